def attn_fwd(
    Q,
    K,
    V,
    Out,
    Lse,
    sm_scale,
    stride_qz,
    stride_qh,
    stride_qm,
    stride_qk,
    stride_kz,
    stride_kh,
    stride_kn,
    stride_kk,
    stride_vz,
    stride_vh,
    stride_vn,
    stride_vk,
    stride_oz,
    stride_oh,
    stride_om,
    stride_ok,
    seqlen_q,
    seqlen_k,
    BLOCK_M: tl.constexpr,
    BLOCK_N: tl.constexpr,
    HEAD_DIM: tl.constexpr,
    CAUSAL: tl.constexpr,
):
    start_m = tl.program_id(0)
    off_hz = tl.program_id(1)
    q_off = off_hz * stride_qh
    k_off = off_hz * stride_kh
    v_off = off_hz * stride_vh
    offs_m = start_m * BLOCK_M + tl.arange(0, BLOCK_M)
    offs_d = tl.arange(0, HEAD_DIM)
    offs_n = tl.arange(0, BLOCK_N)
    q_ptrs = Q + q_off + offs_m[:, None] * stride_qm + offs_d[None, :] * stride_qk
    k_ptrs = K + k_off + offs_d[:, None] * stride_kk + offs_n[None, :] * stride_kn
    v_ptrs = V + v_off + offs_n[:, None] * stride_vn + offs_d[None, :] * stride_vk
    m_i = tl.full([BLOCK_M], float("-inf"), dtype=tl.float32)
    l_i = tl.zeros([BLOCK_M], dtype=tl.float32) + 1.0
    acc = tl.zeros([BLOCK_M, HEAD_DIM], dtype=tl.float32)
    q = tl.load(q_ptrs)
    acc, l_i, m_i = _attn_fwd_inner(
        acc,
        l_i,
        m_i,
        q,
        k_ptrs,
        v_ptrs,
        sm_scale,
        stride_kn,
        stride_vn,
        start_m,
        seqlen_k,
        BLOCK_M,
        BLOCK_N,
        HEAD_DIM,
        CAUSAL,
    )
    acc = acc / l_i[:, None]
    lse = m_i + tl.math.log2(l_i) / 1.4426950408889634
    o_ptrs = (
        Out
        + off_hz * stride_oh
        + offs_m[:, None] * stride_om
        + offs_d[None, :] * stride_ok
    )
    tl.store(o_ptrs, acc.to(Out.dtype.element_ty))
    tl.store(Lse + off_hz * seqlen_q + offs_m, lse)

# config = {"BLOCK_M": 128, "BLOCK_N": 16, "HEAD_DIM": 256, "arch": "sm_90", "causal": false, "dtype": "fp16", "num_stages": 3, "num_warps": 4}
# arch = sm_90


// ===== COMPILED SASS (sm_90a) =====

	.target	sm_90a

	.elftype	@"ET_EXEC"


//--------------------- .note.nv.tkinfo           --------------------------
	.section	.note.nv.tkinfo,"",@"SHT_NOTE"
	.sectionflags	@"SHF_NOTE_NV_TKINFO"
	.tkinfo
        /*0018*/ 	.word	0x00000002
        /*0030*/ 	.string	""
        /*0030*/ 	.string	"ptxas"
        /*0030*/ 	.string	"Cuda compilation tools, release 13.0, V13.0.88"
        /*0030*/ 	.string	"Build cuda_13.0.r13.0/compiler.36424714_0"
        /*0030*/ 	.string	"-v  -suppress-debug-info  -lineinfo  -arch sm_90a "



//--------------------- .note.nv.cuinfo           --------------------------
	.section	.note.nv.cuinfo,"",@"SHT_NOTE"
	.sectionflags	@"SHF_NOTE_NV_CUINFO"
        /*0018*/ 	.short	0x0002
        /*001a*/ 	.short	0x005a
        /*001c*/ 	.short	0x0082
	.zero		2


//--------------------- .nv.info                  --------------------------
	.section	.nv.info,"",@"SHT_CUDA_INFO"
	.align	4


	//----- nvinfo : EIATTR_REGCOUNT
	.align		4
        /*0000*/ 	.byte	0x04, 0x2f
        /*0002*/ 	.short	(.L_2 - .L_1)
	.align		4
.L_1:
        /*0004*/ 	.word	index@(attn_fwd)
        /*0008*/ 	.word	0x000000ff


	//----- nvinfo : EIATTR_FRAME_SIZE
	.align		4
.L_2:
        /*000c*/ 	.byte	0x04, 0x11
        /*000e*/ 	.short	(.L_4 - .L_3)
	.align		4
.L_3:
        /*0010*/ 	.word	index@(attn_fwd)
        /*0014*/ 	.word	0x00000560


	//----- nvinfo : EIATTR_MIN_STACK_SIZE
	.align		4
.L_4:
        /*0018*/ 	.byte	0x04, 0x12
        /*001a*/ 	.short	(.L_6 - .L_5)
	.align		4
.L_5:
        /*001c*/ 	.word	index@(attn_fwd)
        /*0020*/ 	.word	0x00000560
.L_6:


//--------------------- .nv.compat                --------------------------
	.section	.nv.compat,"",@"SHT_CUDA_COMPAT_INFO"
	.align	4
        /*0000*/ 	.byte	0x02, 0x09, 0x01, 0x00, 0x02, 0x02, 0x04, 0x00, 0x02, 0x05, 0x05, 0x00, 0x03, 0x07, 0x01, 0x01
        /*0010*/ 	.byte	0x02, 0x03, 0x00, 0x00, 0x02, 0x06, 0x01, 0x00, 0x04, 0x0b, 0x08, 0x00, 0x00, 0x00, 0x00, 0x00
        /*0020*/ 	.byte	0x00, 0x00, 0x00, 0x00


//--------------------- .nv.info.attn_fwd         --------------------------
	.section	.nv.info.attn_fwd,"",@"SHT_CUDA_INFO"
	.sectionflags	@""
	.align	4


	//----- nvinfo : EIATTR_CUDA_API_VERSION
	.align		4
        /*0000*/ 	.byte	0x04, 0x37
        /*0002*/ 	.short	(.L_8 - .L_7)
.L_7:
        /*0004*/ 	.word	0x00000082


	//----- nvinfo : EIATTR_KPARAM_INFO
	.align		4
.L_8:
        /*0008*/ 	.byte	0x04, 0x17
        /*000a*/ 	.short	(.L_10 - .L_9)
.L_9:
        /*000c*/ 	.word	0x00000000
        /*0010*/ 	.short	0x0019
        /*0012*/ 	.short	0x0080
        /*0014*/ 	.byte	0x00, 0xf4, 0x21, 0x00


	//----- nvinfo : EIATTR_KPARAM_INFO
	.align		4
.L_10:
        /*0018*/ 	.byte	0x04, 0x17
        /*001a*/ 	.short	(.L_12 - .L_11)
.L_11:
        /*001c*/ 	.word	0x00000000
        /*0020*/ 	.short	0x0018
        /*0022*/ 	.short	0x0078
        /*0024*/ 	.byte	0x00, 0xf4, 0x21, 0x00


	//----- nvinfo : EIATTR_KPARAM_INFO
	.align		4
.L_12:
        /*0028*/ 	.byte	0x04, 0x17
        /*002a*/ 	.short	(.L_14 - .L_13)
.L_13:
        /*002c*/ 	.word	0x00000000
        /*0030*/ 	.short	0x0017
        /*0032*/ 	.short	0x0070
        /*0034*/ 	.byte	0x00, 0xf0, 0x11, 0x00


	//----- nvinfo : EIATTR_KPARAM_INFO
	.align		4
.L_14:
        /*0038*/ 	.byte	0x04, 0x17
        /*003a*/ 	.short	(.L_16 - .L_15)
.L_15:
        /*003c*/ 	.word	0x00000000
        /*0040*/ 	.short	0x0016
        /*0042*/ 	.short	0x006c
        /*0044*/ 	.byte	0x00, 0xf0, 0x11, 0x00


	//----- nvinfo : EIATTR_KPARAM_INFO
	.align		4
.L_16:
        /*0048*/ 	.byte	0x04, 0x17
        /*004a*/ 	.short	(.L_18 - .L_17)
.L_17:
        /*004c*/ 	.word	0x00000000
        /*0050*/ 	.short	0x0015
        /*0052*/ 	.short	0x0068
        /*0054*/ 	.byte	0x00, 0xf0, 0x11, 0x00


	//----- nvinfo : EIATTR_KPARAM_INFO
	.align		4
.L_18:
        /*0058*/ 	.byte	0x04, 0x17
        /*005a*/ 	.short	(.L_20 - .L_19)
.L_19:
        /*005c*/ 	.word	0x00000000
        /*0060*/ 	.short	0x0014
        /*0062*/ 	.short	0x0064
        /*0064*/ 	.byte	0x00, 0xf0, 0x11, 0x00


	//----- nvinfo : EIATTR_KPARAM_INFO
	.align		4
.L_20:
        /*0068*/ 	.byte	0x04, 0x17
        /*006a*/ 	.short	(.L_22 - .L_21)
.L_21:
        /*006c*/ 	.word	0x00000000
        /*0070*/ 	.short	0x0013
        /*0072*/ 	.short	0x0060
        /*0074*/ 	.byte	0x00, 0xf0, 0x11, 0x00


	//----- nvinfo : EIATTR_KPARAM_INFO
	.align		4
.L_22:
        /*0078*/ 	.byte	0x04, 0x17
        /*007a*/ 	.short	(.L_24 - .L_23)
.L_23:
        /*007c*/ 	.word	0x00000000
        /*0080*/ 	.short	0x0012
        /*0082*/ 	.short	0x005c
        /*0084*/ 	.byte	0x00, 0xf0, 0x11, 0x00


	//----- nvinfo : EIATTR_KPARAM_INFO
	.align		4
.L_24:
        /*0088*/ 	.byte	0x04, 0x17
        /*008a*/ 	.short	(.L_26 - .L_25)
.L_25:
        /*008c*/ 	.word	0x00000000
        /*0090*/ 	.short	0x0011
        /*0092*/ 	.short	0x0058
        /*0094*/ 	.byte	0x00, 0xf0, 0x11, 0x00


	//----- nvinfo : EIATTR_KPARAM_INFO
	.align		4
.L_26:
        /*0098*/ 	.byte	0x04, 0x17
        /*009a*/ 	.short	(.L_28 - .L_27)
.L_27:
        /*009c*/ 	.word	0x00000000
        /*00a0*/ 	.short	0x0010
        /*00a2*/ 	.short	0x0054
        /*00a4*/ 	.byte	0x00, 0xf0, 0x11, 0x00


	//----- nvinfo : EIATTR_KPARAM_INFO
	.align		4
.L_28:
        /*00a8*/ 	.byte	0x04, 0x17
        /*00aa*/ 	.short	(.L_30 - .L_29)
.L_29:
        /*00ac*/ 	.word	0x00000000
        /*00b0*/ 	.short	0x000f
        /*00b2*/ 	.short	0x0050
        /*00b4*/ 	.byte	0x00, 0xf0, 0x11, 0x00


	//----- nvinfo : EIATTR_KPARAM_INFO
	.align		4
.L_30:
        /*00b8*/ 	.byte	0x04, 0x17
        /*00ba*/ 	.short	(.L_32 - .L_31)
.L_31:
        /*00bc*/ 	.word	0x00000000
        /*00c0*/ 	.short	0x000e
        /*00c2*/ 	.short	0x004c
        /*00c4*/ 	.byte	0x00, 0xf0, 0x11, 0x00


	//----- nvinfo : EIATTR_KPARAM_INFO
	.align		4
.L_32:
        /*00c8*/ 	.byte	0x04, 0x17
        /*00ca*/ 	.short	(.L_34 - .L_33)
.L_33:
        /*00cc*/ 	.word	0x00000000
        /*00d0*/ 	.short	0x000d
        /*00d2*/ 	.short	0x0048
        /*00d4*/ 	.byte	0x00, 0xf0, 0x11, 0x00


	//----- nvinfo : EIATTR_KPARAM_INFO
	.align		4
.L_34:
        /*00d8*/ 	.byte	0x04, 0x17
        /*00da*/ 	.short	(.L_36 - .L_35)
.L_35:
        /*00dc*/ 	.word	0x00000000
        /*00e0*/ 	.short	0x000c
        /*00e2*/ 	.short	0x0044
        /*00e4*/ 	.byte	0x00, 0xf0, 0x11, 0x00


	//----- nvinfo : EIATTR_KPARAM_INFO
	.align		4
.L_36:
        /*00e8*/ 	.byte	0x04, 0x17
        /*00ea*/ 	.short	(.L_38 - .L_37)
.L_37:
        /*00ec*/ 	.word	0x00000000
        /*00f0*/ 	.short	0x000b
        /*00f2*/ 	.short	0x0040
        /*00f4*/ 	.byte	0x00, 0xf0, 0x11, 0x00


	//----- nvinfo : EIATTR_KPARAM_INFO
	.align		4
.L_38:
        /*00f8*/ 	.byte	0x04, 0x17
        /*00fa*/ 	.short	(.L_40 - .L_39)
.L_39:
        /*00fc*/ 	.word	0x00000000
        /*0100*/ 	.short	0x000a
        /*0102*/ 	.short	0x003c
        /*0104*/ 	.byte	0x00, 0xf0, 0x11, 0x00


	//----- nvinfo : EIATTR_KPARAM_INFO
	.align		4
.L_40:
        /*0108*/ 	.byte	0x04, 0x17
        /*010a*/ 	.short	(.L_42 - .L_41)
.L_41:
        /*010c*/ 	.word	0x00000000
        /*0110*/ 	.short	0x0009
        /*0112*/ 	.short	0x0038
        /*0114*/ 	.byte	0x00, 0xf0, 0x11, 0x00


	//----- nvinfo : EIATTR_KPARAM_INFO
	.align		4
.L_42:
        /*0118*/ 	.byte	0x04, 0x17
        /*011a*/ 	.short	(.L_44 - .L_43)
.L_43:
        /*011c*/ 	.word	0x00000000
        /*0120*/ 	.short	0x0008
        /*0122*/ 	.short	0x0034
        /*0124*/ 	.byte	0x00, 0xf0, 0x11, 0x00


	//----- nvinfo : EIATTR_KPARAM_INFO
	.align		4
.L_44:
        /*0128*/ 	.byte	0x04, 0x17
        /*012a*/ 	.short	(.L_46 - .L_45)
.L_45:
        /*012c*/ 	.word	0x00000000
        /*0130*/ 	.short	0x0007
        /*0132*/ 	.short	0x0030
        /*0134*/ 	.byte	0x00, 0xf0, 0x11, 0x00


	//----- nvinfo : EIATTR_KPARAM_INFO
	.align		4
.L_46:
        /*0138*/ 	.byte	0x04, 0x17
        /*013a*/ 	.short	(.L_48 - .L_47)
.L_47:
        /*013c*/ 	.word	0x00000000
        /*0140*/ 	.short	0x0006
        /*0142*/ 	.short	0x002c
        /*0144*/ 	.byte	0x00, 0xf0, 0x11, 0x00


	//----- nvinfo : EIATTR_KPARAM_INFO
	.align		4
.L_48:
        /*0148*/ 	.byte	0x04, 0x17
        /*014a*/ 	.short	(.L_50 - .L_49)
.L_49:
        /*014c*/ 	.word	0x00000000
        /*0150*/ 	.short	0x0005
        /*0152*/ 	.short	0x0028
        /*0154*/ 	.byte	0x00, 0xf0, 0x11, 0x00


	//----- nvinfo : EIATTR_KPARAM_INFO
	.align		4
.L_50:
        /*0158*/ 	.byte	0x04, 0x17
        /*015a*/ 	.short	(.L_52 - .L_51)
.L_51:
        /*015c*/ 	.word	0x00000000
        /*0160*/ 	.short	0x0004
        /*0162*/ 	.short	0x0020
        /*0164*/ 	.byte	0x00, 0xf4, 0x21, 0x00


	//----- nvinfo : EIATTR_KPARAM_INFO
	.align		4
.L_52:
        /*0168*/ 	.byte	0x04, 0x17
        /*016a*/ 	.short	(.L_54 - .L_53)
.L_53:
        /*016c*/ 	.word	0x00000000
        /*0170*/ 	.short	0x0003
        /*0172*/ 	.short	0x0018
        /*0174*/ 	.byte	0x00, 0xf4, 0x21, 0x00


	//----- nvinfo : EIATTR_KPARAM_INFO
	.align		4
.L_54:
        /*0178*/ 	.byte	0x04, 0x17
        /*017a*/ 	.short	(.L_56 - .L_55)
.L_55:
        /*017c*/ 	.word	0x00000000
        /*0180*/ 	.short	0x0002
        /*0182*/ 	.short	0x0010
        /*0184*/ 	.byte	0x00, 0xf4, 0x21, 0x00


	//----- nvinfo : EIATTR_KPARAM_INFO
	.align		4
.L_56:
        /*0188*/ 	.byte	0x04, 0x17
        /*018a*/ 	.short	(.L_58 - .L_57)
.L_57:
        /*018c*/ 	.word	0x00000000
        /*0190*/ 	.short	0x0001
        /*0192*/ 	.short	0x0008
        /*0194*/ 	.byte	0x00, 0xf4, 0x21, 0x00


	//----- nvinfo : EIATTR_KPARAM_INFO
	.align		4
.L_58:
        /*0198*/ 	.byte	0x04, 0x17
        /*019a*/ 	.short	(.L_60 - .L_59)
.L_59:
        /*019c*/ 	.word	0x00000000
        /*01a0*/ 	.short	0x0000
        /*01a2*/ 	.short	0x0000
        /*01a4*/ 	.byte	0x00, 0xf4, 0x21, 0x00


	//----- nvinfo : EIATTR_SPARSE_MMA_MASK
	.align		4
.L_60:
        /*01a8*/ 	.byte	0x03, 0x50
        /*01aa*/ 	.short	0x0000


	//----- nvinfo : EIATTR_MAXREG_COUNT
	.align		4
        /*01ac*/ 	.byte	0x03, 0x1b
        /*01ae*/ 	.short	0x00ff


	//----- nvinfo : EIATTR_NUM_BARRIERS
	.align		4
        /*01b0*/ 	.byte	0x02, 0x4c
        /*01b2*/ 	.byte	0x01
	.zero		1


	//----- nvinfo : EIATTR_ANNOTATIONS
	.align		4
        /*01b4*/ 	.byte	0x04, 0x55
        /*01b6*/ 	.short	(.L_62 - .L_61)


	//   ....[0]....
.L_61:
        /*01b8*/ 	.word	0x00000001
        /*01bc*/ 	.byte	0xe0, 0x00, 0x00, 0x00, 0x01, 0x00, 0x00, 0x00, 0x00, 0x5f, 0x00, 0x00, 0x01, 0x00, 0x00, 0x00
        /* <DEDUP_REMOVED lines=373> */
        /*191c*/ 	.byte	0x40, 0x3a, 0x01, 0x00, 0x01, 0x00, 0x00, 0x00, 0x90, 0x3a, 0x01, 0x00


	//----- nvinfo : EIATTR_MERCURY_ISA_VERSION
	.align		4
.L_62:
        /*1928*/ 	.byte	0x03, 0x5f
        /*192a*/ 	.short	0x0101


	//----- nvinfo : EIATTR_COOP_GROUP_MASK_REGIDS
	.align		4
        /*192c*/ 	.byte	0x04, 0x29
        /*192e*/ 	.short	(.L_64 - .L_63)


	//   ....[0]....
.L_63:
        /*1930*/ 	.word	0xffffffff


	//   ....[1]....
        /*1934*/ 	.word	0xffffffff


	//   ....[2]....
        /*1938*/ 	.word	0xffffffff


	//   ....[3]....
        /*193c*/ 	.word	0xffffffff


	//   ....[4]....
        /*1940*/ 	.word	0xffffffff


	//   ....[5]....
        /*1944*/ 	.word	0xffffffff


	//   ....[6]....
        /*1948*/ 	.word	0xffffffff


	//   ....[7]....
        /*194c*/ 	.word	0xffffffff


	//   ....[8]....
        /*1950*/ 	.word	0xffffffff


	//   ....[9]....
        /*1954*/ 	.word	0xffffffff


	//   ....[10]....
        /*1958*/ 	.word	0xffffffff


	//   ....[11]....
        /*195c*/ 	.word	0xffffffff


	//   ....[12]....
        /*1960*/ 	.word	0xffffffff


	//   ....[13]....
        /*1964*/ 	.word	0xffffffff


	//   ....[14]....
        /*1968*/ 	.word	0xffffffff


	//   ....[15]....
        /*196c*/ 	.word	0xffffffff


	//----- nvinfo : EIATTR_COOP_GROUP_INSTR_OFFSETS
	.align		4
.L_64:
        /*1970*/ 	.byte	0x04, 0x28
        /*1972*/ 	.short	(.L_66 - .L_65)


	//   ....[0]....
.L_65:
        /*1974*/ 	.word	0x0000af20


	//   ....[1]....
        /*1978*/ 	.word	0x0000af60


	//   ....[2]....
        /*197c*/ 	.word	0x0000af80


	//   ....[3]....
        /*1980*/ 	.word	0x0000b0a0


	//   ....[4]....
        /*1984*/ 	.word	0x0000b0b0


	//   ....[5]....
        /*1988*/ 	.word	0x0000b0d0


	//   ....[6]....
        /*198c*/ 	.word	0x0000b0f0


	//   ....[7]....
        /*1990*/ 	.word	0x0000b320


	//   ....[8]....
        /*1994*/ 	.word	0x0000d140


	//   ....[9]....
        /*1998*/ 	.word	0x0000d150


	//   ....[10]....
        /*199c*/ 	.word	0x0000d230


	//   ....[11]....
        /*19a0*/ 	.word	0x0000d240


	//   ....[12]....
        /*19a4*/ 	.word	0x0000d270


	//   ....[13]....
        /*19a8*/ 	.word	0x0000d280


	//   ....[14]....
        /*19ac*/ 	.word	0x0000d290


	//   ....[15]....
        /*19b0*/ 	.word	0x0000d2a0


	//----- nvinfo : EIATTR_EXIT_INSTR_OFFSETS
	.align		4
.L_66:
        /*19b4*/ 	.byte	0x04, 0x1c
        /*19b6*/ 	.short	(.L_68 - .L_67)


	//   ....[0]....
.L_67:
        /*19b8*/ 	.word	0x0001a8b0


	//----- nvinfo : EIATTR_REQNTID
	.align		4
.L_68:
        /*19bc*/ 	.byte	0x04, 0x10
        /*19be*/ 	.short	(.L_70 - .L_69)
.L_69:
        /*19c0*/ 	.word	0x00000080
        /*19c4*/ 	.word	0x00000001
        /*19c8*/ 	.word	0x00000001


	//----- nvinfo : EIATTR_CBANK_PARAM_SIZE
	.align		4
.L_70:
        /*19cc*/ 	.byte	0x03, 0x19
        /*19ce*/ 	.short	0x0088


	//----- nvinfo : EIATTR_PARAM_CBANK
	.align		4
        /*19d0*/ 	.byte	0x04, 0x0a
        /*19d2*/ 	.short	(.L_72 - .L_71)
	.align		4
.L_71:
        /*19d4*/ 	.word	index@(.nv.constant0.attn_fwd)
        /*19d8*/ 	.short	0x0210
        /*19da*/ 	.short	0x0088


	//----- nvinfo : EIATTR_SW_WAR
	.align		4
.L_72:
        /*19dc*/ 	.byte	0x04, 0x36
        /*19de*/ 	.short	(.L_74 - .L_73)
.L_73:
        /*19e0*/ 	.word	0x00000008
.L_74:


//--------------------- .nv.callgraph             --------------------------
	.section	.nv.callgraph,"",@"SHT_CUDA_CALLGRAPH"
	.align	4
	.sectionentsize	8
	.align		4
        /*0000*/ 	.word	0x00000000
	.align		4
        /*0004*/ 	.word	0xffffffff
	.align		4
        /*0008*/ 	.word	0x00000000
	.align		4
        /*000c*/ 	.word	0xfffffffe
	.align		4
        /*0010*/ 	.word	0x00000000
	.align		4
        /*0014*/ 	.word	0xfffffffd
	.align		4
        /*0018*/ 	.word	0x00000000
	.align		4
        /*001c*/ 	.word	0xfffffffc


//--------------------- .nv.constant4             --------------------------
	.section	.nv.constant4,"a",@progbits
	.align	8
	.align		8
.nv.constant4:
        /*0000*/ 	.dword	_$_str


//--------------------- .text.attn_fwd            --------------------------
	.section	.text.attn_fwd,"ax",@progbits
	.align	128
        .global         attn_fwd
        .type           attn_fwd,@function
        .size           attn_fwd,(.L_x_3 - attn_fwd)
        .other          attn_fwd,@"STO_CUDA_ENTRY STV_DEFAULT"
attn_fwd:
.text.attn_fwd:
[----:B------:R-:W0:Y:S01]  /*0000*/  LDC R1, c[0x0][0x28] ;  /* 0x00000a00ff017b82 */ /* 0x000e220000000800 */
[----:B------:R-:W1:Y:S07]  /*0010*/  S2R R233, SR_TID.X ;  /* 0x0000000000e97919 */ /* 0x000e6e0000002100 */
[----:B------:R-:W2:Y:S01]  /*0020*/  LDC.64 R4, c[0x0][0x240] ;  /* 0x00009000ff047b82 */ /* 0x000ea20000000a00 */
[----:B0-----:R-:W-:Y:S01]  /*0030*/  IADD3 R1, R1, -0x560, RZ ;  /* 0xfffffaa001017810 */ /* 0x001fe20007ffe0ff */
[----:B------:R-:W-:Y:S01]  /*0040*/  ULDC.64 UR60, c[0x0][0x208] ;  /* 0x00008200003c7ab9 */ /* 0x000fe20000000a00 */
[----:B------:R-:W0:Y:S01]  /*0050*/  S2R R0, SR_CTAID.X ;  /* 0x0000000000007919 */ /* 0x000e220000002500 */
[----:B------:R-:W2:Y:S04]  /*0060*/  S2R R238, SR_CTAID.Y ;  /* 0x0000000000ee7919 */ /* 0x000ea80000002600 */
[----:B------:R-:W3:Y:S08]  /*0070*/  LDC.64 R6, c[0x0][0x210] ;  /* 0x00008400ff067b82 */ /* 0x000ef00000000a00 */
[----:B------:R-:W4:Y:S08]  /*0080*/  LDC R3, c[0x0][0x248] ;  /* 0x00009200ff037b82 */ /* 0x000f300000000800 */
[----:B------:R-:W5:Y:S01]  /*0090*/  LDC R153, c[0x0][0x248] ;  /* 0x00009200ff997b82 */ /* 0x000f620000000800 */
[----:B-1----:R-:W-:-:S07]  /*00a0*/  LOP3.LUT R185, R233, 0x7f, RZ, 0xc0, !PT ;  /* 0x0000007fe9b97812 */ /* 0x002fce00078ec0ff */
[----:B------:R-:W1:Y:S01]  /*00b0*/  LDC R18, c[0x0][0x248] ;  /* 0x00009200ff127b82 */ /* 0x000e620000000800 */
[----:B0-----:R-:W-:Y:S01]  /*00c0*/  LEA R2, R0, R185, 0x7 ;  /* 0x000000b900027211 */ /* 0x001fe200078e38ff */
[----:B--2---:R-:W-:-:S04]  /*00d0*/  IMAD R0, R238, R4, RZ ;  /* 0x00000004ee007224 */ /* 0x004fc800078e02ff */
[----:B------:R0:W-:Y:S01]  /*00e0*/  STL [R1+0x34c], R2 ;  /* 0x00034c0201007387 */ /* 0x0001e20000100800 */
[C---:B----4-:R-:W-:Y:S01]  /*00f0*/  IMAD R9, R3.reuse, 0x50, RZ ;  /* 0x0000005003097824 */ /* 0x050fe200078e02ff */
[----:B------:R-:W2:Y:S01]  /*0100*/  LDC R46, c[0x0][0x248] ;  /* 0x00009200ff2e7b82 */ /* 0x000ea20000000800 */
[----:B------:R-:W-:Y:S01]  /*0110*/  IMAD R105, R3, 0x90, RZ ;  /* 0x0000009003697824 */ /* 0x000fe200078e02ff */
[C---:B------:R-:W-:Y:S01]  /*0120*/  SHF.L.U32 R121, R0.reuse, 0x1, RZ ;  /* 0x0000000100797819 */ /* 0x040fe200000006ff */
[----:B------:R-:W-:-:S04]  /*0130*/  IMAD.HI R0, R0, 0x2, RZ ;  /* 0x0000000200007827 */ /* 0x000fc800078e02ff */
[C---:B------:R-:W-:Y:S01]  /*0140*/  IMAD R145, R3.reuse, 0x28, RZ ;  /* 0x0000002803917824 */ /* 0x040fe200078e02ff */
[----:B------:R-:W4:Y:S01]  /*0150*/  LDC R22, c[0x0][0x248] ;  /* 0x00009200ff167b82 */ /* 0x000f220000000800 */
[----:B0-----:R-:W-:Y:S01]  /*0160*/  IMAD R2, R2, R5, RZ ;  /* 0x0000000502027224 */ /* 0x001fe200078e02ff */
[C---:B------:R-:W-:Y:S01]  /*0170*/  SHF.L.U32 R5, R3.reuse, 0x3, RZ ;  /* 0x0000000303057819 */ /* 0x040fe200000006ff */
[----:B------:R-:W-:-:S03]  /*0180*/  IMAD R39, R3, 0x48, RZ ;  /* 0x0000004803277824 */ /* 0x000fc600078e02ff */
[C---:B------:R-:W-:Y:S01]  /*0190*/  SHF.L.U32 R120, R2.reuse, 0x1, RZ ;  /* 0x0000000102787819 */ /* 0x040fe200000006ff */
[----:B------:R-:W-:Y:S01]  /*01a0*/  IMAD.HI R2, R2, 0x2, RZ ;  /* 0x0000000202027827 */ /* 0x000fe200078e02ff */
[----:B------:R-:W0:Y:S02]  /*01b0*/  LDC R48, c[0x0][0x248] ;  /* 0x00009200ff307b82 */ /* 0x000e240000000800 */
[----:B---3--:R-:W-:-:S04]  /*01c0*/  IADD3 R120, P0, P1, R120, R6, R121 ;  /* 0x0000000678787210 */ /* 0x008fc8000791e079 */
[----:B------:R-:W-:Y:S02]  /*01d0*/  IADD3.X R121, R2, R7, R0, P0, P1 ;  /* 0x0000000702797210 */ /* 0x000fe400007e2400 */
[CC--:B------:R-:W-:Y:S01]  /*01e0*/  LEA R164, P0, R3.reuse, R120.reuse, 0x4 ;  /* 0x0000007803a47211 */ /* 0x0c0fe200078020ff */
[----:B------:R-:W-:Y:S01]  /*01f0*/  IMAD R7, R3, 0x30, RZ ;  /* 0x0000003003077824 */ /* 0x000fe200078e02ff */
[-C--:B------:R-:W-:Y:S01]  /*0200*/  IADD3 R20, P1, R105, R120.reuse, RZ ;  /* 0x0000007869147210 */ /* 0x080fe20007f3e0ff */
[----:B------:R-:W-:Y:S01]  /*0210*/  IMAD R103, R3, 0xa0, RZ ;  /* 0x000000a003677824 */ /* 0x000fe200078e02ff */
[-C--:B------:R-:W-:Y:S01]  /*0220*/  LEA.HI.X.SX32 R165, R5, R121.reuse, 0x1, P0 ;  /* 0x0000007905a57211 */ /* 0x080fe200000f0eff */
[----:B------:R-:W-:Y:S01]  /*0230*/  IMAD R101, R3, 0xb0, RZ ;  /* 0x000000b003657824 */ /* 0x000fe200078e02ff */
[-C--:B------:R-:W-:Y:S01]  /*0240*/  IADD3 R4, P0, R9, R120.reuse, RZ ;  /* 0x0000007809047210 */ /* 0x080fe20007f1e0ff */
[----:B------:R-:W-:Y:S01]  /*0250*/  IMAD R157, R3, 0x18, RZ ;  /* 0x00000018039d7824 */ /* 0x000fe200078e02ff */
[-C--:B------:R-:W-:Y:S01]  /*0260*/  LEA.HI.X.SX32 R21, R39, R121.reuse, 0x1, P1 ;  /* 0x0000007927157211 */ /* 0x080fe200008f0eff */
[----:B------:R-:W-:Y:S01]  /*0270*/  IMAD R29, R3, 0xc0, RZ ;  /* 0x000000c0031d7824 */ /* 0x000fe200078e02ff */
[-C--:B------:R-:W-:Y:S01]  /*0280*/  LEA.HI.X.SX32 R5, R145, R121.reuse, 0x1, P0 ;  /* 0x0000007991057211 */ /* 0x080fe200000f0eff */
[----:B------:R-:W-:Y:S01]  /*0290*/  IMAD R51, R3, 0x58, RZ ;  /* 0x0000005803337824 */ /* 0x000fe200078e02ff */
[-C--:B------:R-:W-:Y:S01]  /*02a0*/  IADD3 R138, P0, R7, R120.reuse, RZ ;  /* 0x00000078078a7210 */ /* 0x080fe20007f1e0ff */
[----:B------:R-:W-:Y:S01]  /*02b0*/  IMAD R13, R3, 0x60, RZ ;  /* 0x00000060030d7824 */ /* 0x000fe200078e02ff */
[-C--:B------:R-:W-:Y:S01]  /*02c0*/  IADD3 R8, P1, R103, R120.reuse, RZ ;  /* 0x0000007867087210 */ /* 0x080fe20007f3e0ff */
[----:B------:R-:W-:Y:S01]  /*02d0*/  IMAD R15, R3, 0x38, RZ ;  /* 0x00000038030f7824 */ /* 0x000fe200078e02ff */
[-C--:B------:R-:W-:Y:S01]  /*02e0*/  IADD3 R10, P2, R101, R120.reuse, RZ ;  /* 0x00000078650a7210 */ /* 0x080fe20007f5e0ff */
[----:B------:R3:W2:Y:S01]  /*02f0*/  LDG.E.U16 R25, desc[UR60][R4.64] ;  /* 0x0000003c04197981 */ /* 0x0006a2000c1e1500 */
[-C--:B------:R-:W-:Y:S01]  /*0300*/  LEA.HI.X.SX32 R139, R157, R121.reuse, 0x1, P0 ;  /* 0x000000799d8b7211 */ /* 0x080fe200000f0eff */
[----:B------:R-:W-:Y:S01]  /*0310*/  IMAD R79, R3, 0xe0, RZ ;  /* 0x000000e0034f7824 */ /* 0x000fe200078e02ff */
[-C--:B------:R-:W-:Y:S01]  /*0320*/  IADD3 R12, P0, R29, R120.reuse, RZ ;  /* 0x000000781d0c7210 */ /* 0x080fe20007f1e0ff */
[----:B------:R-:W-:Y:S01]  /*0330*/  IMAD R195, R3, 0x1c, RZ ;  /* 0x0000001c03c37824 */ /* 0x000fe200078e02ff */
[-C--:B------:R-:W-:Y:S01]  /*0340*/  LEA.HI.X.SX32 R9, R9, R121.reuse, 0x1, P1 ;  /* 0x0000007909097211 */ /* 0x080fe200008f0eff */
[----:B------:R-:W-:Y:S01]  /*0350*/  IMAD R109, R3, 0x70, RZ ;  /* 0x00000070036d7824 */ /* 0x000fe200078e02ff */
[-C--:B------:R-:W-:Y:S01]  /*0360*/  IADD3 R6, P1, R13, R120.reuse, RZ ;  /* 0x000000780d067210 */ /* 0x080fe20007f3e0ff */
[----:B------:R5:W2:Y:S01]  /*0370*/  LDG.E.U16 R20, desc[UR60][R20.64] ;  /* 0x0000003c14147981 */ /* 0x000aa2000c1e1500 */
[-C--:B------:R-:W-:Y:S01]  /*0380*/  LEA.HI.X.SX32 R11, R51, R121.reuse, 0x1, P2 ;  /* 0x00000079330b7211 */ /* 0x080fe200010f0eff */
[----:B------:R-:W-:Y:S01]  /*0390*/  IMAD R95, R3, 0xd0, RZ ;  /* 0x000000d0035f7824 */ /* 0x000fe200078e02ff */
[-C--:B------:R-:W-:Y:S01]  /*03a0*/  LEA.HI.X.SX32 R13, R13, R121.reuse, 0x1, P0 ;  /* 0x000000790d0d7211 */ /* 0x080fe200000f0eff */
[----:B------:R-:W-:Y:S01]  /*03b0*/  IMAD R81, R3, 0xb8, RZ ;  /* 0x000000b803517824 */ /* 0x000fe200078e02ff */
[-C--:B---3--:R-:W-:Y:S01]  /*03c0*/  IADD3 R4, P0, R15, R120.reuse, RZ ;  /* 0x000000780f047210 */ /* 0x088fe20007f1e0ff */
[----:B------:R3:W2:Y:S01]  /*03d0*/  LDG.E.U16 R43, desc[UR60][R10.64] ;  /* 0x0000003c0a2b7981 */ /* 0x0006a2000c1e1500 */
[-C--:B------:R-:W-:Y:S01]  /*03e0*/  LEA.HI.X.SX32 R7, R7, R121.reuse, 0x1, P1 ;  /* 0x0000007907077211 */ /* 0x080fe200008f0eff */
[----:B------:R-:W-:Y:S01]  /*03f0*/  IMAD R49, R3, 0x68, RZ ;  /* 0x0000006803317824 */ /* 0x000fe200078e02ff */
[-C--:B------:R-:W-:Y:S01]  /*0400*/  LEA.HI.X.SX32 R5, R195, R121.reuse, 0x1, P0 ;  /* 0x00000079c3057211 */ /* 0x080fe200000f0eff */
[----:B-----5:R-:W-:Y:S01]  /*0410*/  IMAD R21, R3, 0xf0, RZ ;  /* 0x000000f003157824 */ /* 0x020fe200078e02ff */
[-C--:B------:R-:W-:Y:S01]  /*0420*/  IADD3 R108, P0, R109, R120.reuse, RZ ;  /* 0x000000786d6c7210 */ /* 0x080fe20007f1e0ff */
[----:B------:R5:W2:Y:S01]  /*0430*/  LDG.E.U16 R23, desc[UR60][R8.64] ;  /* 0x0000003c08177981 */ /* 0x000aa2000c1e1500 */
[----:B------:R-:W-:Y:S01]  /*0440*/  IMAD R199, R3, 0x5c, RZ ;  /* 0x0000005c03c77824 */ /* 0x000fe200078e02ff */
[----:B------:R-:W1:Y:S01]  /*0450*/  LDC R2, c[0x0][0x248] ;  /* 0x00009200ff027b82 */ /* 0x000e620000000800 */
[-C--:B---3--:R-:W-:Y:S01]  /*0460*/  IADD3 R10, P2, R79, R120.reuse, RZ ;  /* 0x000000784f0a7210 */ /* 0x088fe20007f5e0ff */
[----:B------:R3:W2:Y:S03]  /*0470*/  LDG.E.U16 R0, desc[UR60][R6.64] ;  /* 0x0000003c06007981 */ /* 0x0006a6000c1e1500 */
[-C--:B------:R-:W-:Y:S01]  /*0480*/  LEA.HI.X.SX32 R11, R109, R121.reuse, 0x1, P2 ;  /* 0x000000796d0b7211 */ /* 0x080fe200010f0eff */
[----:B------:R-:W-:Y:S01]  /*0490*/  IMAD R83, R3, 0xf8, RZ ;  /* 0x000000f803537824 */ /* 0x000fe200078e02ff */
[-C--:B-----5:R-:W-:Y:S01]  /*04a0*/  IADD3 R8, P1, R95, R120.reuse, RZ ;  /* 0x000000785f087210 */ /* 0x0a0fe20007f3e0ff */
[----:B------:R-:W-:Y:S01]  /*04b0*/  IMAD R201, R3, 0x7c, RZ ;  /* 0x0000007c03c97824 */ /* 0x000fe200078e02ff */
[-C--:B------:R-:W-:Y:S01]  /*04c0*/  IADD3 R14, P2, R21, R120.reuse, RZ ;  /* 0x00000078150e7210 */ /* 0x080fe20007f5e0ff */
[----:B------:R-:W-:Y:S01]  /*04d0*/  IMAD R37, R3, 0x32, RZ ;  /* 0x0000003203257824 */ /* 0x000fe200078e02ff */
[-C--:B------:R-:W-:Y:S01]  /*04e0*/  LEA.HI.X.SX32 R109, R15, R121.reuse, 0x1, P0 ;  /* 0x000000790f6d7211 */ /* 0x080fe200000f0eff */
[----:B---3--:R-:W-:Y:S01]  /*04f0*/  IMAD R7, R3, 0x78, RZ ;  /* 0x0000007803077824 */ /* 0x008fe200078e02ff */
[-C--:B------:R-:W-:Y:S01]  /*0500*/  IADD3 R6, P0, R81, R120.reuse, RZ ;  /* 0x0000007851067210 */ /* 0x080fe20007f1e0ff */
[----:B------:R-:W-:Y:S01]  /*0510*/  IMAD R33, R3, 0x12, RZ ;  /* 0x0000001203217824 */ /* 0x000fe200078e02ff */
[-C--:B------:R-:W-:Y:S01]  /*0520*/  LEA.HI.X.SX32 R9, R49, R121.reuse, 0x1, P1 ;  /* 0x0000007931097211 */ /* 0x080fe200008f0eff */
[----:B------:R3:W5:Y:S01]  /*0530*/  LDG.E.U16 R63, desc[UR60][R4.64] ;  /* 0x0000003c043f7981 */ /* 0x000762000c1e1500 */
[CC--:B------:R-:W-:Y:S01]  /*0540*/  IADD3 R60, P1, R7.reuse, R120.reuse, RZ ;  /* 0x00000078073c7210 */ /* 0x0c0fe20007f3e0ff */
[----:B------:R-:W2:Y:S01]  /*0550*/  LDC R24, c[0x0][0x248] ;  /* 0x00009200ff187b82 */ /* 0x000ea20000000800 */
[-C--:B------:R-:W-:Y:S01]  /*0560*/  LEA.HI.X.SX32 R15, R7, R121.reuse, 0x1, P2 ;  /* 0x00000079070f7211 */ /* 0x080fe200010f0eff */
[----:B------:R-:W-:Y:S01]  /*0570*/  IMAD R41, R3, 0x42, RZ ;  /* 0x0000004203297824 */ /* 0x000fe200078e02ff */
[-C--:B------:R-:W-:Y:S01]  /*0580*/  LEA.HI.X.SX32 R7, R199, R121.reuse, 0x1, P0 ;  /* 0x00000079c7077211 */ /* 0x080fe200000f0eff */
[----:B------:R-:W-:Y:S01]  /*0590*/  IMAD R197, R3, 0x3c, RZ ;  /* 0x0000003c03c57824 */ /* 0x000fe200078e02ff */
[-C--:B------:R-:W-:Y:S01]  /*05a0*/  IADD3 R54, P2, R83, R120.reuse, RZ ;  /* 0x0000007853367210 */ /* 0x080fe20007f5e0ff */
[C---:B------:R-:W-:Y:S01]  /*05b0*/  IMAD R35, R3.reuse, 0x22, RZ ;  /* 0x0000002203237824 */ /* 0x040fe200078e02ff */
[----:B------:R4:W5:Y:S01]  /*05c0*/  LDG.E.U16 R27, desc[UR60][R8.64] ;  /* 0x0000003c081b7981 */ /* 0x000962000c1e1500 */
[----:B---3--:R-:W-:Y:S01]  /*05d0*/  IMAD R5, R3, 0x9, RZ ;  /* 0x0000000903057824 */ /* 0x008fe200078e02ff */
[----:B------:R-:W-:Y:S01]  /*05e0*/  LEA.HI.X.SX32 R55, R201, R121, 0x1, P2 ;  /* 0x00000079c9377211 */ /* 0x000fe200010f0eff */
[----:B------:R-:W3:Y:S01]  /*05f0*/  LDC R26, c[0x0][0x248] ;  /* 0x00009200ff1a7b82 */ /* 0x000ee20000000800 */
[----:B------:R0:W5:Y:S01]  /*0600*/  LDG.E.U16 R57, desc[UR60][R6.64] ;  /* 0x0000003c06397981 */ /* 0x000162000c1e1500 */
[----:B------:R-:W-:-:S02]  /*0610*/  IADD3 R136, P2, R37, R120, RZ ;  /* 0x0000007825887210 */ /* 0x000fc40007f5e0ff */
[-C--:B------:R-:W-:Y:S01]  /*0620*/  IADD3 R162, P0, R33, R120.reuse, RZ ;  /* 0x0000007821a27210 */ /* 0x080fe20007f1e0ff */
[----:B------:R-:W5:Y:S01]  /*0630*/  LDG.E.U16 R28, desc[UR60][R10.64] ;  /* 0x0000003c0a1c7981 */ /* 0x000f62000c1e1500 */
[----:B------:R-:W-:Y:S01]  /*0640*/  IMAD R65, R3, 0x62, RZ ;  /* 0x0000006203417824 */ /* 0x000fe200078e02ff */
[-C--:B------:R-:W-:Y:S01]  /*0650*/  LEA.HI.X.SX32 R61, R197, R121.reuse, 0x1, P1 ;  /* 0x00000079c53d7211 */ /* 0x080fe200008f0eff */
[C---:B----4-:R-:W-:Y:S01]  /*0660*/  IMAD R9, R3.reuse, 0x11, RZ ;  /* 0x0000001103097824 */ /* 0x050fe200078e02ff */
[----:B------:R4:W5:Y:S01]  /*0670*/  LDG.E.U16 R19, desc[UR60][R12.64] ;  /* 0x0000003c0c137981 */ /* 0x000962000c1e1500 */
[----:B------:R-:W3:Y:S01]  /*0680*/  LDC R78, c[0x0][0x248] ;  /* 0x00009200ff4e7b82 */ /* 0x000ee20000000800 */
[----:B0-----:R-:W-:Y:S01]  /*0690*/  IMAD R7, R3, 0x19, RZ ;  /* 0x0000001903077824 */ /* 0x001fe200078e02ff */
[-C--:B------:R-:W-:Y:S01]  /*06a0*/  LEA.HI.X.SX32 R163, R5, R121.reuse, 0x1, P0 ;  /* 0x0000007905a37211 */ /* 0x080fe200000f0eff */
[----:B------:R-:W-:Y:S01]  /*06b0*/  IMAD R5, R3, 0x72, RZ ;  /* 0x0000007203057824 */ /* 0x000fe200078e02ff */
[-C--:B------:R-:W-:Y:S01]  /*06c0*/  IADD3 R6, P0, R41, R120.reuse, RZ ;  /* 0x0000007829067210 */ /* 0x080fe20007f1e0ff */
[----:B------:R0:W5:Y:S01]  /*06d0*/  LDG.E.U16 R11, desc[UR60][R14.64] ;  /* 0x0000003c0e0b7981 */ /* 0x000162000c1e1500 */
[-C--:B------:R-:W-:Y:S01]  /*06e0*/  LEA.HI.X.SX32 R137, R7, R121.reuse, 0x1, P2 ;  /* 0x0000007907897211 */ /* 0x080fe200010f0eff */
[----:B------:R-:W-:Y:S01]  /*06f0*/  IMAD R7, R3, 0x21, RZ ;  /* 0x0000002103077824 */ /* 0x000fe200078e02ff */
[-C--:B------:R-:W-:Y:S01]  /*0700*/  IADD3 R150, P1, R35, R120.reuse, RZ ;  /* 0x0000007823967210 */ /* 0x080fe20007f3e0ff */
[----:B------:R-:W-:Y:S01]  /*0710*/  IMAD R47, R3, 0x52, RZ ;  /* 0x00000052032f7824 */ /* 0x000fe200078e02ff */
[-C--:B----4-:R-:W-:Y:S01]  /*0720*/  IADD3 R12, P2, R65, R120.reuse, RZ ;  /* 0x00000078410c7210 */ /* 0x090fe20007f5e0ff */
[----:B------:R-:W-:Y:S01]  /*0730*/  IMAD R13, R3, 0x31, RZ ;  /* 0x00000031030d7824 */ /* 0x000fe200078e02ff */
[-C--:B------:R-:W-:Y:S01]  /*0740*/  LEA.HI.X.SX32 R7, R7, R121.reuse, 0x1, P0 ;  /* 0x0000007907077211 */ /* 0x080fe200000f0eff */
[C---:B------:R-:W-:Y:S01]  /*0750*/  IMAD R107, R3.reuse, 0x82, RZ ;  /* 0x00000082036b7824 */ /* 0x040fe200078e02ff */
[----:B------:R-:W4:Y:S01]  /*0760*/  LDG.E.U16 R136, desc[UR60][R136.64] ;  /* 0x0000003c88887981 */ /* 0x000f22000c1e1500 */
[----:B0-----:R-:W-:Y:S01]  /*0770*/  IMAD R15, R3, 0x39, RZ ;  /* 0x00000039030f7824 */ /* 0x001fe200078e02ff */
[-C--:B------:R-:W-:Y:S01]  /*0780*/  IADD3 R14, P0, R5, R120.reuse, RZ ;  /* 0x00000078050e7210 */ /* 0x080fe20007f1e0ff */
[----:B------:R-:W0:Y:S01]  /*0790*/  LDC R82, c[0x0][0x248] ;  /* 0x00009200ff527b82 */ /* 0x000e220000000800 */
[-C--:B------:R-:W-:Y:S01]  /*07a0*/  LEA.HI.X.SX32 R151, R9, R121.reuse, 0x1, P1 ;  /* 0x0000007909977211 */ /* 0x080fe200008f0eff */
[----:B------:R-:W-:Y:S01]  /*07b0*/  IMAD R9, R3, 0x29, RZ ;  /* 0x0000002903097824 */ /* 0x000fe200078e02ff */
[-C--:B------:R-:W-:Y:S01]  /*07c0*/  LEA.HI.X.SX32 R15, R15, R121.reuse, 0x1, P0 ;  /* 0x000000790f0f7211 */ /* 0x080fe200000f0eff */
[----:B------:R1:W4:Y:S01]  /*07d0*/  LDG.E.U16 R93, desc[UR60][R6.64] ;  /* 0x0000003c065d7981 */ /* 0x000322000c1e1500 */
[-C--:B------:R-:W-:Y:S01]  /*07e0*/  IADD3 R8, P1, R47, R120.reuse, RZ ;  /* 0x000000782f087210 */ /* 0x080fe20007f3e0ff */
[----:B------:R-:W-:Y:S01]  /*07f0*/  IMAD R17, R3, 0x41, RZ ;  /* 0x0000004103117824 */ /* 0x000fe200078e02ff */
[-C--:B------:R-:W-:Y:S01]  /*0800*/  LEA.HI.X.SX32 R13, R13, R121.reuse, 0x1, P2 ;  /* 0x000000790d0d7211 */ /* 0x080fe200010f0eff */
[C---:B------:R-:W-:Y:S01]  /*0810*/  IMAD R130, R3.reuse, 0xb2, RZ ;  /* 0x000000b203827824 */ /* 0x040fe200078e02ff */
[----:B------:R-:W0:Y:S01]  /*0820*/  LDC R84, c[0x0][0x248] ;  /* 0x00009200ff547b82 */ /* 0x000e220000000800 */
[----:B------:R-:W-:Y:S01]  /*0830*/  IMAD R106, R3, 0xa2, RZ ;  /* 0x000000a2036a7824 */ /* 0x000fe200078e02ff */
[-C--:B------:R-:W-:Y:S01]  /*0840*/  LEA.HI.X.SX32 R9, R9, R121.reuse, 0x1, P1 ;  /* 0x0000007909097211 */ /* 0x080fe200008f0eff */
[----:B------:R1:W4:Y:S02]  /*0850*/  LDG.E.U16 R117, desc[UR60][R14.64] ;  /* 0x0000003c0e757981 */ /* 0x000324000c1e1500 */
[-C--:B-1----:R-:W-:Y:S01]  /*0860*/  IADD3 R6, P0, R107, R120.reuse, RZ ;  /* 0x000000786b067210 */ /* 0x082fe20007f1e0ff */
[C---:B------:R-:W-:Y:S01]  /*0870*/  IMAD R137, R3.reuse, 0x92, RZ ;  /* 0x0000009203897824 */ /* 0x040fe200078e02ff */
[----:B------:R1:W4:Y:S01]  /*0880*/  LDG.E.U16 R118, desc[UR60][R12.64] ;  /* 0x0000003c0c767981 */ /* 0x000322000c1e1500 */
[----:B------:R-:W-:Y:S01]  /*0890*/  IMAD R45, R3, 0x51, RZ ;  /* 0x00000051032d7824 */ /* 0x000fe200078e02ff */
[-C--:B------:R-:W-:Y:S01]  /*08a0*/  LEA.HI.X.SX32 R7, R17, R121.reuse, 0x1, P0 ;  /* 0x0000007911077211 */ /* 0x080fe200000f0eff */
[C---:B------:R-:W-:Y:S01]  /*08b0*/  IMAD R131, R3.reuse, 0xc2, RZ ;  /* 0x000000c203837824 */ /* 0x040fe200078e02ff */
[----:B------:R3:W4:Y:S01]  /*08c0*/  LDG.E.U16 R119, desc[UR60][R8.64] ;  /* 0x0000003c08777981 */ /* 0x000722000c1e1500 */
[----:B------:R-:W0:Y:S01]  /*08d0*/  LDC R80, c[0x0][0x248] ;  /* 0x00009200ff507b82 */ /* 0x000e220000000800 */
[C---:B------:R-:W-:Y:S01]  /*08e0*/  IMAD R15, R3.reuse, 0x59, RZ ;  /* 0x00000059030f7824 */ /* 0x040fe200078e02ff */
[-C--:B------:R-:W-:Y:S01]  /*08f0*/  IADD3 R14, P0, R130, R120.reuse, RZ ;  /* 0x00000078820e7210 */ /* 0x080fe20007f1e0ff */
[C---:B------:R-:W-:Y:S01]  /*0900*/  IMAD R31, R3.reuse, 0x49, RZ ;  /* 0x00000049031f7824 */ /* 0x040fe200078e02ff */
[----:B------:R3:W4:Y:S01]  /*0910*/  LDG.E.U16 R116, desc[UR60][R6.64] ;  /* 0x0000003c06747981 */ /* 0x000722000c1e1500 */
[-C--:B-1----:R-:W-:Y:S01]  /*0920*/  IADD3 R12, P2, R106, R120.reuse, RZ ;  /* 0x000000786a0c7210 */ /* 0x082fe20007f5e0ff */
[----:B------:R-:W-:Y:S01]  /*0930*/  IMAD R17, R3, 0x61, RZ ;  /* 0x0000006103117824 */ /* 0x000fe200078e02ff */
[-C--:B------:R-:W-:Y:S01]  /*0940*/  LEA.HI.X.SX32 R15, R15, R121.reuse, 0x1, P0 ;  /* 0x000000790f0f7211 */ /* 0x080fe200000f0eff */
[----:B------:R-:W-:Y:S01]  /*0950*/  IMAD R124, R3, 0xd2, RZ ;  /* 0x000000d2037c7824 */ /* 0x000fe200078e02ff */
[-C--:B---3--:R-:W-:Y:S01]  /*0960*/  IADD3 R8, P1, R137, R120.reuse, RZ ;  /* 0x0000007889087210 */ /* 0x088fe20007f3e0ff */
        /* <DEDUP_REMOVED lines=8> */
[----:B------:R1:W3:Y:S01]  /*09f0*/  LDG.E.U16 R114, desc[UR60][R12.64] ;  /* 0x0000003c0c727981 */ /* 0x0002e2000c1e1500 */
[-C--:B------:R-:W-:Y:S01]  /*0a00*/  IADD3 R6, P1, R124, R120.reuse, RZ ;  /* 0x000000787c067210 */ /* 0x080fe20007f3e0ff */
[----:B------:R-:W0:Y:S01]  /*0a10*/  LDC R94, c[0x0][0x248] ;  /* 0x00009200ff5e7b82 */ /* 0x000e220000000800 */
[-C--:B------:R-:W-:Y:S01]  /*0a20*/  IADD3 R86, P0, R122, R120.reuse, RZ ;  /* 0x000000787a567210 */ /* 0x080fe20007f1e0ff */
[----:B------:R1:W3:Y:S01]  /*0a30*/  LDG.E.U16 R113, desc[UR60][R16.64] ;  /* 0x0000003c10717981 */ /* 0x0002e2000c1e1500 */
[-C--:B------:R-:W-:Y:S01]  /*0a40*/  LEA.HI.X.SX32 R7, R31, R121.reuse, 0x1, P1 ;  /* 0x000000791f077211 */ /* 0x080fe200008f0eff */
[----:B------:R-:W-:Y:S01]  /*0a50*/  IMAD R31, R3, 0xa, RZ ;  /* 0x0000000a031f7824 */ /* 0x000fe200078e02ff */
[-C--:B------:R-:W-:Y:S01]  /*0a60*/  LEA.HI.X.SX32 R87, R45, R121.reuse, 0x1, P0 ;  /* 0x000000792d577211 */ /* 0x080fe200000f0eff */
[----:B------:R1:W3:Y:S02]  /*0a70*/  LDG.E.U16 R115, desc[UR60][R8.64] ;  /* 0x0000003c08737981 */ /* 0x0002e4000c1e1500 */
[C---:B-1----:R-:W-:Y:S01]  /*0a80*/  SHF.L.U32 R13, R3.reuse, 0x1, RZ ;  /* 0x00000001030d7819 */ /* 0x042fe200000006ff */
[----:B------:R-:W1:Y:S01]  /*0a90*/  LDC R100, c[0x0][0x248] ;  /* 0x00009200ff647b82 */ /* 0x000e620000000800 */
[-C--:B------:R-:W-:Y:S01]  /*0aa0*/  LEA R174, P1, R3, R120.reuse, 0x2 ;  /* 0x0000007803ae7211 */ /* 0x080fe200078210ff */
[----:B------:R0:W3:Y:S01]  /*0ab0*/  LDG.E.U16 R111, desc[UR60][R14.64] ;  /* 0x0000003c0e6f7981 */ /* 0x0000e2000c1e1500 */
[-C--:B------:R-:W-:Y:S01]  /*0ac0*/  IADD3 R176, P0, R13, R120.reuse, RZ ;  /* 0x000000780db07210 */ /* 0x080fe20007f1e0ff */
[----:B------:R-:W-:Y:S01]  /*0ad0*/  IMAD R17, R3, 0x14, RZ ;  /* 0x0000001403117824 */ /* 0x000fe200078e02ff */
[-C--:B------:R-:W-:Y:S01]  /*0ae0*/  LEA.HI.X.SX32 R175, R13, R121.reuse, 0x1, P1 ;  /* 0x000000790daf7211 */ /* 0x080fe200008f0eff */
[----:B------:R0:W3:Y:S01]  /*0af0*/  LDG.E.U16 R112, desc[UR60][R6.64] ;  /* 0x0000003c06707981 */ /* 0x0000e2000c1e1500 */
[----:B------:R-:W-:Y:S01]  /*0b00*/  IMAD R9, R3, 0x79, RZ ;  /* 0x0000007903097824 */ /* 0x000fe200078e02ff */
[-C--:B------:R-:W-:Y:S01]  /*0b10*/  IADD3 R8, P2, R125, R120.reuse, RZ ;  /* 0x000000787d087210 */ /* 0x080fe20007f5e0ff */
[----:B------:R-:W1:Y:S01]  /*0b20*/  LDC R102, c[0x0][0x248] ;  /* 0x00009200ff667b82 */ /* 0x000e620000000800 */
[CC--:B------:R-:W-:Y:S01]  /*0b30*/  LEA.HI.X.SX32 R177, R3.reuse, R121.reuse, 0x1, P0 ;  /* 0x0000007903b17211 */ /* 0x0c0fe200000f0eff */
[----:B------:R-:W-:Y:S01]  /*0b40*/  IMAD R77, R3, 0x88, RZ ;  /* 0x00000088034d7824 */ /* 0x000fe200078e02ff */
[-C--:B------:R-:W-:Y:S01]  /*0b50*/  IADD3 R168, P0, R31, R120.reuse, RZ ;  /* 0x000000781fa87210 */ /* 0x080fe20007f1e0ff */
[----:B0-----:R-:W-:Y:S01]  /*0b60*/  IMAD R15, R3, 0x5, RZ ;  /* 0x00000005030f7824 */ /* 0x001fe200078e02ff */
[-C--:B------:R-:W-:Y:S01]  /*0b70*/  IADD3 R160, P1, R17, R120.reuse, RZ ;  /* 0x0000007811a07210 */ /* 0x080fe20007f3e0ff */
[C---:B------:R-:W-:Y:S01]  /*0b80*/  IMAD R13, R3.reuse, 0x1a, RZ ;  /* 0x0000001a030d7824 */ /* 0x040fe200078e02ff */
[----:B------:R-:W3:Y:S01]  /*0b90*/  LDG.E.U16 R60, desc[UR60][R60.64] ;  /* 0x0000003c3c3c7981 */ /* 0x000ee2000c1e1500 */
[----:B------:R-:W-:Y:S01]  /*0ba0*/  IMAD R7, R3, 0x24, RZ ;  /* 0x0000002403077824 */ /* 0x000fe200078e02ff */
[-C--:B------:R-:W-:Y:S01]  /*0bb0*/  LEA.HI.X.SX32 R9, R9, R121.reuse, 0x1, P2 ;  /* 0x0000007909097211 */ /* 0x080fe200010f0eff */
[----:B------:R-:W0:Y:S01]  /*0bc0*/  LDC R104, c[0x0][0x248] ;  /* 0x00009200ff687b82 */ /* 0x000e220000000800 */
[-C--:B------:R-:W-:Y:S01]  /*0bd0*/  LEA.HI.X.SX32 R169, R15, R121.reuse, 0x1, P0 ;  /* 0x000000790fa97211 */ /* 0x080fe200000f0eff */
[----:B------:R-:W-:Y:S01]  /*0be0*/  IMAD R15, R3, 0x34, RZ ;  /* 0x00000034030f7824 */ /* 0x000fe200078e02ff */
[----:B------:R-:W-:Y:S01]  /*0bf0*/  LEA.HI.X.SX32 R161, R31, R121, 0x1, P1 ;  /* 0x000000791fa17211 */ /* 0x000fe200008f0eff */
[----:B------:R1:W3:Y:S01]  /*0c00*/  LDG.E.U16 R110, desc[UR60][R8.64] ;  /* 0x0000003c086e7981 */ /* 0x0002e2000c1e1500 */
[----:B------:R-:W-:-:S02]  /*0c10*/  IADD3 R144, P2, R145, R120, RZ ;  /* 0x0000007891907210 */ /* 0x000fc40007f5e0ff */
[-C--:B------:R-:W-:Y:S01]  /*0c20*/  IADD3 R148, P0, R7, R120.reuse, RZ ;  /* 0x0000007807947210 */ /* 0x080fe20007f1e0ff */
[----:B------:R-:W-:Y:S01]  /*0c30*/  IMAD R31, R3, 0x54, RZ ;  /* 0x00000054031f7824 */ /* 0x000fe200078e02ff */
[-C--:B------:R-:W-:Y:S01]  /*0c40*/  IADD3 R6, P1, R39, R120.reuse, RZ ;  /* 0x0000007827067210 */ /* 0x080fe20007f3e0ff */
[----:B------:R-:W-:Y:S01]  /*0c50*/  IMAD R143, R3, 0xa8, RZ ;  /* 0x000000a8038f7824 */ /* 0x000fe200078e02ff */
[-C--:B------:R-:W-:Y:S01]  /*0c60*/  LEA.HI.X.SX32 R145, R17, R121.reuse, 0x1, P2 ;  /* 0x0000007911917211 */ /* 0x080fe200010f0eff */
[----:B------:R-:W-:Y:S01]  /*0c70*/  IMAD R17, R3, 0x44, RZ ;  /* 0x0000004403117824 */ /* 0x000fe200078e02ff */
[-C--:B------:R-:W-:Y:S01]  /*0c80*/  LEA.HI.X.SX32 R149, R33, R121.reuse, 0x1, P0 ;  /* 0x0000007921957211 */ /* 0x080fe200000f0eff */
[----:B-1----:R-:W-:Y:S01]  /*0c90*/  IMAD R9, R3, 0xd, RZ ;  /* 0x0000000d03097824 */ /* 0x002fe200078e02ff */
[-C--:B------:R-:W-:Y:S01]  /*0ca0*/  LEA.HI.X.SX32 R7, R7, R121.reuse, 0x1, P1 ;  /* 0x0000007907077211 */ /* 0x080fe200008f0eff */
[----:B------:R-:W-:Y:S01]  /*0cb0*/  IMAD R53, R3, 0xc8, RZ ;  /* 0x000000c803357824 */ /* 0x000fe200078e02ff */
[-C--:B------:R-:W-:Y:S01]  /*0cc0*/  IADD3 R154, P0, R13, R120.reuse, RZ ;  /* 0x000000780d9a7210 */ /* 0x080fe20007f1e0ff */
[----:B------:R-:W-:Y:S01]  /*0cd0*/  IMAD R128, R3, 0x8a, RZ ;  /* 0x0000008a03807824 */ /* 0x000fe200078e02ff */
[-C--:B------:R-:W-:Y:S01]  /*0ce0*/  IADD3 R134, P1, R15, R120.reuse, RZ ;  /* 0x000000780f867210 */ /* 0x080fe20007f3e0ff */
[----:B------:R1:W3:Y:S01]  /*0cf0*/  LDG.E.U16 R62, desc[UR60][R6.64] ;  /* 0x0000003c063e7981 */ /* 0x0002e2000c1e1500 */
[-C--:B------:R-:W-:Y:S01]  /*0d00*/  IADD3 R14, P2, R49, R120.reuse, RZ ;  /* 0x00000078310e7210 */ /* 0x080fe20007f5e0ff */
[----:B------:R-:W5:Y:S01]  /*0d10*/  LDC R184, c[0x0][0x248] ;  /* 0x00009200ffb87b82 */ /* 0x000f620000000800 */
[-C--:B------:R-:W-:Y:S01]  /*0d20*/  LEA.HI.X.SX32 R155, R9, R121.reuse, 0x1, P0 ;  /* 0x00000079099b7211 */ /* 0x080fe200000f0eff */
[----:B------:R-:W-:Y:S01]  /*0d30*/  IMAD R33, R3, 0x64, RZ ;  /* 0x0000006403217824 */ /* 0x000fe200078e02ff */
[-C--:B------:R-:W-:Y:S01]  /*0d40*/  LEA.HI.X.SX32 R135, R13, R121.reuse, 0x1, P1 ;  /* 0x000000790d877211 */ /* 0x080fe200008f0eff */
[----:B------:R-:W-:Y:S01]  /*0d50*/  IMAD R13, R3, 0x2a, RZ ;  /* 0x0000002a030d7824 */ /* 0x000fe200078e02ff */
[-C--:B------:R-:W-:Y:S01]  /*0d60*/  IADD3 R8, P0, R17, R120.reuse, RZ ;  /* 0x0000007811087210 */ /* 0x080fe20007f1e0ff */
[----:B------:R-:W-:Y:S01]  /*0d70*/  IMAD R123, R3, 0x9a, RZ ;  /* 0x0000009a037b7824 */ /* 0x000fe200078e02ff */
[-C--:B------:R-:W-:Y:S01]  /*0d80*/  LEA.HI.X.SX32 R15, R15, R121.reuse, 0x1, P2 ;  /* 0x000000790f0f7211 */ /* 0x080fe200010f0eff */
[----:B-1----:R-:W-:Y:S01]  /*0d90*/  IMAD R7, R3, 0x15, RZ ;  /* 0x0000001503077824 */ /* 0x002fe200078e02ff */
[-C--:B------:R-:W-:Y:S01]  /*0da0*/  IADD3 R16, P1, R77, R120.reuse, RZ ;  /* 0x000000784d107210 */ /* 0x080fe20007f3e0ff */
[----:B------:R-:W3:Y:S01]  /*0db0*/  LDG.E.U16 R134, desc[UR60][R134.64] ;  /* 0x0000003c86867981 */ /* 0x000ee2000c1e1500 */
[-C--:B------:R-:W-:Y:S01]  /*0dc0*/  LEA.HI.X.SX32 R9, R35, R121.reuse, 0x1, P0 ;  /* 0x0000007923097211 */ /* 0x080fe200000f0eff */
[----:B------:R-:W1:Y:S01]  /*0dd0*/  LDC R189, c[0x0][0x248] ;  /* 0x00009200ffbd7b82 */ /* 0x000e620000000800 */
[----:B------:R-:W-:Y:S01]  /*0de0*/  LEA.HI.X.SX32 R17, R17, R121, 0x1, P1 ;  /* 0x0000007911117211 */ /* 0x000fe200008f0eff */
[----:B------:R0:W3:Y:S01]  /*0df0*/  LDG.E.U16 R61, desc[UR60][R14.64] ;  /* 0x0000003c0e3d7981 */ /* 0x0000e2000c1e1500 */
[----:B------:R-:W-:-:S02]  /*0e00*/  IADD3 R6, P0, R13, R120, RZ ;  /* 0x000000780d067210 */ /* 0x000fc40007f1e0ff */
[-C--:B------:R-:W-:Y:S01]  /*0e10*/  IADD3 R12, P1, R31, R120.reuse, RZ ;  /* 0x000000781f0c7210 */ /* 0x080fe20007f3e0ff */
[----:B------:R0:W3:Y:S01]  /*0e20*/  LDG.E.U16 R99, desc[UR60][R8.64] ;  /* 0x0000003c08637981 */ /* 0x0000e2000c1e1500 */
[-C--:B------:R-:W-:Y:S01]  /*0e30*/  LEA.HI.X.SX32 R7, R7, R121.reuse, 0x1, P0 ;  /* 0x0000007907077211 */ /* 0x080fe200000f0eff */
[----:B------:R-:W1:Y:S02]  /*0e40*/  LDC R183, c[0x0][0x248] ;  /* 0x00009200ffb77b82 */ /* 0x000e640000000800 */
[----:B------:R0:W3:Y:S02]  /*0e50*/  LDG.E.U16 R59, desc[UR60][R16.64] ;  /* 0x0000003c103b7981 */ /* 0x0000e4000c1e1500 */
[-C--:B0-----:R-:W-:Y:S02]  /*0e60*/  IADD3 R14, P2, R143, R120.reuse, RZ ;  /* 0x000000788f0e7210 */ /* 0x081fe40007f5e0ff */
[-C--:B------:R-:W-:Y:S01]  /*0e70*/  LEA.HI.X.SX32 R13, R13, R121.reuse, 0x1, P1 ;  /* 0x000000790d0d7211 */ /* 0x080fe200008f0eff */
[----:B------:R0:W3:Y:S01]  /*0e80*/  LDG.E.U16 R142, desc[UR60][R6.64] ;  /* 0x0000003c068e7981 */ /* 0x0000e2000c1e1500 */
[-C--:B------:R-:W-:Y:S01]  /*0e90*/  IADD3 R8, P0, R33, R120.reuse, RZ ;  /* 0x0000007821087210 */ /* 0x080fe20007f1e0ff */
[----:B------:R-:W1:Y:S01]  /*0ea0*/  LDC R186, c[0x0][0x248] ;  /* 0x00009200ffba7b82 */ /* 0x000e620000000800 */
[-C--:B------:R-:W-:Y:S01]  /*0eb0*/  LEA.HI.X.SX32 R15, R31, R121.reuse, 0x1, P2 ;  /* 0x000000791f0f7211 */ /* 0x080fe200010f0eff */
[----:B------:R-:W-:Y:S01]  /*0ec0*/  IMAD R31, R3, 0x3a, RZ ;  /* 0x0000003a031f7824 */ /* 0x000fe200078e02ff */
[----:B------:R-:W-:Y:S01]  /*0ed0*/  IADD3 R16, P1, R53, R120, RZ ;  /* 0x0000007835107210 */ /* 0x000fe20007f3e0ff */
[----:B------:R0:W3:Y:S01]  /*0ee0*/  LDG.E.U16 R98, desc[UR60][R12.64] ;  /* 0x0000003c0c627981 */ /* 0x0000e2000c1e1500 */
[----:B------:R-:W-:-:S02]  /*0ef0*/  LEA.HI.X.SX32 R9, R37, R121, 0x1, P0 ;  /* 0x0000007925097211 */ /* 0x000fc400000f0eff */
[-C--:B------:R-:W-:Y:S01]  /*0f00*/  LEA.HI.X.SX32 R17, R33, R121.reuse, 0x1, P1 ;  /* 0x0000007921117211 */ /* 0x080fe200008f0eff */
[----:B0-----:R-:W-:Y:S01]  /*0f10*/  IMAD R7, R3, 0x1d, RZ ;  /* 0x0000001d03077824 */ /* 0x001fe200078e02ff */
[-C--:B------:R-:W-:Y:S01]  /*0f20*/  IADD3 R6, P0, R31, R120.reuse, RZ ;  /* 0x000000781f067210 */ /* 0x080fe20007f1e0ff */
[----:B------:R-:W-:Y:S01]  /*0f30*/  IMAD R33, R3, 0x74, RZ ;  /* 0x0000007403217824 */ /* 0x000fe200078e02ff */
[----:B------:R0:W3:Y:S01]  /*0f40*/  LDG.E.U16 R97, desc[UR60][R8.64] ;  /* 0x0000003c08617981 */ /* 0x0000e2000c1e1500 */
[----:B------:R-:W1:Y:S01]  /*0f50*/  LDC R194, c[0x0][0x248] ;  /* 0x00009200ffc27b82 */ /* 0x000e620000000800 */
[----:B------:R-:W-:Y:S02]  /*0f60*/  LEA.HI.X.SX32 R7, R7, R121, 0x1, P0 ;  /* 0x0000007907077211 */ /* 0x000fe400000f0eff */
[----:B------:R-:W-:Y:S01]  /*0f70*/  IADD3 R12, P1, R33, R120, RZ ;  /* 0x00000078210c7210 */ /* 0x000fe20007f3e0ff */
[----:B------:R0:W3:Y:S01]  /*0f80*/  LDG.E.U16 R58, desc[UR60][R14.64] ;  /* 0x0000003c0e3a7981 */ /* 0x0000e2000c1e1500 */
[----:B------:R-:W-:-:S02]  /*0f90*/  IMAD R129, R3, 0xaa, RZ ;  /* 0x000000aa03817824 */ /* 0x000fc400078e02ff */
[C---:B------:R-:W-:Y:S01]  /*0fa0*/  IMAD R135, R3.reuse, 0xca, RZ ;  /* 0x000000ca03877824 */ /* 0x040fe200078e02ff */
[----:B------:R0:W3:Y:S02]  /*0fb0*/  LDG.E.U16 R56, desc[UR60][R16.64] ;  /* 0x0000003c10387981 */ /* 0x0000e4000c1e1500 */
[----:B0-----:R-:W-:Y:S01]  /*0fc0*/  IMAD R9, R3, 0x45, RZ ;  /* 0x0000004503097824 */ /* 0x001fe200078e02ff */
[-C--:B------:R-:W-:Y:S01]  /*0fd0*/  IADD3 R8, P0, R128, R120.reuse, RZ ;  /* 0x0000007880087210 */ /* 0x080fe20007f1e0ff */
[----:B------:R-:W0:Y:S01]  /*0fe0*/  LDC R193, c[0x0][0x248] ;  /* 0x00009200ffc17b82 */ /* 0x000e220000000800 */
[-C--:B------:R-:W-:Y:S01]  /*0ff0*/  LEA.HI.X.SX32 R13, R31, R121.reuse, 0x1, P1 ;  /* 0x000000791f0d7211 */ /* 0x080fe200008f0eff */
[----:B------:R1:W3:Y:S01]  /*1000*/  LDG.E.U16 R42, desc[UR60][R6.64] ;  /* 0x0000003c062a7981 */ /* 0x0002e2000c1e1500 */
[-C--:B------:R-:W-:Y:S01]  /*1010*/  LEA.HI.X.SX32 R9, R9, R121.reuse, 0x1, P0 ;  /* 0x0000007909097211 */ /* 0x080fe200000f0eff */
[C---:B------:R-:W-:Y:S02]  /*1020*/  IMAD R15, R3.reuse, 0x4d, RZ ;  /* 0x0000004d030f7824 */ /* 0x040fe400078e02ff */
[----:B------:R1:W3:Y:S01]  /*1030*/  LDG.E.U16 R96, desc[UR60][R12.64] ;  /* 0x0000003c0c607981 */ /* 0x0002e2000c1e1500 */
[----:B------:R-:W-:Y:S01]  /*1040*/  IMAD R17, R3, 0x55, RZ ;  /* 0x0000005503117824 */ /* 0x000fe200078e02ff */
[----:B------:R-:W0:Y:S02]  /*1050*/  LDC R196, c[0x0][0x248] ;  /* 0x00009200ffc47b82 */ /* 0x000e240000000800 */
[----:B------:R1:W3:Y:S02]  /*1060*/  LDG.E.U16 R37, desc[UR60][R8.64] ;  /* 0x0000003c08257981 */ /* 0x0002e4000c1e1500 */
[-C--:B-1----:R-:W-:Y:S01]  /*1070*/  IADD3 R6, P0, R123, R120.reuse, RZ ;  /* 0x000000787b067210 */ /* 0x082fe20007f1e0ff */
[----:B------:R-:W-:Y:S01]  /*1080*/  IMAD R133, R3, 0xda, RZ ;  /* 0x000000da03857824 */ /* 0x000fe200078e02ff */
[----:B------:R1:W4:Y:S01]  /*1090*/  LDG.E.U16 R108, desc[UR60][R108.64] ;  /* 0x0000003c6c6c7981 */ /* 0x000322000c1e1500 */
[-C--:B------:R-:W-:Y:S01]  /*10a0*/  IADD3 R12, P1, R129, R120.reuse, RZ ;  /* 0x00000078810c7210 */ /* 0x080fe20007f3e0ff */
[----:B------:R-:W0:Y:S01]  /*10b0*/  LDC R198, c[0x0][0x248] ;  /* 0x00009200ffc67b82 */ /* 0x000e220000000800 */
[-C--:B------:R-:W-:Y:S01]  /*10c0*/  LEA.HI.X.SX32 R7, R15, R121.reuse, 0x1, P0 ;  /* 0x000000790f077211 */ /* 0x080fe200000f0eff */
[----:B------:R-:W-:Y:S01]  /*10d0*/  IMAD R173, R3, 0x84, RZ ;  /* 0x0000008403ad7824 */ /* 0x000fe200078e02ff */
[-C--:B------:R-:W-:Y:S01]  /*10e0*/  IADD3 R16, P0, R135, R120.reuse, RZ ;  /* 0x0000007887107210 */ /* 0x080fe20007f1e0ff */
[----:B------:R-:W-:Y:S01]  /*10f0*/  IMAD R9, R3, 0x65, RZ ;  /* 0x0000006503097824 */ /* 0x000fe200078e02ff */
[-C--:B------:R-:W-:Y:S01]  /*1100*/  LEA.HI.X.SX32 R13, R17, R121.reuse, 0x1, P1 ;  /* 0x00000079110d7211 */ /* 0x080fe200008f0eff */
[C---:B------:R-:W-:Y:S01]  /*1110*/  IMAD R45, R3.reuse, 0x4a, RZ ;  /* 0x0000004a032d7824 */ /* 0x040fe200078e02ff */
[----:B------:R1:W3:Y:S02]  /*1120*/  LDG.E.U16 R36, desc[UR60][R6.64] ;  /* 0x0000003c06247981 */ /* 0x0002e4000c1e1500 */
[----:B-1----:R-:W-:Y:S01]  /*1130*/  IMAD R109, R3, 0xe8, RZ ;  /* 0x000000e8036d7824 */ /* 0x002fe200078e02ff */
[-C--:B------:R-:W-:Y:S01]  /*1140*/  LEA.HI.X.SX32 R17, R9, R121.reuse, 0x1, P0 ;  /* 0x0000007909117211 */ /* 0x080fe200000f0eff */
[----:B------:R-:W-:Y:S01]  /*1150*/  IMAD R9, R3, 0x6d, RZ ;  /* 0x0000006d03097824 */ /* 0x000fe200078e02ff */
[-C--:B------:R-:W-:Y:S01]  /*1160*/  IADD3 R38, P0, R133, R120.reuse, RZ ;  /* 0x0000007885267210 */ /* 0x080fe20007f1e0ff */
        /* <DEDUP_REMOVED lines=10> */
[----:B------:R-:W3:Y:S01]  /*1210*/  LDG.E.U16 R54, desc[UR60][R54.64] ;  /* 0x0000003c36367981 */ /* 0x000ee2000c1e1500 */
[-C--:B------:R-:W-:Y:S01]  /*1220*/  IADD3 R14, P2, R126, R120.reuse, RZ ;  /* 0x000000787e0e7210 */ /* 0x080fe20007f5e0ff */
[----:B------:R-:W-:Y:S01]  /*1230*/  IMAD R49, R3, 0x5a, RZ ;  /* 0x0000005a03317824 */ /* 0x000fe200078e02ff */
[-C--:B------:R-:W-:Y:S01]  /*1240*/  LEA.HI.X.SX32 R9, R41, R121.reuse, 0x1, P1 ;  /* 0x0000007929097211 */ /* 0x080fe200008f0eff */
[----:B------:R1:W3:Y:S01]  /*1250*/  LDG.E.U16 R35, desc[UR60][R12.64] ;  /* 0x0000003c0c237981 */ /* 0x0002e2000c1e1500 */
[-C--:B------:R-:W-:Y:S01]  /*1260*/  LEA.HI.X.SX32 R7, R7, R121.reuse, 0x1, P0 ;  /* 0x0000007907077211 */ /* 0x080fe200000f0eff */
[----:B------:R-:W-:Y:S01]  /*1270*/  IMAD R180, R3, 0xb4, RZ ;  /* 0x000000b403b47824 */ /* 0x000fe200078e02ff */
[----:B------:R-:W-:Y:S01]  /*1280*/  LEA.HI.X.SX32 R15, R33, R121, 0x1, P2 ;  /* 0x00000079210f7211 */ /* 0x000fe200010f0eff */
[----:B------:R-:W-:Y:S01]  /*1290*/  IMAD R179, R3, 0xa4, RZ ;  /* 0x000000a403b37824 */ /* 0x000fe200078e02ff */
[----:B------:R1:W3:Y:S01]  /*12a0*/  LDG.E.U16 R33, desc[UR60][R16.64] ;  /* 0x0000003c10217981 */ /* 0x0002e2000c1e1500 */
[----:B------:R-:W0:Y:S03]  /*12b0*/  LDC R202, c[0x0][0x248] ;  /* 0x00009200ffca7b82 */ /* 0x000e260000000800 */
[----:B------:R1:W3:Y:S02]  /*12c0*/  LDG.E.U16 R55, desc[UR60][R30.64] ;  /* 0x0000003c1e377981 */ /* 0x0002e4000c1e1500 */
[----:B-1----:R-:W-:-:S02]  /*12d0*/  IADD3 R12, P0, R171, R120, RZ ;  /* 0x00000078ab0c7210 */ /* 0x002fc40007f1e0ff */
[----:B------:R1:W3:Y:S02]  /*12e0*/  LDG.E.U16 R92, desc[UR60][R8.64] ;  /* 0x0000003c085c7981 */ /* 0x0002e4000c1e1500 */
[-C--:B------:R-:W-:Y:S01]  /*12f0*/  LEA.HI.X.SX32 R13, R45, R121.reuse, 0x1, P0 ;  /* 0x000000792d0d7211 */ /* 0x080fe200000f0eff */
[C---:B------:R-:W-:Y:S01]  /*1300*/  IMAD R17, R3.reuse, 0x2d, RZ ;  /* 0x0000002d03117824 */ /* 0x040fe200078e02ff */
[----:B------:R-:W0:Y:S01]  /*1310*/  LDC R192, c[0x0][0x248] ;  /* 0x00009200ffc07b82 */ /* 0x000e220000000800 */
[----:B------:R1:W3:Y:S01]  /*1320*/  LDG.E.U16 R34, desc[UR60][R14.64] ;  /* 0x0000003c0e227981 */ /* 0x0002e2000c1e1500 */
[----:B------:R-:W-:Y:S01]  /*1330*/  IMAD R31, R3, 0x75, RZ ;  /* 0x00000075031f7824 */ /* 0x000fe200078e02ff */
[-C--:B------:R-:W-:Y:S01]  /*1340*/  IADD3 R30, P2, R127, R120.reuse, RZ ;  /* 0x000000787f1e7210 */ /* 0x080fe20007f5e0ff */
[----:B------:R-:W-:Y:S01]  /*1350*/  IMAD R45, R3, 0x6a, RZ ;  /* 0x0000006a032d7824 */ /* 0x000fe200078e02ff */
[----:B------:R1:W3:Y:S02]  /*1360*/  LDG.E.U16 R41, desc[UR60][R6.64] ;  /* 0x0000003c06297981 */ /* 0x0002e4000c1e1500 */
[-C--:B-1----:R-:W-:Y:S01]  /*1370*/  IADD3 R8, P0, R49, R120.reuse, RZ ;  /* 0x0000007831087210 */ /* 0x082fe20007f1e0ff */
[----:B------:R-:W1:Y:S01]  /*1380*/  LDC R200, c[0x0][0x248] ;  /* 0x00009200ffc87b82 */ /* 0x000e620000000800 */
[----:B------:R-:W-:Y:S01]  /*1390*/  LEA.HI.X.SX32 R31, R31, R121, 0x1, P2 ;  /* 0x000000791f1f7211 */ /* 0x000fe200010f0eff */
[----:B------:R-:W-:Y:S01]  /*13a0*/  IMAD R181, R3, 0xc4, RZ ;  /* 0x000000c403b57824 */ /* 0x000fe200078e02ff */
[-C--:B------:R-:W-:Y:S01]  /*13b0*/  IADD3 R16, P2, R180, R120.reuse, RZ ;  /* 0x00000078b4107210 */ /* 0x080fe20007f5e0ff */
[----:B------:R2:W3:Y:S01]  /*13c0*/  LDG.E.U16 R32, desc[UR60][R38.64] ;  /* 0x0000003c26207981 */ /* 0x0004e2000c1e1500 */
[----:B------:R-:W-:-:S02]  /*13d0*/  IADD3 R14, P1, R179, R120, RZ ;  /* 0x00000078b30e7210 */ /* 0x000fc40007f3e0ff */
[-C--:B------:R-:W-:Y:S01]  /*13e0*/  LEA.HI.X.SX32 R9, R17, R121.reuse, 0x1, P0 ;  /* 0x0000007911097211 */ /* 0x080fe200000f0eff */
[----:B------:R-:W-:Y:S01]  /*13f0*/  IMAD R7, R3, 0x35, RZ ;  /* 0x0000003503077824 */ /* 0x000fe200078e02ff */
[-C--:B------:R-:W-:Y:S01]  /*1400*/  LEA.HI.X.SX32 R17, R49, R121.reuse, 0x1, P2 ;  /* 0x0000007931117211 */ /* 0x080fe200010f0eff */
[----:B------:R-:W-:Y:S01]  /*1410*/  IMAD R49, R3, 0x7a, RZ ;  /* 0x0000007a03317824 */ /* 0x000fe200078e02ff */
[-C--:B------:R-:W-:Y:S01]  /*1420*/  LEA.HI.X.SX32 R15, R47, R121.reuse, 0x1, P1 ;  /* 0x000000792f0f7211 */ /* 0x080fe200008f0eff */
[----:B------:R-:W-:Y:S01]  /*1430*/  IMAD R182, R3, 0xd4, RZ ;  /* 0x000000d403b67824 */ /* 0x000fe200078e02ff */
[-C--:B------:R-:W-:Y:S01]  /*1440*/  IADD3 R6, P0, R45, R120.reuse, RZ ;  /* 0x000000782d067210 */ /* 0x080fe20007f1e0ff */
[----:B------:R-:W-:Y:S01]  /*1450*/  IMAD R190, R3, 0xe4, RZ ;  /* 0x000000e403be7824 */ /* 0x000fe200078e02ff */
[-C--:B--2---:R-:W-:Y:S01]  /*1460*/  IADD3 R38, P1, R181, R120.reuse, RZ ;  /* 0x00000078b5267210 */ /* 0x084fe20007f3e0ff */
[----:B------:R2:W3:Y:S01]  /*1470*/  LDG.E.U16 R40, desc[UR60][R8.64] ;  /* 0x0000003c08287981 */ /* 0x0004e2000c1e1500 */
[-C--:B------:R-:W-:Y:S01]  /*1480*/  LEA.HI.X.SX32 R7, R7, R121.reuse, 0x1, P0 ;  /* 0x0000007907077211 */ /* 0x080fe200000f0eff */
[----:B------:R-:W1:Y:S01]  /*1490*/  LDC R206, c[0x0][0x248] ;  /* 0x00009200ffce7b82 */ /* 0x000e620000000800 */
[----:B------:R-:W-:Y:S01]  /*14a0*/  LEA.HI.X.SX32 R39, R65, R121, 0x1, P1 ;  /* 0x0000007941277211 */ /* 0x000fe200008f0eff */
[----:B------:R2:W3:Y:S01]  /*14b0*/  LDG.E.U16 R91, desc[UR60][R12.64] ;  /* 0x0000003c0c5b7981 */ /* 0x0004e2000c1e1500 */
[----:B------:R-:W-:Y:S01]  /*14c0*/  IADD3 R44, P2, R190, R120, RZ ;  /* 0x00000078be2c7210 */ /* 0x000fe20007f5e0ff */
[----:B------:R-:W-:-:S02]  /*14d0*/  IMAD R188, R3, 0xf4, RZ ;  /* 0x000000f403bc7824 */ /* 0x000fc400078e02ff */
[----:B------:R0:W4:Y:S01]  /*14e0*/  LDG.E.U16 R138, desc[UR60][R138.64] ;  /* 0x0000003c8a8a7981 */ /* 0x000122000c1e1500 */
[----:B--2---:R-:W-:Y:S01]  /*14f0*/  IMAD R9, R3, 0x3d, RZ ;  /* 0x0000003d03097824 */ /* 0x004fe200078e02ff */
[----:B------:R-:W2:Y:S02]  /*1500*/  LDC R208, c[0x0][0x248] ;  /* 0x00009200ffd07b82 */ /* 0x000ea40000000800 */
[----:B------:R0:W3:Y:S01]  /*1510*/  LDG.E.U16 R88, desc[UR60][R14.64] ;  /* 0x0000003c0e587981 */ /* 0x0000e2000c1e1500 */
[----:B------:R-:W-:Y:S01]  /*1520*/  IADD3 R12, P0, R49, R120, RZ ;  /* 0x00000078310c7210 */ /* 0x000fe20007f1e0ff */
[C---:B------:R-:W-:Y:S02]  /*1530*/  IMAD R47, R3.reuse, 0x16, RZ ;  /* 0x00000016032f7824 */ /* 0x040fe400078e02ff */
[----:B------:R-:W3:Y:S01]  /*1540*/  LDG.E.U16 R89, desc[UR60][R38.64] ;  /* 0x0000003c26597981 */ /* 0x000ee2000c1e1500 */
[----:B0-----:R-:W-:Y:S01]  /*1550*/  IMAD R139, R3, 0xfa, RZ ;  /* 0x000000fa038b7824 */ /* 0x001fe200078e02ff */
[----:B------:R-:W-:-:S02]  /*1560*/  LEA.HI.X.SX32 R13, R9, R121, 0x1, P0 ;  /* 0x00000079090d7211 */ /* 0x000fc400000f0eff */
[----:B------:R0:W3:Y:S01]  /*1570*/  LDG.E.U16 R90, desc[UR60][R16.64] ;  /* 0x0000003c105a7981 */ /* 0x0000e2000c1e1500 */
[----:B------:R-:W2:Y:S01]  /*1580*/  LDC R204, c[0x0][0x248] ;  /* 0x00009200ffcc7b82 */ /* 0x000ea20000000800 */
[-C--:B------:R-:W-:Y:S01]  /*1590*/  IADD3 R14, P1, R182, R120.reuse, RZ ;  /* 0x00000078b60e7210 */ /* 0x080fe20007f3e0ff */
[----:B------:R-:W-:Y:S01]  /*15a0*/  IMAD R9, R3, 0x7d, RZ ;  /* 0x0000007d03097824 */ /* 0x000fe200078e02ff */
[----:B------:R-:W3:Y:S02]  /*15b0*/  LDG.E.U16 R144, desc[UR60][R144.64] ;  /* 0x0000003c90907981 */ /* 0x000ee4000c1e1500 */
[-C--:B------:R-:W-:Y:S02]  /*15c0*/  LEA.HI.X.SX32 R15, R45, R121.reuse, 0x1, P1 ;  /* 0x000000792d0f7211 */ /* 0x080fe400008f0eff */
[-C--:B------:R-:W-:Y:S01]  /*15d0*/  LEA.HI.X.SX32 R45, R5, R121.reuse, 0x1, P2 ;  /* 0x00000079052d7211 */ /* 0x080fe200010f0eff */
[----:B------:R0:W3:Y:S01]  /*15e0*/  LDG.E.U16 R39, desc[UR60][R6.64] ;  /* 0x0000003c06277981 */ /* 0x0000e2000c1e1500 */
[----:B------:R-:W-:Y:S01]  /*15f0*/  IADD3 R8, P1, R139, R120, RZ ;  /* 0x000000788b087210 */ /* 0x000fe20007f3e0ff */
[----:B0-----:R-:W-:Y:S01]  /*1600*/  IMAD R17, R3, 0x6, RZ ;  /* 0x0000000603117824 */ /* 0x001fe200078e02ff */
[----:B------:R-:W0:Y:S01]  /*1610*/  LDC R210, c[0x0][0x248] ;  /* 0x00009200ffd27b82 */ /* 0x000e220000000800 */
[----:B------:R1:W3:Y:S01]  /*1620*/  LDG.E.U16 R38, desc[UR60][R12.64] ;  /* 0x0000003c0c267981 */ /* 0x0002e2000c1e1500 */
[----:B------:R-:W-:Y:S01]  /*1630*/  LEA.HI.X.SX32 R9, R9, R121, 0x1, P1 ;  /* 0x0000007909097211 */ /* 0x000fe200008f0eff */
[----:B------:R-:W-:-:S02]  /*1640*/  IMAD R5, R3, 0x3, RZ ;  /* 0x0000000303057824 */ /* 0x000fc400078e02ff */
[----:B------:R-:W-:Y:S01]  /*1650*/  IMAD R215, R3, 0x56, RZ ;  /* 0x0000005603d77824 */ /* 0x000fe200078e02ff */
[----:B------:R-:W3:Y:S01]  /*1660*/  LDG.E.U16 R31, desc[UR60][R30.64] ;  /* 0x0000003c1e1f7981 */ /* 0x000ee2000c1e1500 */
[-C--:B------:R-:W-:Y:S01]  /*1670*/  IADD3 R6, P2, R188, R120.reuse, RZ ;  /* 0x00000078bc067210 */ /* 0x080fe20007f5e0ff */
[----:B------:R-:W0:Y:S01]  /*1680*/  LDC R212, c[0x0][0x248] ;  /* 0x00009200ffd47b82 */ /* 0x000e220000000800 */
[-C--:B------:R-:W-:Y:S01]  /*1690*/  IADD3 R158, P1, R47, R120.reuse, RZ ;  /* 0x000000782f9e7210 */ /* 0x080fe20007f3e0ff */
[----:B------:R-:W-:Y:S01]  /*16a0*/  IMAD R145, R3, 0x36, RZ ;  /* 0x0000003603917824 */ /* 0x000fe200078e02ff */
[-C--:B------:R-:W-:Y:S01]  /*16b0*/  LEA.HI.X.SX32 R7, R49, R121.reuse, 0x1, P2 ;  /* 0x0000007931077211 */ /* 0x080fe200010f0eff */
[----:B-1----:R-:W-:Y:S01]  /*16c0*/  IMAD R13, R3, 0xb, RZ ;  /* 0x0000000b030d7824 */ /* 0x002fe200078e02ff */
[-C--:B------:R-:W-:Y:S01]  /*16d0*/  IADD3 R4, P0, R17, R120.reuse, RZ ;  /* 0x0000007811047210 */ /* 0x080fe20007f1e0ff */
[----:B------:R-:W-:Y:S01]  /*16e0*/  IMAD R49, R3, 0x26, RZ ;  /* 0x0000002603317824 */ /* 0x000fe200078e02ff */
[----:B------:R-:W3:Y:S01]  /*16f0*/  LDG.E.U16 R86, desc[UR60][R86.64] ;  /* 0x0000003c56567981 */ /* 0x000ee2000c1e1500 */
[----:B------:R-:W1:Y:S01]  /*1700*/  LDC R214, c[0x0][0x248] ;  /* 0x00009200ffd67b82 */ /* 0x000e620000000800 */
[-C--:B------:R-:W-:Y:S01]  /*1710*/  LEA.HI.X.SX32 R159, R13, R121.reuse, 0x1, P1 ;  /* 0x000000790d9f7211 */ /* 0x080fe200008f0eff */
[----:B------:R-:W-:Y:S01]  /*1720*/  IMAD R13, R3, 0x13, RZ ;  /* 0x00000013030d7824 */ /* 0x000fe200078e02ff */
[-C--:B------:R-:W-:Y:S01]  /*1730*/  LEA.HI.X.SX32 R5, R5, R121.reuse, 0x1, P0 ;  /* 0x0000007905057211 */ /* 0x080fe200000f0eff */
[----:B------:R-:W-:Y:S01]  /*1740*/  IMAD R205, R3, 0x46, RZ ;  /* 0x0000004603cd7824 */ /* 0x000fe200078e02ff */
[-C--:B------:R-:W-:Y:S01]  /*1750*/  IADD3 R146, P0, R49, R120.reuse, RZ ;  /* 0x0000007831927210 */ /* 0x080fe20007f1e0ff */
[----:B------:R5:W3:Y:S01]  /*1760*/  LDG.E.U16 R30, desc[UR60][R8.64] ;  /* 0x0000003c081e7981 */ /* 0x000ae2000c1e1500 */
[----:B------:R-:W-:Y:S01]  /*1770*/  IMAD R213, R3, 0x66, RZ ;  /* 0x0000006603d57824 */ /* 0x000fe200078e02ff */
[----:B------:R-:W1:Y:S01]  /*1780*/  LDC R223, c[0x0][0x248] ;  /* 0x00009200ffdf7b82 */ /* 0x000e620000000800 */
[----:B------:R-:W-:Y:S01]  /*1790*/  LEA.HI.X.SX32 R147, R13, R121, 0x1, P0 ;  /* 0x000000790d937211 */ /* 0x000fe200000f0eff */
[----:B------:R2:W3:Y:S01]  /*17a0*/  LDG.E.U16 R65, desc[UR60][R14.64] ;  /* 0x0000003c0e417981 */ /* 0x0004e2000c1e1500 */
[----:B------:R-:W-:-:S03]  /*17b0*/  IADD3 R12, P0, R215, R120, RZ ;  /* 0x00000078d70c7210 */ /* 0x000fc60007f1e0ff */
[----:B------:R2:W3:Y:S01]  /*17c0*/  LDG.E.U16 R87, desc[UR60][R44.64] ;  /* 0x0000003c2c577981 */ /* 0x0004e2000c1e1500 */
[C---:B-----5:R-:W-:Y:S01]  /*17d0*/  IMAD R9, R3.reuse, 0x2b, RZ ;  /* 0x0000002b03097824 */ /* 0x060fe200078e02ff */
[----:B------:R-:W5:Y:S02]  /*17e0*/  LDC R216, c[0x0][0x248] ;  /* 0x00009200ffd87b82 */ /* 0x000f640000000800 */
[----:B------:R2:W3:Y:S02]  /*17f0*/  LDG.E.U16 R85, desc[UR60][R6.64] ;  /* 0x0000003c06557981 */ /* 0x0004e4000c1e1500 */
[C---:B--2---:R-:W-:Y:S02]  /*1800*/  IMAD R15, R3.reuse, 0x1b, RZ ;  /* 0x0000001b030f7824 */ /* 0x044fe400078e02ff */
[----:B------:R2:W3:Y:S01]  /*1810*/  LDG.E.U16 R172, desc[UR60][R4.64] ;  /* 0x0000003c04ac7981 */ /* 0x0004e2000c1e1500 */
[----:B------:R-:W-:Y:S01]  /*1820*/  IMAD R45, R3, 0x23, RZ ;  /* 0x00000023032d7824 */ /* 0x000fe200078e02ff */
[-C--:B------:R-:W-:Y:S01]  /*1830*/  LEA.HI.X.SX32 R13, R9, R121.reuse, 0x1, P0 ;  /* 0x00000079090d7211 */ /* 0x080fe200000f0eff */
[----:B------:R-:W-:Y:S01]  /*1840*/  IMAD R211, R3, 0x76, RZ ;  /* 0x0000007603d37824 */ /* 0x000fe200078e02ff */
[----:B------:R0:W3:Y:S01]  /*1850*/  LDG.E.U16 R148, desc[UR60][R148.64] ;  /* 0x0000003c94947981 */ /* 0x0000e2000c1e1500 */
[-C--:B------:R-:W-:Y:S01]  /*1860*/  IADD3 R6, P1, R145, R120.reuse, RZ ;  /* 0x0000007891067210 */ /* 0x080fe20007f3e0ff */
[C---:B------:R-:W-:Y:S01]  /*1870*/  IMAD R9, R3.reuse, 0x33, RZ ;  /* 0x0000003303097824 */ /* 0x040fe200078e02ff */
[----:B------:R-:W5:Y:S01]  /*1880*/  LDC R227, c[0x0][0x248] ;  /* 0x00009200ffe37b82 */ /* 0x000f620000000800 */
[----:B------:R-:W-:Y:S01]  /*1890*/  IMAD R230, R3, 0x96, RZ ;  /* 0x0000009603e67824 */ /* 0x000fe200078e02ff */
[----:B--2---:R-:W-:Y:S01]  /*18a0*/  IADD3 R4, P2, R205, R120, RZ ;  /* 0x00000078cd047210 */ /* 0x004fe20007f5e0ff */
[----:B------:R-:W-:Y:S01]  /*18b0*/  IMAD R232, R3, 0x86, RZ ;  /* 0x0000008603e87824 */ /* 0x000fe200078e02ff */
[-C--:B------:R-:W-:Y:S01]  /*18c0*/  LEA.HI.X.SX32 R7, R15, R121.reuse, 0x1, P1 ;  /* 0x000000790f077211 */ /* 0x080fe200008f0eff */
[----:B------:R2:W3:Y:S01]  /*18d0*/  LDG.E.U16 R74, desc[UR60][R12.64] ;  /* 0x0000003c0c4a7981 */ /* 0x0004e2000c1e1500 */
[----:B------:R-:W-:-:S02]  /*18e0*/  LEA.HI.X.SX32 R5, R45, R121, 0x1, P2 ;  /* 0x000000792d057211 */ /* 0x000fc400010f0eff */
[-C--:B------:R-:W-:Y:S01]  /*18f0*/  IADD3 R8, P0, R213, R120.reuse, RZ ;  /* 0x00000078d5087210 */ /* 0x080fe20007f1e0ff */
[----:B------:R2:W3:Y:S01]  /*1900*/  LDG.E.U16 R132, desc[UR60][R6.64] ;  /* 0x0000003c06847981 */ /* 0x0004e2000c1e1500 */
[----:B------:R-:W-:Y:S01]  /*1910*/  IMAD R15, R3, 0x3b, RZ ;  /* 0x0000003b030f7824 */ /* 0x000fe200078e02ff */
[----:B0-----:R-:W0:Y:S01]  /*1920*/  LDC R149, c[0x0][0x248] ;  /* 0x00009200ff957b82 */ /* 0x001e220000000800 */
[----:B------:R-:W-:Y:S01]  /*1930*/  LEA.HI.X.SX32 R9, R9, R121, 0x1, P0 ;  /* 0x0000007909097211 */ /* 0x000fe200000f0eff */
[----:B------:R1:W3:Y:S01]  /*1940*/  LDG.E.U16 R75, desc[UR60][R4.64] ;  /* 0x0000003c044b7981 */ /* 0x0002e2000c1e1500 */
[C---:B------:R-:W-:Y:S01]  /*1950*/  IMAD R45, R3.reuse, 0x43, RZ ;  /* 0x00000043032d7824 */ /* 0x040fe200078e02ff */
[-C--:B--2---:R-:W-:Y:S01]  /*1960*/  IADD3 R12, P0, R230, R120.reuse, RZ ;  /* 0x00000078e60c7210 */ /* 0x084fe20007f1e0ff */
[C---:B------:R-:W-:Y:S01]  /*1970*/  IMAD R13, R3.reuse, 0x4b, RZ ;  /* 0x0000004b030d7824 */ /* 0x040fe200078e02ff */
[----:B------:R2:W3:Y:S01]  /*1980*/  LDG.E.U16 R73, desc[UR60][R8.64] ;  /* 0x0000003c08497981 */ /* 0x0004e2000c1e1500 */
[----:B------:R-:W-:Y:S01]  /*1990*/  IMAD R228, R3, 0xa6, RZ ;  /* 0x000000a603e47824 */ /* 0x000fe200078e02ff */
[-C--:B------:R-:W-:Y:S01]  /*19a0*/  IADD3 R6, P1, R211, R120.reuse, RZ ;  /* 0x00000078d3067210 */ /* 0x080fe20007f3e0ff */
[----:B------:R-:W-:Y:S01]  /*19b0*/  IMAD R226, R3, 0xb6, RZ ;  /* 0x000000b603e27824 */ /* 0x000fe200078e02ff */
[----:B------:R2:W3:Y:S01]  /*19c0*/  LDG.E.U16 R150, desc[UR60][R150.64] ;  /* 0x0000003c96967981 */ /* 0x0004e2000c1e1500 */
[----:B------:R-:W5:Y:S01]  /*19d0*/  LDC R229, c[0x0][0x248] ;  /* 0x00009200ffe57b82 */ /* 0x000f620000000800 */
[----:B-1----:R-:W-:-:S02]  /*19e0*/  IADD3 R4, P2, R232, R120, RZ ;  /* 0x00000078e8047210 */ /* 0x002fc40007f5e0ff */
[-C--:B------:R-:W-:Y:S01]  /*19f0*/  LEA.HI.X.SX32 R7, R15, R121.reuse, 0x1, P1 ;  /* 0x000000790f077211 */ /* 0x080fe200008f0eff */
[----:B------:R-:W-:Y:S01]  /*1a00*/  IMAD R15, R3, 0x53, RZ ;  /* 0x00000053030f7824 */ /* 0x000fe200078e02ff */
[-C--:B------:R-:W-:Y:S01]  /*1a10*/  LEA.HI.X.SX32 R13, R13, R121.reuse, 0x1, P0 ;  /* 0x000000790d0d7211 */ /* 0x080fe200000f0eff */
[----:B------:R-:W-:Y:S01]  /*1a20*/  IMAD R224, R3, 0xc6, RZ ;  /* 0x000000c603e07824 */ /* 0x000fe200078e02ff */
[-C--:B------:R-:W-:Y:S01]  /*1a30*/  LEA.HI.X.SX32 R5, R45, R121.reuse, 0x1, P2 ;  /* 0x000000792d057211 */ /* 0x080fe200010f0eff */
[C---:B------:R-:W-:Y:S01]  /*1a40*/  IMAD R222, R3.reuse, 0xd6, RZ ;  /* 0x000000d603de7824 */ /* 0x040fe200078e02ff */
[-C--:B--2---:R-:W-:Y:S01]  /*1a50*/  IADD3 R8, P0, R228, R120.reuse, RZ ;  /* 0x00000078e4087210 */ /* 0x084fe20007f1e0ff */
[----:B------:R1:W2:Y:S01]  /*1a60*/  LDG.E.U16 R72, desc[UR60][R6.64] ;  /* 0x0000003c06487981 */ /* 0x0002a2000c1e1500 */
[C---:B------:R-:W-:Y:S01]  /*1a70*/  IMAD R45, R3.reuse, 0x5b, RZ ;  /* 0x0000005b032d7824 */ /* 0x040fe200078e02ff */
[----:B------:R-:W5:Y:S01]  /*1a80*/  LDC R151, c[0x0][0x248] ;  /* 0x00009200ff977b82 */ /* 0x000f620000000800 */
[----:B------:R-:W-:Y:S01]  /*1a90*/  IMAD R67, R3, 0x63, RZ ;  /* 0x0000006303437824 */ /* 0x000fe200078e02ff */
[----:B------:R1:W2:Y:S01]  /*1aa0*/  LDG.E.U16 R70, desc[UR60][R12.64] ;  /* 0x0000003c0c467981 */ /* 0x0002a2000c1e1500 */
[----:B------:R-:W-:Y:S01]  /*1ab0*/  LEA.HI.X.SX32 R9, R15, R121, 0x1, P0 ;  /* 0x000000790f097211 */ /* 0x000fe200000f0eff */
[C---:B------:R-:W-:Y:S01]  /*1ac0*/  IMAD R220, R3.reuse, 0xe6, RZ ;  /* 0x000000e603dc7824 */ /* 0x040fe200078e02ff */
[-C--:B------:R-:W-:Y:S01]  /*1ad0*/  IADD3 R44, P0, R222, R120.reuse, RZ ;  /* 0x00000078de2c7210 */ /* 0x080fe20007f1e0ff */
[----:B------:R0:W2:Y:S01]  /*1ae0*/  LDG.E.U16 R71, desc[UR60][R4.64] ;  /* 0x0000003c04477981 */ /* 0x0000a2000c1e1500 */
[----:B-1----:R-:W-:Y:S01]  /*1af0*/  IADD3 R6, P1, R226, R120, RZ ;  /* 0x00000078e2067210 */ /* 0x002fe20007f3e0ff */
[----:B------:R-:W-:-:S02]  /*1b00*/  IMAD R218, R3, 0xf6, RZ ;  /* 0x000000f603da7824 */ /* 0x000fc400078e02ff */
[----:B------:R-:W2:Y:S01]  /*1b10*/  LDG.E.U16 R146, desc[UR60][R146.64] ;  /* 0x0000003c92927981 */ /* 0x000ea2000c1e1500 */
[----:B------:R-:W1:Y:S01]  /*1b20*/  LDC R231, c[0x0][0x248] ;  /* 0x00009200ffe77b82 */ /* 0x000e620000000800 */
[----:B------:R-:W-:Y:S01]  /*1b30*/  IMAD R13, R3, 0x6b, RZ ;  /* 0x0000006b030d7824 */ /* 0x000fe200078e02ff */
[-C--:B------:R-:W-:Y:S01]  /*1b40*/  LEA.HI.X.SX32 R7, R45, R121.reuse, 0x1, P1 ;  /* 0x000000792d077211 */ /* 0x080fe200008f0eff */
[----:B------:R-:W-:Y:S01]  /*1b50*/  IMAD R141, R3, 0x7b, RZ ;  /* 0x0000007b038d7824 */ /* 0x000fe200078e02ff */
[----:B------:R-:W2:Y:S01]  /*1b60*/  LDG.E.U16 R154, desc[UR60][R154.64] ;  /* 0x0000003c9a9a7981 */ /* 0x000ea2000c1e1500 */
[-C--:B0-----:R-:W-:Y:S02]  /*1b70*/  IADD3 R4, P2, R224, R120.reuse, RZ ;  /* 0x00000078e0047210 */ /* 0x081fe40007f5e0ff */
[-C--:B------:R-:W-:Y:S01]  /*1b80*/  LEA.HI.X.SX32 R45, R13, R121.reuse, 0x1, P0 ;  /* 0x000000790d2d7211 */ /* 0x080fe200000f0eff */
[----:B------:R-:W-:Y:S01]  /*1b90*/  IMAD R13, R3, 0x73, RZ ;  /* 0x00000073030d7824 */ /* 0x000fe200078e02ff */
[----:B------:R-:W-:Y:S01]  /*1ba0*/  LEA.HI.X.SX32 R5, R67, R121, 0x1, P2 ;  /* 0x0000007943057211 */ /* 0x000fe200010f0eff */
[----:B------:R-:W-:Y:S01]  /*1bb0*/  IMAD R15, R3, 0xc, RZ ;  /* 0x0000000c030f7824 */ /* 0x000fe200078e02ff */
[----:B------:R0:W2:Y:S01]  /*1bc0*/  LDG.E.U16 R67, desc[UR60][R8.64] ;  /* 0x0000003c08437981 */ /* 0x0000a2000c1e1500 */
[----:B------:R-:W5:Y:S03]  /*1bd0*/  LDC R12, c[0x0][0x248] ;  /* 0x00009200ff0c7b82 */ /* 0x000f660000000800 */
[----:B------:R0:W2:Y:S04]  /*1be0*/  LDG.E.U16 R68, desc[UR60][R4.64] ;  /* 0x0000003c04447981 */ /* 0x0000a8000c1e1500 */
[----:B------:R0:W2:Y:S01]  /*1bf0*/  LDG.E.U16 R69, desc[UR60][R6.64] ;  /* 0x0000003c06457981 */ /* 0x0000a2000c1e1500 */
[----:B------:R-:W1:Y:S01]  /*1c00*/  LDC R234, c[0x0][0x248] ;  /* 0x00009200ffea7b82 */ /* 0x000e620000000800 */
[----:B0-----:R-:W-:-:S02]  /*1c10*/  IADD3 R8, P0, R220, R120, RZ ;  /* 0x00000078dc087210 */ /* 0x001fc40007f1e0ff */
[----:B------:R0:W2:Y:S02]  /*1c20*/  LDG.E.U16 R44, desc[UR60][R44.64] ;  /* 0x0000003c2c2c7981 */ /* 0x0000a4000c1e1500 */
[-C--:B------:R-:W-:Y:S02]  /*1c30*/  LEA.HI.X.SX32 R9, R13, R121.reuse, 0x1, P0 ;  /* 0x000000790d097211 */ /* 0x080fe400000f0eff */
[C---:B------:R-:W-:Y:S01]  /*1c40*/  SHF.L.U32 R13, R3.reuse, 0x2, RZ ;  /* 0x00000002030d7819 */ /* 0x040fe200000006ff */
[----:B------:R0:W2:Y:S01]  /*1c50*/  LDG.E.U16 R158, desc[UR60][R158.64] ;  /* 0x0000003c9e9e7981 */ /* 0x0000a2000c1e1500 */
[-C--:B------:R-:W-:Y:S01]  /*1c60*/  LEA R4, P0, R3, R120.reuse, 0x3 ;  /* 0x0000007803047211 */ /* 0x080fe200078018ff */
[----:B------:R-:W1:Y:S01]  /*1c70*/  LDC R235, c[0x0][0x248] ;  /* 0x00009200ffeb7b82 */ /* 0x000e620000000800 */
[-C--:B------:R-:W-:Y:S01]  /*1c80*/  IADD3 R166, P1, R15, R120.reuse, RZ ;  /* 0x000000780fa67210 */ /* 0x080fe20007f3e0ff */
[C---:B------:R-:W-:Y:S01]  /*1c90*/  IMAD R147, R3.reuse, 0xd8, RZ ;  /* 0x000000d803937824 */ /* 0x040fe200078e02ff */
[----:B------:R-:W-:Y:S01]  /*1ca0*/  IADD3 R6, P2, R218, R120, RZ ;  /* 0x00000078da067210 */ /* 0x000fe20007f5e0ff */
[----:B0-----:R-:W-:Y:S01]  /*1cb0*/  IMAD R45, R3, 0x98, RZ ;  /* 0x00000098032d7824 */ /* 0x001fe200078e02ff */
[-C--:B------:R-:W-:Y:S01]  /*1cc0*/  LEA.HI.X.SX32 R5, R13, R121.reuse, 0x1, P0 ;  /* 0x000000790d057211 */ /* 0x080fe200000f0eff */
[----:B------:R-:W-:Y:S01]  /*1cd0*/  IMAD R13, R3, 0x2c, RZ ;  /* 0x0000002c030d7824 */ /* 0x000fe200078e02ff */
[-C--:B------:R-:W-:Y:S01]  /*1ce0*/  LEA.HI.X.SX32 R167, R17, R121.reuse, 0x1, P1 ;  /* 0x0000007911a77211 */ /* 0x080fe200008f0eff */
[----:B------:R-:W2:Y:S01]  /*1cf0*/  LDG.E.U16 R66, desc[UR60][R8.64] ;  /* 0x0000003c08427981 */ /* 0x000ea2000c1e1500 */
[----:B------:R-:W0:Y:S01]  /*1d00*/  LDC R17, c[0x0][0x248] ;  /* 0x00009200ff117b82 */ /* 0x000e220000000800 */
[----:B------:R-:W-:-:S02]  /*1d10*/  LEA.HI.X.SX32 R7, R141, R121, 0x1, P2 ;  /* 0x000000798d077211 */ /* 0x000fc400010f0eff */
[-C--:B------:R-:W-:Y:S01]  /*1d20*/  IADD3 R156, P2, R157, R120.reuse, RZ ;  /* 0x000000789d9c7210 */ /* 0x080fe20007f5e0ff */
[----:B------:R5:W2:Y:S01]  /*1d30*/  LDG.E.U16 R170, desc[UR60][R4.64] ;  /* 0x0000003c04aa7981 */ /* 0x000aa2000c1e1500 */
[-C--:B------:R-:W-:Y:S02]  /*1d40*/  IADD3 R140, P0, R13, R120.reuse, RZ ;  /* 0x000000780d8c7210 */ /* 0x080fe40007f1e0ff */
[-C--:B------:R-:W-:Y:S01]  /*1d50*/  LEA.HI.X.SX32 R157, R15, R121.reuse, 0x1, P2 ;  /* 0x000000790f9d7211 */ /* 0x080fe200010f0eff */
[----:B------:R-:W-:Y:S01]  /*1d60*/  IMAD R15, R3, 0x4c, RZ ;  /* 0x0000004c030f7824 */ /* 0x000fe200078e02ff */
[-C--:B------:R-:W-:Y:S01]  /*1d70*/  IADD3 R50, P2, R51, R120.reuse, RZ ;  /* 0x0000007833327210 */ /* 0x080fe20007f5e0ff */
[----:B------:R5:W2:Y:S01]  /*1d80*/  LDG.E.U16 R64, desc[UR60][R6.64] ;  /* 0x0000003c06407981 */ /* 0x000aa2000c1e1500 */
[-C--:B------:R-:W-:Y:S01]  /*1d90*/  LEA.HI.X.SX32 R141, R47, R121.reuse, 0x1, P0 ;  /* 0x000000792f8d7211 */ /* 0x080fe200000f0eff */
[----:B------:R-:W1:Y:S01]  /*1da0*/  LDC R159, c[0x0][0x248] ;  /* 0x00009200ff9f7b82 */ /* 0x000e620000000800 */
[----:B-----5:R-:W-:Y:S01]  /*1db0*/  IADD3 R4, P0, R45, R120, RZ ;  /* 0x000000782d047210 */ /* 0x020fe20007f1e0ff */
[----:B------:R-:W5:Y:S01]  /*1dc0*/  LDG.E.U16 R156, desc[UR60][R156.64] ;  /* 0x0000003c9c9c7981 */ /* 0x000f62000c1e1500 */
[----:B------:R-:W-:-:S02]  /*1dd0*/  LEA.HI.X.SX32 R51, R13, R121, 0x1, P2 ;  /* 0x000000790d337211 */ /* 0x000fc400010f0eff */
[-C--:B------:R-:W-:Y:S01]  /*1de0*/  LEA.HI.X.SX32 R5, R15, R121.reuse, 0x1, P0 ;  /* 0x000000790f057211 */ /* 0x080fe200000f0eff */
[----:B------:R-:W-:Y:S01]  /*1df0*/  IMAD R13, R3, 0x6c, RZ ;  /* 0x0000006c030d7824 */ /* 0x000fe200078e02ff */
[-C--:B------:R-:W-:Y:S01]  /*1e00*/  IADD3 R6, P1, R15, R120.reuse, RZ ;  /* 0x000000780f067210 */ /* 0x080fe20007f3e0ff */
[----:B------:R0:W5:Y:S01]  /*1e10*/  LDG.E.U16 R50, desc[UR60][R50.64] ;  /* 0x0000003c32327981 */ /* 0x000162000c1e1500 */
[----:B------:R-:W4:Y:S02]  /*1e20*/  LDC R236, c[0x0][0x248] ;  /* 0x00009200ffec7b82 */ /* 0x000f240000000800 */
[----:B------:R-:W-:Y:S01]  /*1e30*/  LEA.HI.X.SX32 R7, R49, R121, 0x1, P1 ;  /* 0x0000007931077211 */ /* 0x000fe200008f0eff */
[----:B------:R0:W5:Y:S01]  /*1e40*/  LDG.E.U16 R47, desc[UR60][R4.64] ;  /* 0x0000003c042f7981 */ /* 0x000162000c1e1500 */
[-C--:B------:R-:W-:Y:S02]  /*1e50*/  IADD3 R14, P1, R13, R120.reuse, RZ ;  /* 0x000000780d0e7210 */ /* 0x080fe40007f3e0ff */
[----:B------:R-:W-:Y:S01]  /*1e60*/  SHF.L.U32 R9, R3, 0x4, RZ ;  /* 0x0000000403097819 */ /* 0x000fe200000006ff */
[----:B------:R0:W5:Y:S02]  /*1e70*/  LDG.E.U16 R10, desc[UR60][R6.64] ;  /* 0x0000003c060a7981 */ /* 0x000164000c1e1500 */
[----:B0-----:R-:W0:Y:S02]  /*1e80*/  LDC R51, c[0x0][0x248] ;  /* 0x00009200ff337b82 */ /* 0x001e240000000800 */
[----:B------:R1:W5:Y:S01]  /*1e90*/  LDG.E.U16 R140, desc[UR60][R140.64] ;  /* 0x0000003c8c8c7981 */ /* 0x000362000c1e1500 */
[----:B------:R-:W-:-:S02]  /*1ea0*/  IADD3 R4, P2, R147, R120, RZ ;  /* 0x0000007893047210 */ /* 0x000fc40007f5e0ff */
[-C--:B------:R-:W-:Y:S01]  /*1eb0*/  LEA R152, P0, R153, R120.reuse, 0x5 ;  /* 0x0000007899987211 */ /* 0x080fe200078028ff */
[----:B------:R-:W3:Y:S01]  /*1ec0*/  LDG.E.U16 R164, desc[UR60][R164.64] ;  /* 0x0000003ca4a47981 */ /* 0x000ee2000c1e1500 */
[-C--:B------:R-:W-:Y:S02]  /*1ed0*/  LEA.HI.X.SX32 R5, R13, R121.reuse, 0x1, P2 ;  /* 0x000000790d057211 */ /* 0x080fe400010f0eff */
[-C--:B------:R-:W-:Y:S01]  /*1ee0*/  LEA.HI.X.SX32 R15, R145, R121.reuse, 0x1, P1 ;  /* 0x00000079910f7211 */ /* 0x080fe200008f0eff */
[----:B------:R-:W2:Y:S01]  /*1ef0*/  LDG.E.U16 R162, desc[UR60][R162.64] ;  /* 0x0000003ca2a27981 */ /* 0x000ea2000c1e1500 */
[----:B------:R-:W-:Y:S01]  /*1f00*/  SHF.L.U32 R7, R3, 0x5, RZ ;  /* 0x0000000503077819 */ /* 0x000fe200000006ff */
[----:B-1----:R-:W-:Y:S01]  /*1f10*/  IMAD R141, R48, 0x1d0, RZ ;  /* 0x000001d0308d7824 */ /* 0x002fe200078e02ff */
[----:B------:R-:W-:Y:S01]  /*1f20*/  LEA R8, P1, R17, R120, 0x6 ;  /* 0x0000007811087211 */ /* 0x000fe200078230ff */
[----:B------:R1:W5:Y:S01]  /*1f30*/  LDG.E.U16 R49, desc[UR60][R4.64] ;  /* 0x0000003c04317981 */ /* 0x000362000c1e1500 */
[-C--:B------:R-:W-:Y:S01]  /*1f40*/  LEA.HI.X.SX32 R153, R9, R121.reuse, 0x1, P0 ;  /* 0x0000007909997211 */ /* 0x080fe200000f0eff */
[----:B------:R-:W4:Y:S01]  /*1f50*/  LDC R48, c[0x0][0x248] ;  /* 0x00009200ff307b82 */ /* 0x000f220000000800 */
[----:B------:R-:W-:Y:S01]  /*1f60*/  LEA.HI.X.SX32 R9, R7, R121, 0x1, P1 ;  /* 0x0000007907097211 */ /* 0x000fe200008f0eff */
[----:B------:R1:W5:Y:S01]  /*1f70*/  LDG.E.U16 R14, desc[UR60][R14.64] ;  /* 0x0000003c0e0e7981 */ /* 0x000362000c1e1500 */
[----:B------:R-:W-:-:S02]  /*1f80*/  SHF.L.U32 R7, R3, 0x6, RZ ;  /* 0x0000000603077819 */ /* 0x000fc400000006ff */
[-C--:B------:R-:W-:Y:S01]  /*1f90*/  LEA R16, P0, R149, R120.reuse, 0x7 ;  /* 0x0000007895107211 */ /* 0x080fe200078038ff */
[----:B------:R1:W2:Y:S02]  /*1fa0*/  LDG.E.U16 R8, desc[UR60][R8.64] ;  /* 0x0000003c08087981 */ /* 0x0002a4000c1e1500 */
[----:B-1----:R-:W-:Y:S01]  /*1fb0*/  IMAD R5, R12, 0x130, RZ ;  /* 0x000001300c057824 */ /* 0x002fe200078e02ff */
[----:B------:R-:W-:Y:S01]  /*1fc0*/  SHF.L.U32 R13, R3, 0x7, RZ ;  /* 0x00000007030d7819 */ /* 0x000fe200000006ff */
[----:B------:R-:W1:Y:S01]  /*1fd0*/  LDC R149, c[0x0][0x248] ;  /* 0x00009200ff957b82 */ /* 0x000e620000000800 */
[-C--:B------:R-:W-:Y:S01]  /*1fe0*/  LEA R6, P1, R151, R120.reuse, 0x8 ;  /* 0x0000007897067211 */ /* 0x080fe200078240ff */
[----:B------:R-:W-:Y:S01]  /*1ff0*/  IMAD R15, R2, 0x110, RZ ;  /* 0x00000110020f7824 */ /* 0x000fe200078e02ff */
[-C--:B------:R-:W-:Y:S01]  /*2000*/  LEA.HI.X.SX32 R17, R7, R121.reuse, 0x1, P0 ;  /* 0x0000007907117211 */ /* 0x080fe200000f0eff */
[----:B------:R-:W5:Y:S01]  /*2010*/  LDG.E.U16 R152, desc[UR60][R152.64] ;  /* 0x0000003c98987981 */ /* 0x000f62000c1e1500 */
[-C--:B------:R-:W-:Y:S01]  /*2020*/  IADD3 R4, P2, R5, R120.reuse, RZ ;  /* 0x0000007805047210 */ /* 0x080fe20007f5e0ff */
[----:B------:R-:W-:Y:S01]  /*2030*/  IMAD R9, R18, 0x150, RZ ;  /* 0x0000015012097824 */ /* 0x000fe200078e02ff */
[-C--:B------:R-:W-:Y:S01]  /*2040*/  LEA.HI.X.SX32 R7, R13, R121.reuse, 0x1, P1 ;  /* 0x000000790d077211 */ /* 0x080fe200008f0eff */
[----:B------:R0:W2:Y:S01]  /*2050*/  LDG.E.U16 R2, desc[UR60][R16.64] ;  /* 0x0000003c10027981 */ /* 0x0000a2000c1e1500 */
[----:B------:R-:W-:Y:S01]  /*2060*/  IADD3 R12, P0, R15, R120, RZ ;  /* 0x000000780f0c7210 */ /* 0x000fe20007f1e0ff */
[----:B------:R-:W1:Y:S01]  /*2070*/  LDC R151, c[0x0][0x248] ;  /* 0x00009200ff977b82 */ /* 0x000e620000000800 */
[-C--:B------:R-:W-:Y:S01]  /*2080*/  LEA.HI.X.SX32 R5, R45, R121.reuse, 0x1, P2 ;  /* 0x000000792d057211 */ /* 0x080fe200010f0eff */
[----:B------:R0:W5:Y:S01]  /*2090*/  LDG.E.U16 R6, desc[UR60][R6.64] ;  /* 0x0000003c06067981 */ /* 0x000162000c1e1500 */
[----:B------:R-:W-:Y:S01]  /*20a0*/  LEA.HI.X.SX32 R13, R77, R121, 0x1, P0 ;  /* 0x000000794d0d7211 */ /* 0x000fe200000f0eff */
[----:B------:R-:W-:-:S02]  /*20b0*/  IMAD R77, R22, 0x190, RZ ;  /* 0x00000190164d7824 */ /* 0x000fc400078e02ff */
[----:B------:R-:W5:Y:S02]  /*20c0*/  LDG.E.U16 R18, desc[UR60][R4.64] ;  /* 0x0000003c04127981 */ /* 0x000f64000c1e1500 */
[----:B------:R-:W1:Y:S01]  /*20d0*/  LDC R45, c[0x0][0x248] ;  /* 0x00009200ff2d7b82 */ /* 0x000e620000000800 */
[----:B0-----:R-:W-:Y:S01]  /*20e0*/  IADD3 R16, P1, R9, R120, RZ ;  /* 0x0000007809107210 */ /* 0x001fe20007f3e0ff */
[----:B------:R-:W-:Y:S01]  /*20f0*/  IMAD R9, R46, 0x1b0, RZ ;  /* 0x000001b02e097824 */ /* 0x000fe200078e02ff */
[----:B------:R-:W5:Y:S01]  /*2100*/  LDG.E.U16 R160, desc[UR60][R160.64] ;  /* 0x0000003ca0a07981 */ /* 0x000f62000c1e1500 */
[----:B------:R-:W-:-:S03]  /*2110*/  IMAD R7, R51, 0x1e0, RZ ;  /* 0x000001e033077824 */ /* 0x000fc600078e02ff */
[----:B------:R0:W5:Y:S01]  /*2120*/  LDG.E.U16 R15, desc[UR60][R12.64] ;  /* 0x0000003c0c0f7981 */ /* 0x000162000c1e1500 */
[----:B------:R-:W4:Y:S01]  /*2130*/  LDC R46, c[0x0][0x248] ;  /* 0x00009200ff2e7b82 */ /* 0x000f220000000800 */
[----:B------:R-:W-:Y:S02]  /*2140*/  IADD3 R76, P0, R77, R120, RZ ;  /* 0x000000784d4c7210 */ /* 0x000fe40007f1e0ff */
[----:B------:R-:W5:Y:S04]  /*2150*/  LDG.E.U16 R168, desc[UR60][R168.64] ;  /* 0x0000003ca8a87981 */ /* 0x000f68000c1e1500 */
[----:B------:R-:W5:Y:S01]  /*2160*/  LDG.E.U16 R166, desc[UR60][R166.64] ;  /* 0x0000003ca6a67981 */ /* 0x000f62000c1e1500 */
[----:B------:R-:W4:Y:S01]  /*2170*/  LDC R51, c[0x0][0x248] ;  /* 0x00009200ff337b82 */ /* 0x000f220000000800 */
[----:B------:R-:W-:-:S02]  /*2180*/  LEA.HI.X.SX32 R77, R53, R121, 0x1, P0 ;  /* 0x00000079354d7211 */ /* 0x000fc400000f0eff */
[-C--:B0-----:R-:W-:Y:S01]  /*2190*/  IADD3 R12, P2, R141, R120.reuse, RZ ;  /* 0x000000788d0c7210 */ /* 0x081fe20007f5e0ff */
[----:B------:R-:W5:Y:S01]  /*21a0*/  LDG.E.U16 R174, desc[UR60][R174.64] ;  /* 0x0000003caeae7981 */ /* 0x000f62000c1e1500 */
[-C--:B------:R-:W-:Y:S02]  /*21b0*/  IADD3 R4, P0, R7, R120.reuse, RZ ;  /* 0x0000007807047210 */ /* 0x080fe40007f1e0ff */
[-C--:B------:R-:W-:Y:S01]  /*21c0*/  LEA.HI.X.SX32 R17, R143, R121.reuse, 0x1, P1 ;  /* 0x000000798f117211 */ /* 0x080fe200008f0eff */
[----:B------:R-:W0:Y:S01]  /*21d0*/  LDC R7, c[0x0][0x248] ;  /* 0x00009200ff077b82 */ /* 0x000e220000000800 */
[-C--:B------:R-:W-:Y:S01]  /*21e0*/  IADD3 R52, P1, R9, R120.reuse, RZ ;  /* 0x0000007809347210 */ /* 0x080fe20007f3e0ff */
[----:B------:R-:W5:Y:S01]  /*21f0*/  LDG.E.U16 R176, desc[UR60][R176.64] ;  /* 0x0000003cb0b07981 */ /* 0x000f62000c1e1500 */
[-C--:B------:R-:W-:Y:S01]  /*2200*/  LEA.HI.X.SX32 R13, R109, R121.reuse, 0x1, P2 ;  /* 0x000000796d0d7211 */ /* 0x080fe200010f0eff */
[----:B------:R-:W-:Y:S01]  /*2210*/  IMAD R109, R24, 0x120, RZ ;  /* 0x00000120186d7824 */ /* 0x000fe200078e02ff */
[-C--:B------:R-:W-:Y:S01]  /*2220*/  LEA.HI.X.SX32 R5, R21, R121.reuse, 0x1, P0 ;  /* 0x0000007915057211 */ /* 0x080fe200000f0eff */
[----:B------:R-:W5:Y:S01]  /*2230*/  LDG.E.U16 R16, desc[UR60][R16.64] ;  /* 0x0000003c10107981 */ /* 0x000f62000c1e1500 */
[----:B------:R-:W-:Y:S01]  /*2240*/  LEA.HI.X.SX32 R53, R147, R121, 0x1, P1 ;  /* 0x0000007993357211 */ /* 0x000fe200008f0eff */
[----:B------:R-:W-:Y:S01]  /*2250*/  IMAD R141, R26, 0x140, RZ ;  /* 0x000001401a8d7824 */ /* 0x000fe200078e02ff */
[----:B------:R-:W3:Y:S01]  /*2260*/  LDC R145, c[0x0][0x248] ;  /* 0x00009200ff917b82 */ /* 0x000ee20000000800 */
[----:B-1----:R-:W-:Y:S01]  /*2270*/  IMAD R45, R45, 0x160, RZ ;  /* 0x000001602d2d7824 */ /* 0x002fe200078e02ff */
[----:B------:R1:W5:Y:S04]  /*2280*/  LDG.E.U16 R9, desc[UR60][R76.64] ;  /* 0x0000003c4c097981 */ /* 0x000368000c1e1500 */
[----:B------:R1:W5:Y:S01]  /*2290*/  LDG.E.U16 R22, desc[UR60][R52.64] ;  /* 0x0000003c34167981 */ /* 0x000362000c1e1500 */
[----:B----4-:R-:W-:Y:S01]  /*22a0*/  IMAD R51, R51, 0x1a0, RZ ;  /* 0x000001a033337824 */ /* 0x010fe200078e02ff */
[----:B------:R-:W4:Y:S02]  /*22b0*/  LDC R147, c[0x0][0x248] ;  /* 0x00009200ff937b82 */ /* 0x000f240000000800 */
[----:B------:R0:W5:Y:S01]  /*22c0*/  LDG.E.U16 R17, desc[UR60][R4.64] ;  /* 0x0000003c04117981 */ /* 0x000162000c1e1500 */
[----:B-1----:R-:W-:-:S03]  /*22d0*/  IADD3 R76, P1, R141, R120, RZ ;  /* 0x000000788d4c7210 */ /* 0x002fc60007f3e0ff */
[----:B------:R1:W5:Y:S01]  /*22e0*/  LDG.E.U16 R21, desc[UR60][R12.64] ;  /* 0x0000003c0c157981 */ /* 0x000362000c1e1500 */
[----:B------:R-:W-:Y:S01]  /*22f0*/  IMAD R53, R46, 0x180, RZ ;  /* 0x000001802e357824 */ /* 0x000fe200078e02ff */
[----:B------:R-:W4:Y:S01]  /*2300*/  LDC R143, c[0x0][0x248] ;  /* 0x00009200ff8f7b82 */ /* 0x000f220000000800 */
[----:B------:R-:W-:Y:S01]  /*2310*/  IMAD R191, R3, 0x9c, RZ ;  /* 0x0000009c03bf7824 */ /* 0x000fe200078e02ff */
[----:B------:R-:W5:Y:S01]  /*2320*/  LDG.E.U16 R178, desc[UR60][R120.64] ;  /* 0x0000003c78b27981 */ /* 0x000f62000c1e1500 */
[----:B0-----:R-:W-:-:S04]  /*2330*/  IADD3 R4, P0, R109, R120, RZ ;  /* 0x000000786d047210 */ /* 0x001fc80007f1e0ff */
[-C--:B------:R-:W-:Y:S01]  /*2340*/  LEA.HI.X.SX32 R5, R105, R121.reuse, 0x1, P0 ;  /* 0x0000007969057211 */ /* 0x080fe200000f0eff */
[----:B------:R-:W-:Y:S01]  /*2350*/  IMAD R7, R7, 0x102, RZ ;  /* 0x0000010207077824 */ /* 0x000fe200078e02ff */
[-C--:B------:R-:W-:Y:S01]  /*2360*/  IADD3 R52, P0, R45, R120.reuse, RZ ;  /* 0x000000782d347210 */ /* 0x080fe20007f1e0ff */
[----:B------:R-:W0:Y:S01]  /*2370*/  LDC R109, c[0x0][0x248] ;  /* 0x00009200ff6d7b82 */ /* 0x000e220000000800 */
[-C--:B-1----:R-:W-:Y:S01]  /*2380*/  IADD3 R12, P2, R53, R120.reuse, RZ ;  /* 0x00000078350c7210 */ /* 0x082fe20007f5e0ff */
[----:B------:R1:W5:Y:S01]  /*2390*/  LDG.E.U16 R26, desc[UR60][R4.64] ;  /* 0x0000003c041a7981 */ /* 0x000362000c1e1500 */
[-C--:B------:R-:W-:Y:S02]  /*23a0*/  LEA.HI.X.SX32 R77, R103, R121.reuse, 0x1, P1 ;  /* 0x00000079674d7211 */ /* 0x080fe400008f0eff */
[-C--:B------:R-:W-:Y:S01]  /*23b0*/  LEA.HI.X.SX32 R53, R101, R121.reuse, 0x1, P0 ;  /* 0x0000007965357211 */ /* 0x080fe200000f0eff */
[----:B------:R-:W-:Y:S02]  /*23c0*/  IMAD R101, R78, 0x1c0, RZ ;  /* 0x000001c04e657824 */ /* 0x000fe400078e02ff */
[----:B------:R-:W4:Y:S01]  /*23d0*/  LDC R45, c[0x0][0x248] ;  /* 0x00009200ff2d7b82 */ /* 0x000f220000000800 */
[----:B------:R-:W-:Y:S01]  /*23e0*/  LEA.HI.X.SX32 R13, R29, R121, 0x1, P2 ;  /* 0x000000791d0d7211 */ /* 0x000fe200010f0eff */
[----:B------:R1:W5:Y:S02]  /*23f0*/  LDG.E.U16 R24, desc[UR60][R76.64] ;  /* 0x0000003c4c187981 */ /* 0x000364000c1e1500 */
[----:B-1----:R-:W-:-:S02]  /*2400*/  IADD3 R4, P1, R51, R120, RZ ;  /* 0x0000007833047210 */ /* 0x002fc40007f3e0ff */
[-C--:B------:R-:W-:Y:S01]  /*2410*/  IADD3 R78, P0, R101, R120.reuse, RZ ;  /* 0x00000078654e7210 */ /* 0x080fe20007f1e0ff */
[----:B------:R1:W5:Y:S01]  /*2420*/  LDG.E.U16 R29, desc[UR60][R12.64] ;  /* 0x0000003c0c1d7981 */ /* 0x000362000c1e1500 */
[----:B------:R-:W0:Y:S01]  /*2430*/  LDC R51, c[0x0][0x248] ;  /* 0x00009200ff337b82 */ /* 0x000e220000000800 */
[-C--:B------:R-:W-:Y:S01]  /*2440*/  LEA.HI.X.SX32 R5, R95, R121.reuse, 0x1, P1 ;  /* 0x000000795f057211 */ /* 0x080fe200008f0eff */
[----:B------:R-:W-:Y:S01]  /*2450*/  IMAD R95, R48, 0x170, RZ ;  /* 0x00000170305f7824 */ /* 0x000fe200078e02ff */
[----:B------:R-:W-:Y:S01]  /*2460*/  LEA.HI.X.SX32 R79, R79, R121, 0x1, P0 ;  /* 0x000000794f4f7211 */ /* 0x000fe200000f0eff */
[----:B------:R-:W-:Y:S01]  /*2470*/  IMAD R103, R82, 0x1f0, RZ ;  /* 0x000001f052677824 */ /* 0x000fe200078e02ff */
[----:B------:R-:W5:Y:S01]  /*2480*/  LDG.E.U16 R46, desc[UR60][R52.64] ;  /* 0x0000003c342e7981 */ /* 0x000f62000c1e1500 */
[-C--:B------:R-:W-:Y:S02]  /*2490*/  IADD3 R76, P0, R7, R120.reuse, RZ ;  /* 0x00000078074c7210 */ /* 0x080fe40007f1e0ff */
[----:B------:R-:W4:Y:S01]  /*24a0*/  LDC R101, c[0x0][0x248] ;  /* 0x00009200ff657b82 */ /* 0x000f220000000800 */
[----:B------:R1:W5:Y:S02]  /*24b0*/  LDG.E.U16 R4, desc[UR60][R4.64] ;  /* 0x0000003c04047981 */ /* 0x000364000c1e1500 */
[----:B-1----:R-:W-:-:S02]  /*24c0*/  IADD3 R12, P1, R95, R120, RZ ;  /* 0x000000785f0c7210 */ /* 0x002fc40007f3e0ff */
[----:B------:R-:W5:Y:S02]  /*24d0*/  LDG.E.U16 R48, desc[UR60][R78.64] ;  /* 0x0000003c4e307981 */ /* 0x000f64000c1e1500 */
[-C--:B------:R-:W-:Y:S01]  /*24e0*/  LEA.HI.X.SX32 R13, R81, R121.reuse, 0x1, P1 ;  /* 0x00000079510d7211 */ /* 0x080fe200008f0eff */
[----:B------:R-:W1:Y:S01]  /*24f0*/  LDC R95, c[0x0][0x248] ;  /* 0x00009200ff5f7b82 */ /* 0x000e620000000800 */
[----:B------:R-:W-:Y:S01]  /*2500*/  IMAD R5, R3, 0x81, RZ ;  /* 0x0000008103057824 */ /* 0x000fe200078e02ff */
[----:B------:R-:W-:Y:S02]  /*2510*/  IADD3 R52, P2, R103, R120, RZ ;  /* 0x0000007867347210 */ /* 0x000fe40007f5e0ff */
[----:B------:R-:W5:Y:S02]  /*2520*/  LDG.E.U16 R12, desc[UR60][R12.64] ;  /* 0x0000003c0c0c7981 */ /* 0x000f64000c1e1500 */
[-C--:B------:R-:W-:Y:S01]  /*2530*/  LEA.HI.X.SX32 R77, R5, R121.reuse, 0x1, P0 ;  /* 0x00000079054d7211 */ /* 0x080fe200000f0eff */
[----:B0-----:R-:W-:Y:S01]  /*2540*/  IMAD R51, R51, 0x122, RZ ;  /* 0x0000012233337824 */ /* 0x001fe200078e02ff */
[----:B------:R-:W-:Y:S01]  /*2550*/  LEA.HI.X.SX32 R53, R83, R121, 0x1, P2 ;  /* 0x0000007953357211 */ /* 0x000fe200010f0eff */
[----:B----4-:R-:W-:Y:S01]  /*2560*/  IMAD R83, R45, 0x112, RZ ;  /* 0x000001122d537824 */ /* 0x010fe200078e02ff */
[----:B------:R-:W0:Y:S01]  /*2570*/  LDC R103, c[0x0][0x248] ;  /* 0x00009200ff677b82 */ /* 0x000e220000000800 */
[----:B------:R4:W5:Y:S01]  /*2580*/  LDG.E.U16 R13, desc[UR60][R76.64] ;  /* 0x0000003c4c0d7981 */ /* 0x000962000c1e1500 */
[----:B------:R-:W-:-:S02]  /*2590*/  IMAD R5, R3, 0x89, RZ ;  /* 0x0000008903057824 */ /* 0x000fc400078e02ff */
[----:B------:R-:W-:Y:S01]  /*25a0*/  IADD3 R82, P0, R83, R120, RZ ;  /* 0x0000007853527210 */ /* 0x000fe20007f1e0ff */
[----:B------:R-:W-:Y:S01]  /*25b0*/  IMAD R7, R3, 0x91, RZ ;  /* 0x0000009103077824 */ /* 0x000fe200078e02ff */
[----:B------:R-:W5:Y:S01]  /*25c0*/  LDG.E.U16 R53, desc[UR60][R52.64] ;  /* 0x0000003c34357981 */ /* 0x000f62000c1e1500 */
[----:B------:R-:W-:Y:S01]  /*25d0*/  IMAD R149, R149, 0x1e2, RZ ;  /* 0x000001e295957824 */ /* 0x000fe200078e02ff */
[----:B------:R-:W2:Y:S01]  /*25e0*/  LDC R153, c[0x0][0x248] ;  /* 0x00009200ff997b82 */ /* 0x000ea20000000800 */
[----:B----4-:R-:W-:-:S07]  /*25f0*/  IMAD R77, R84, 0x142, RZ ;  /* 0x00000142544d7824 */ /* 0x010fce00078e02ff */
[----:B------:R-:W4:Y:S01]  /*2600*/  LDC R84, c[0x0][0x248] ;  /* 0x00009200ff547b82 */ /* 0x000f220000000800 */
[----:B------:R-:W-:Y:S01]  /*2610*/  IMAD R79, R80, 0x132, RZ ;  /* 0x00000132504f7824 */ /* 0x000fe200078e02ff */
[-C--:B------:R-:W-:Y:S02]  /*2620*/  IADD3 R80, P1, R51, R120.reuse, RZ ;  /* 0x0000007833507210 */ /* 0x080fe40007f3e0ff */
[-C--:B------:R-:W-:Y:S01]  /*2630*/  LEA.HI.X.SX32 R83, R5, R121.reuse, 0x1, P0 ;  /* 0x0000007905537211 */ /* 0x080fe200000f0eff */
[----:B------:R-:W-:Y:S01]  /*2640*/  IMAD R5, R3, 0xa1, RZ ;  /* 0x000000a103057824 */ /* 0x000fe200078e02ff */
[-C--:B------:R-:W-:Y:S01]  /*2650*/  IADD3 R78, P0, R77, R120.reuse, RZ ;  /* 0x000000784d4e7210 */ /* 0x080fe20007f1e0ff */
[----:B------:R-:W-:Y:S01]  /*2660*/  IMAD R45, R3, 0x99, RZ ;  /* 0x00000099032d7824 */ /* 0x000fe200078e02ff */
[-C--:B------:R-:W-:Y:S01]  /*2670*/  IADD3 R76, P2, R79, R120.reuse, RZ ;  /* 0x000000784f4c7210 */ /* 0x080fe20007f5e0ff */
[----:B------:R-:W-:Y:S01]  /*2680*/  IMAD R105, R94, 0x152, RZ ;  /* 0x000001525e697824 */ /* 0x000fe200078e02ff */
[-C--:B------:R-:W-:Y:S01]  /*2690*/  LEA.HI.X.SX32 R81, R7, R121.reuse, 0x1, P1 ;  /* 0x0000007907517211 */ /* 0x080fe200008f0eff */
[----:B-1----:R-:W-:Y:S01]  /*26a0*/  IMAD R95, R95, 0x162, RZ ;  /* 0x000001625f5f7824 */ /* 0x002fe200078e02ff */
[-C--:B------:R-:W-:Y:S01]  /*26b0*/  LEA.HI.X.SX32 R79, R5, R121.reuse, 0x1, P0 ;  /* 0x00000079054f7211 */ /* 0x080fe200000f0eff */
[----:B------:R-:W-:Y:S01]  /*26c0*/  IMAD R5, R3, 0xa9, RZ ;  /* 0x000000a903057824 */ /* 0x000fe200078e02ff */
[----:B------:R-:W-:Y:S01]  /*26d0*/  LEA.HI.X.SX32 R77, R45, R121, 0x1, P2 ;  /* 0x000000792d4d7211 */ /* 0x000fe200010f0eff */
[----:B------:R-:W-:Y:S01]  /*26e0*/  IMAD R101, R101, 0x182, RZ ;  /* 0x0000018265657824 */ /* 0x000fe200078e02ff */
[----:B------:R-:W-:Y:S01]  /*26f0*/  IADD3 R94, P0, R105, R120, RZ ;  /* 0x00000078695e7210 */ /* 0x000fe20007f1e0ff */
[----:B------:R1:W5:Y:S01]  /*2700*/  LDG.E.U16 R45, desc[UR60][R80.64] ;  /* 0x0000003c502d7981 */ /* 0x000362000c1e1500 */
[----:B------:R-:W3:Y:S01]  /*2710*/  LDC R105, c[0x0][0x248] ;  /* 0x00009200ff697b82 */ /* 0x000ee20000000800 */
[----:B------:R-:W-:-:S02]  /*2720*/  IMAD R141, R102, 0x1a2, RZ ;  /* 0x000001a2668d7824 */ /* 0x000fc400078e02ff */
[----:B------:R0:W5:Y:S04]  /*2730*/  LDG.E.U16 R51, desc[UR60][R82.64] ;  /* 0x0000003c52337981 */ /* 0x000168000c1e1500 */
[----:B------:R0:W5:Y:S01]  /*2740*/  LDG.E.U16 R76, desc[UR60][R76.64] ;  /* 0x0000003c4c4c7981 */ /* 0x000162000c1e1500 */
[----:B------:R-:W-:Y:S01]  /*2750*/  IMAD R151, R151, 0x1f2, RZ ;  /* 0x000001f297977824 */ /* 0x000fe200078e02ff */
[----:B------:R-:W2:Y:S01]  /*2760*/  LDC R161, c[0x0][0x248] ;  /* 0x00009200ffa17b82 */ /* 0x000ea20000000800 */
[----:B-1----:R-:W-:Y:S01]  /*2770*/  IMAD R81, R100, 0x172, RZ ;  /* 0x0000017264517824 */ /* 0x002fe200078e02ff */
[----:B------:R1:W5:Y:S01]  /*2780*/  LDG.E.U16 R7, desc[UR60][R78.64] ;  /* 0x0000003c4e077981 */ /* 0x000362000c1e1500 */
[----:B0-----:R-:W-:Y:S01]  /*2790*/  IMAD R83, R3, 0xb1, RZ ;  /* 0x000000b103537824 */ /* 0x001fe200078e02ff */
[----:B------:R-:W-:-:S02]  /*27a0*/  IADD3 R82, P1, R95, R120, RZ ;  /* 0x000000785f527210 */ /* 0x000fc40007f3e0ff */
[-C--:B------:R-:W-:Y:S01]  /*27b0*/  LEA.HI.X.SX32 R95, R5, R121.reuse, 0x1, P0 ;  /* 0x00000079055f7211 */ /* 0x080fe200000f0eff */
[----:B------:R-:W-:Y:S01]  /*27c0*/  IMAD R77, R3, 0xb9, RZ ;  /* 0x000000b9034d7824 */ /* 0x000fe200078e02ff */
[-C--:B------:R-:W-:Y:S01]  /*27d0*/  IADD3 R80, P2, R81, R120.reuse, RZ ;  /* 0x0000007851507210 */ /* 0x080fe20007f5e0ff */
[----:B------:R-:W0:Y:S01]  /*27e0*/  LDC R163, c[0x0][0x248] ;  /* 0x00009200ffa37b82 */ /* 0x000e220000000800 */
[----:B-1----:R-:W-:Y:S01]  /*27f0*/  IMAD R79, R3, 0xc1, RZ ;  /* 0x000000c1034f7824 */ /* 0x002fe200078e02ff */
[-C--:B------:R-:W-:Y:S01]  /*2800*/  IADD3 R78, P0, R101, R120.reuse, RZ ;  /* 0x00000078654e7210 */ /* 0x080fe20007f1e0ff */
[----:B----4-:R-:W-:Y:S01]  /*2810*/  IMAD R101, R84, 0x192, RZ ;  /* 0x0000019254657824 */ /* 0x010fe200078e02ff */
[-C--:B------:R-:W-:Y:S01]  /*2820*/  LEA.HI.X.SX32 R83, R83, R121.reuse, 0x1, P1 ;  /* 0x0000007953537211 */ /* 0x080fe200008f0eff */
[----:B------:R-:W-:Y:S01]  /*2830*/  IMAD R103, R103, 0x1b2, RZ ;  /* 0x000001b267677824 */ /* 0x000fe200078e02ff */
[-C--:B------:R-:W-:Y:S01]  /*2840*/  IADD3 R100, P1, R141, R120.reuse, RZ ;  /* 0x000000788d647210 */ /* 0x080fe20007f3e0ff */
[----:B------:R1:W4:Y:S01]  /*2850*/  LDG.E.U16 R5, desc[UR60][R94.64] ;  /* 0x0000003c5e057981 */ /* 0x000322000c1e1500 */
[-C--:B------:R-:W-:Y:S01]  /*2860*/  LEA.HI.X.SX32 R81, R77, R121.reuse, 0x1, P2 ;  /* 0x000000794d517211 */ /* 0x080fe200010f0eff */
[----:B------:R-:W0:Y:S01]  /*2870*/  LDC R141, c[0x0][0x248] ;  /* 0x00009200ff8d7b82 */ /* 0x000e220000000800 */
[-C--:B------:R-:W-:Y:S01]  /*2880*/  LEA.HI.X.SX32 R79, R79, R121.reuse, 0x1, P0 ;  /* 0x000000794f4f7211 */ /* 0x080fe200000f0eff */
[----:B------:R-:W-:Y:S01]  /*2890*/  IMAD R77, R3, 0xc9, RZ ;  /* 0x000000c9034d7824 */ /* 0x000fe200078e02ff */
[-C--:B------:R-:W-:Y:S01]  /*28a0*/  IADD3 R102, P0, R101, R120.reuse, RZ ;  /* 0x0000007865667210 */ /* 0x080fe20007f1e0ff */
[----:B------:R-:W-:Y:S01]  /*28b0*/  IMAD R101, R104, 0x1c2, RZ ;  /* 0x000001c268657824 */ /* 0x000fe200078e02ff */
[----:B------:R1:W4:Y:S02]  /*28c0*/  LDG.E.U16 R80, desc[UR60][R80.64] ;  /* 0x0000003c50507981 */ /* 0x000324000c1e1500 */
[----:B-1----:R-:W-:Y:S01]  /*28d0*/  IMAD R95, R3, 0xd1, RZ ;  /* 0x000000d1035f7824 */ /* 0x002fe200078e02ff */
[----:B------:R-:W-:Y:S01]  /*28e0*/  IADD3 R94, P2, R103, R120, RZ ;  /* 0x00000078675e7210 */ /* 0x000fe20007f5e0ff */
[----:B------:R1:W4:Y:S01]  /*28f0*/  LDG.E.U16 R52, desc[UR60][R82.64] ;  /* 0x0000003c52347981 */ /* 0x000322000c1e1500 */
[----:B------:R-:W-:Y:S01]  /*2900*/  LEA.HI.X.SX32 R103, R77, R121, 0x1, P0 ;  /* 0x000000794d677211 */ /* 0x000fe200000f0eff */
[----:B------:R-:W-:Y:S01]  /*2910*/  IMAD R109, R109, 0x1d2, RZ ;  /* 0x000001d26d6d7824 */ /* 0x000fe200078e02ff */
[----:B------:R-:W2:Y:S01]  /*2920*/  LDC R169, c[0x0][0x248] ;  /* 0x00009200ffa97b82 */ /* 0x000ea20000000800 */
[----:B------:R-:W4:Y:S01]  /*2930*/  LDG.E.U16 R79, desc[UR60][R78.64] ;  /* 0x0000003c4e4f7981 */ /* 0x000f22000c1e1500 */
[----:B------:R-:W-:-:S03]  /*2940*/  IMAD R81, R3, 0xd9, RZ ;  /* 0x000000d903517824 */ /* 0x000fc600078e02ff */
[----:B------:R3:W4:Y:S01]  /*2950*/  LDG.E.U16 R77, desc[UR60][R102.64] ;  /* 0x0000003c664d7981 */ /* 0x000722000c1e1500 */
[-C--:B-1----:R-:W-:Y:S01]  /*2960*/  IADD3 R82, P0, R101, R120.reuse, RZ ;  /* 0x0000007865527210 */ /* 0x082fe20007f1e0ff */
[----:B------:R-:W-:Y:S01]  /*2970*/  IMAD R83, R3, 0xe1, RZ ;  /* 0x000000e103537824 */ /* 0x000fe200078e02ff */
[-C--:B------:R-:W-:Y:S01]  /*2980*/  LEA.HI.X.SX32 R101, R95, R121.reuse, 0x1, P1 ;  /* 0x000000795f657211 */ /* 0x080fe200008f0eff */
[----:B------:R-:W-:Y:S01]  /*2990*/  IMAD R159, R159, 0x186, RZ ;  /* 0x000001869f9f7824 */ /* 0x000fe200078e02ff */
[-C--:B------:R-:W-:Y:S01]  /*29a0*/  LEA.HI.X.SX32 R95, R81, R121.reuse, 0x1, P2 ;  /* 0x00000079515f7211 */ /* 0x080fe200010f0eff */
[----:B------:R-:W-:Y:S01]  /*29b0*/  IMAD R81, R3, 0xe9, RZ ;  /* 0x000000e903517824 */ /* 0x000fe200078e02ff */
[----:B------:R-:W-:Y:S01]  /*29c0*/  LEA.HI.X.SX32 R83, R83, R121, 0x1, P0 ;  /* 0x0000007953537211 */ /* 0x000fe200000f0eff */
[----:B------:R1:W4:Y:S01]  /*29d0*/  LDG.E.U16 R78, desc[UR60][R100.64] ;  /* 0x0000003c644e7981 */ /* 0x000322000c1e1500 */
[-C--:B------:R-:W-:Y:S01]  /*29e0*/  IADD3 R104, P0, R109, R120.reuse, RZ ;  /* 0x000000786d687210 */ /* 0x080fe20007f1e0ff */
[----:B------:R-:W2:Y:S01]  /*29f0*/  LDC R167, c[0x0][0x248] ;  /* 0x00009200ffa77b82 */ /* 0x000ea20000000800 */
[----:B---3--:R-:W-:Y:S01]  /*2a00*/  IADD3 R102, P1, R149, R120, RZ ;  /* 0x0000007895667210 */ /* 0x008fe20007f3e0ff */
[----:B------:R3:W4:Y:S01]  /*2a10*/  LDG.E.U16 R84, desc[UR60][R94.64] ;  /* 0x0000003c5e547981 */ /* 0x000722000c1e1500 */
[----:B------:R-:W-:-:S02]  /*2a20*/  IMAD R103, R3, 0xf1, RZ ;  /* 0x000000f103677824 */ /* 0x000fc400078e02ff */
[----:B0-----:R-:W-:Y:S01]  /*2a30*/  IMAD R155, R141, 0x124, RZ ;  /* 0x000001248d9b7824 */ /* 0x001fe200078e02ff */
[----:B------:R-:W4:Y:S01]  /*2a40*/  LDG.E.U16 R83, desc[UR60][R82.64] ;  /* 0x0000003c52537981 */ /* 0x000f22000c1e1500 */
[----:B-1----:R-:W-:Y:S01]  /*2a50*/  IMAD R101, R105, 0x104, RZ ;  /* 0x0000010469657824 */ /* 0x002fe200078e02ff */
[----:B------:R-:W0:Y:S01]  /*2a60*/  LDC R149, c[0x0][0x248] ;  /* 0x00009200ff957b82 */ /* 0x000e220000000800 */
[-C--:B------:R-:W-:Y:S01]  /*2a70*/  IADD3 R100, P2, R151, R120.reuse, RZ ;  /* 0x0000007897647210 */ /* 0x080fe20007f5e0ff */
[----:B---3--:R-:W-:Y:S01]  /*2a80*/  IMAD R95, R3, 0xf9, RZ ;  /* 0x000000f9035f7824 */ /* 0x008fe200078e02ff */
[-C--:B------:R-:W-:Y:S02]  /*2a90*/  LEA.HI.X.SX32 R105, R81, R121.reuse, 0x1, P0 ;  /* 0x0000007951697211 */ /* 0x080fe400000f0eff */
[----:B------:R-:W-:Y:S02]  /*2aa0*/  IADD3 R94, P0, R101, R120, RZ ;  /* 0x00000078655e7210 */ /* 0x000fe40007f1e0ff */
[-C--:B------:R-:W-:Y:S01]  /*2ab0*/  LEA.HI.X.SX32 R101, R95, R121.reuse, 0x1, P2 ;  /* 0x000000795f657211 */ /* 0x080fe200010f0eff */
[----:B------:R-:W-:Y:S01]  /*2ac0*/  IMAD R145, R145, 0x164, RZ ;  /* 0x0000016491917824 */ /* 0x000fe200078e02ff */
[-C--:B------:R-:W-:Y:S01]  /*2ad0*/  LEA.HI.X.SX32 R95, R107, R121.reuse, 0x1, P0 ;  /* 0x000000796b5f7211 */ /* 0x080fe200000f0eff */
[----:B------:R-:W1:Y:S01]  /*2ae0*/  LDC R151, c[0x0][0x248] ;  /* 0x00009200ff977b82 */ /* 0x000e620000000800 */
[----:B------:R-:W-:Y:S01]  /*2af0*/  LEA.HI.X.SX32 R103, R103, R121, 0x1, P1 ;  /* 0x0000007967677211 */ /* 0x000fe200008f0eff */
[----:B------:R-:W-:Y:S01]  /*2b00*/  IMAD R147, R147, 0x184, RZ ;  /* 0x0000018493937824 */ /* 0x000fe200078e02ff */
[----:B------:R3:W4:Y:S04]  /*2b10*/  LDG.E.U16 R109, desc[UR60][R100.64] ;  /* 0x0000003c646d7981 */ /* 0x000728000c1e1500 */
[----:B------:R2:W4:Y:S01]  /*2b20*/  LDG.E.U16 R107, desc[UR60][R94.64] ;  /* 0x0000003c5e6b7981 */ /* 0x000522000c1e1500 */
[----:B------:R-:W1:Y:S01]  /*2b30*/  LDC R141, c[0x0][0x248] ;  /* 0x00009200ff8d7b82 */ /* 0x000e620000000800 */
[----:B------:R-:W-:-:S02]  /*2b40*/  IMAD R157, R143, 0x144, RZ ;  /* 0x000001448f9d7824 */ /* 0x000fc400078e02ff */
[----:B------:R2:W4:Y:S01]  /*2b50*/  LDG.E.U16 R82, desc[UR60][R102.64] ;  /* 0x0000003c66527981 */ /* 0x000522000c1e1500 */
[----:B---3--:R-:W-:-:S03]  /*2b60*/  IADD3 R100, P2, R147, R120, RZ ;  /* 0x0000007893647210 */ /* 0x008fc60007f5e0ff */
[----:B------:R3:W4:Y:S01]  /*2b70*/  LDG.E.U16 R81, desc[UR60][R104.64] ;  /* 0x0000003c68517981 */ /* 0x000722000c1e1500 */
[----:B------:R-:W1:Y:S01]  /*2b80*/  LDC R143, c[0x0][0x248] ;  /* 0x00009200ff8f7b82 */ /* 0x000e620000000800 */
[----:B--2---:R-:W-:-:S04]  /*2b90*/  IADD3 R94, P0, R155, R120, RZ ;  /* 0x000000789b5e7210 */ /* 0x004fc80007f1e0ff */
[-C--:B------:R-:W-:Y:S02]  /*2ba0*/  LEA.HI.X.SX32 R95, R137, R121.reuse, 0x1, P0 ;  /* 0x00000079895f7211 */ /* 0x080fe400000f0eff */
[-C--:B------:R-:W-:Y:S01]  /*2bb0*/  IADD3 R102, P0, R145, R120.reuse, RZ ;  /* 0x0000007891667210 */ /* 0x080fe20007f1e0ff */
[----:B0-----:R-:W-:Y:S01]  /*2bc0*/  IMAD R149, R149, 0x1a4, RZ ;  /* 0x000001a495957824 */ /* 0x001fe200078e02ff */
[----:B---3--:R-:W-:Y:S01]  /*2bd0*/  IADD3 R104, P1, R157, R120, RZ ;  /* 0x000000789d687210 */ /* 0x008fe20007f3e0ff */
[----:B-1----:R-:W-:Y:S01]  /*2be0*/  IMAD R151, R151, 0x1c4, RZ ;  /* 0x000001c497977824 */ /* 0x002fe200078e02ff */
[-C--:B------:R-:W-:Y:S01]  /*2bf0*/  LEA.HI.X.SX32 R103, R130, R121.reuse, 0x1, P0 ;  /* 0x0000007982677211 */ /* 0x080fe200000f0eff */
[----:B------:R-:W0:Y:S01]  /*2c00*/  LDC R137, c[0x0][0x248] ;  /* 0x00009200ff897b82 */ /* 0x000e220000000800 */
[-C--:B------:R-:W-:Y:S02]  /*2c10*/  LEA.HI.X.SX32 R101, R131, R121.reuse, 0x1, P2 ;  /* 0x0000007983657211 */ /* 0x080fe400010f0eff */
[----:B------:R-:W-:-:S02]  /*2c20*/  LEA.HI.X.SX32 R105, R106, R121, 0x1, P1 ;  /* 0x000000796a697211 */ /* 0x000fc400008f0eff */
[----:B------:R1:W2:Y:S03]  /*2c30*/  LDG.E.U16 R106, desc[UR60][R94.64] ;  /* 0x0000003c5e6a7981 */ /* 0x0002a6000c1e1500 */
[----:B------:R-:W3:Y:S01]  /*2c40*/  LDC R130, c[0x0][0x248] ;  /* 0x00009200ff827b82 */ /* 0x000ee20000000800 */
[----:B------:R-:W2:Y:S07]  /*2c50*/  LDG.E.U16 R105, desc[UR60][R104.64] ;  /* 0x0000003c68697981 */ /* 0x000eae000c1e1500 */
[----:B------:R-:W0:Y:S01]  /*2c60*/  LDC R131, c[0x0][0x248] ;  /* 0x00009200ff837b82 */ /* 0x000e220000000800 */
[-C--:B-1----:R-:W-:Y:S01]  /*2c70*/  IADD3 R94, P1, R149, R120.reuse, RZ ;  /* 0x00000078955e7210 */ /* 0x082fe20007f3e0ff */
[----:B------:R-:W-:Y:S01]  /*2c80*/  IMAD R145, R141, 0x114, RZ ;  /* 0x000001148d917824 */ /* 0x000fe200078e02ff */
[----:B------:R-:W2:Y:S05]  /*2c90*/  LDG.E.U16 R104, desc[UR60][R102.64] ;  /* 0x0000003c66687981 */ /* 0x000eaa000c1e1500 */
[----:B------:R-:W1:Y:S01]  /*2ca0*/  LDC R149, c[0x0][0x248] ;  /* 0x00009200ff957b82 */ /* 0x000e620000000800 */
[----:B------:R-:W-:Y:S01]  /*2cb0*/  LEA.HI.X.SX32 R95, R124, R121, 0x1, P1 ;  /* 0x000000797c5f7211 */ /* 0x000fe200008f0eff */
[----:B------:R-:W-:Y:S01]  /*2cc0*/  IMAD R143, R143, 0x134, RZ ;  /* 0x000001348f8f7824 */ /* 0x000fe200078e02ff */
[----:B------:R3:W2:Y:S05]  /*2cd0*/  LDG.E.U16 R103, desc[UR60][R100.64] ;  /* 0x0000003c64677981 */ /* 0x0006aa000c1e1500 */
[----:B------:R-:W1:Y:S01]  /*2ce0*/  LDC R141, c[0x0][0x248] ;  /* 0x00009200ff8d7b82 */ /* 0x000e620000000800 */
[----:B------:R0:W2:Y:S01]  /*2cf0*/  LDG.E.U16 R102, desc[UR60][R94.64] ;  /* 0x0000003c5e667981 */ /* 0x0000a2000c1e1500 */
[----:B---3--:R-:W-:Y:S01]  /*2d00*/  IADD3 R100, P1, R151, R120, RZ ;  /* 0x0000007897647210 */ /* 0x008fe20007f3e0ff */
[----:B------:R-:W-:-:S05]  /*2d10*/  IMAD R151, R130, 0x154, RZ ;  /* 0x0000015482977824 */ /* 0x000fca00078e02ff */
[----:B------:R-:W3:Y:S01]  /*2d20*/  LDC R157, c[0x0][0x248] ;  /* 0x00009200ff9d7b82 */ /* 0x000ee20000000800 */
[----:B0-----:R-:W-:Y:S01]  /*2d30*/  IMAD R131, R131, 0x174, RZ ;  /* 0x0000017483837824 */ /* 0x001fe200078e02ff */
[-C--:B------:R-:W-:Y:S02]  /*2d40*/  IADD3 R94, P0, R145, R120.reuse, RZ ;  /* 0x00000078915e7210 */ /* 0x080fe40007f1e0ff */
[-C--:B------:R-:W-:Y:S02]  /*2d50*/  LEA.HI.X.SX32 R101, R122, R121.reuse, 0x1, P1 ;  /* 0x000000797a657211 */ /* 0x080fe400008f0eff */
[-C--:B------:R-:W-:Y:S02]  /*2d60*/  IADD3 R122, P1, R143, R120.reuse, RZ ;  /* 0x000000788f7a7210 */ /* 0x080fe40007f3e0ff */
[-C--:B------:R-:W-:Y:S01]  /*2d70*/  LEA.HI.X.SX32 R95, R128, R121.reuse, 0x1, P0 ;  /* 0x00000079805f7211 */ /* 0x080fe200000f0eff */
[----:B-1----:R-:W-:Y:S01]  /*2d80*/  IMAD R149, R149, 0x1d4, RZ ;  /* 0x000001d495957824 */ /* 0x002fe200078e02ff */
[-C--:B------:R-:W-:Y:S01]  /*2d90*/  LEA.HI.X.SX32 R123, R123, R121.reuse, 0x1, P1 ;  /* 0x000000797b7b7211 */ /* 0x080fe200008f0eff */
[----:B------:R-:W0:Y:S01]  /*2da0*/  LDC R143, c[0x0][0x248] ;  /* 0x00009200ff8f7b82 */ /* 0x000e220000000800 */
[-C--:B------:R-:W-:Y:S01]  /*2db0*/  IADD3 R130, P0, R151, R120.reuse, RZ ;  /* 0x0000007897827210 */ /* 0x080fe20007f1e0ff */
[----:B------:R-:W-:Y:S01]  /*2dc0*/  IMAD R153, R153, 0x1e4, RZ ;  /* 0x000001e499997824 */ /* 0x000fe200078e02ff */
[-C--:B------:R-:W-:Y:S01]  /*2dd0*/  IADD3 R128, P1, R131, R120.reuse, RZ ;  /* 0x0000007883807210 */ /* 0x080fe20007f3e0ff */
[----:B------:R-:W-:Y:S01]  /*2de0*/  IMAD R137, R137, 0x194, RZ ;  /* 0x0000019489897824 */ /* 0x000fe200078e02ff */
[-C--:B------:R-:W-:Y:S01]  /*2df0*/  LEA.HI.X.SX32 R131, R129, R121.reuse, 0x1, P0 ;  /* 0x0000007981837211 */ /* 0x080fe200000f0eff */
[----:B------:R-:W2:Y:S01]  /*2e00*/  LDG.E.U16 R95, desc[UR60][R94.64] ;  /* 0x0000003c5e5f7981 */ /* 0x000ea2000c1e1500 */
[-C--:B------:R-:W-:Y:S01]  /*2e10*/  LEA.HI.X.SX32 R129, R126, R121.reuse, 0x1, P1 ;  /* 0x000000797e817211 */ /* 0x080fe200008f0eff */
[----:B------:R-:W1:Y:S01]  /*2e20*/  LDC R145, c[0x0][0x248] ;  /* 0x00009200ff917b82 */ /* 0x000e620000000800 */
[-C--:B------:R-:W-:Y:S01]  /*2e30*/  IADD3 R126, P1, R149, R120.reuse, RZ ;  /* 0x00000078957e7210 */ /* 0x080fe20007f3e0ff */
[----:B------:R-:W-:Y:S01]  /*2e40*/  IMAD R141, R141, 0x1b4, RZ ;  /* 0x000001b48d8d7824 */ /* 0x000fe200078e02ff */
[-C--:B------:R-:W-:Y:S01]  /*2e50*/  IADD3 R124, P2, R153, R120.reuse, RZ ;  /* 0x00000078997c7210 */ /* 0x080fe20007f5e0ff */
[----:B------:R-:W2:Y:S04]  /*2e60*/  LDG.E.U16 R101, desc[UR60][R100.64] ;  /* 0x0000003c64657981 */ /* 0x000ea8000c1e1500 */
[----:B------:R-:W1:Y:S01]  /*2e70*/  LDC R149, c[0x0][0x248] ;  /* 0x00009200ff957b82 */ /* 0x000e620000000800 */
[----:B------:R-:W-:Y:S01]  /*2e80*/  LEA.HI.X.SX32 R125, R125, R121, 0x1, P2 ;  /* 0x000000797d7d7211 */ /* 0x000fe200010f0eff */
[----:B------:R3:W2:Y:S06]  /*2e90*/  LDG.E.U16 R94, desc[UR60][R122.64] ;  /* 0x0000003c7a5e7981 */ /* 0x0006ac000c1e1500 */
[----:B------:R-:W1:Y:S01]  /*2ea0*/  LDC R147, c[0x0][0x248] ;  /* 0x00009200ff937b82 */ /* 0x000e620000000800 */
[----:B------:R0:W2:Y:S01]  /*2eb0*/  LDG.E.U16 R100, desc[UR60][R124.64] ;  /* 0x0000003c7c647981 */ /* 0x0000a2000c1e1500 */
[----:B---3--:R-:W-:Y:S01]  /*2ec0*/  IADD3 R122, P0, R137, R120, RZ ;  /* 0x00000078897a7210 */ /* 0x008fe20007f1e0ff */
[----:B------:R-:W-:-:S02]  /*2ed0*/  IMAD R157, R157, 0x1f4, RZ ;  /* 0x000001f49d9d7824 */ /* 0x000fc400078e02ff */
[----:B------:R-:W3:Y:S03]  /*2ee0*/  LDG.E.U16 R130, desc[UR60][R130.64] ;  /* 0x0000003c82827981 */ /* 0x000ee6000c1e1500 */
[----:B------:R-:W5:Y:S01]  /*2ef0*/  LDC R151, c[0x0][0x248] ;  /* 0x00009200ff977b82 */ /* 0x000f620000000800 */
[----:B------:R-:W-:Y:S02]  /*2f00*/  LEA.HI.X.SX32 R123, R135, R121, 0x1, P0 ;  /* 0x00000079877b7211 */ /* 0x000fe400000f0eff */
[----:B0-----:R-:W-:-:S05]  /*2f10*/  IADD3 R124, P2, R141, R120, RZ ;  /* 0x000000788d7c7210 */ /* 0x001fca0007f5e0ff */
[----:B------:R-:W0:Y:S01]  /*2f20*/  LDC R153, c[0x0][0x248] ;  /* 0x00009200ff997b82 */ /* 0x000e220000000800 */
[-C--:B------:R-:W-:Y:S01]  /*2f30*/  LEA.HI.X.SX32 R125, R133, R121.reuse, 0x1, P2 ;  /* 0x00000079857d7211 */ /* 0x080fe200010f0eff */
[----:B------:R-:W-:Y:S01]  /*2f40*/  IMAD R143, R143, 0x106, RZ ;  /* 0x000001068f8f7824 */ /* 0x000fe200078e02ff */
[----:B------:R1:W3:Y:S05]  /*2f50*/  LDG.E.U16 R133, desc[UR60][R122.64] ;  /* 0x0000003c7a857981 */ /* 0x0002ea000c1e1500 */
[----:B------:R-:W0:Y:S01]  /*2f60*/  LDC R155, c[0x0][0x248] ;  /* 0x00009200ff9b7b82 */ /* 0x000e220000000800 */
[----:B------:R1:W3:Y:S02]  /*2f70*/  LDG.E.U16 R135, desc[UR60][R124.64] ;  /* 0x0000003c7c877981 */ /* 0x0002e4000c1e1500 */
[----:B-1----:R-:W-:Y:S01]  /*2f80*/  IADD3 R122, P2, R157, R120, RZ ;  /* 0x000000789d7a7210 */ /* 0x002fe20007f5e0ff */
[----:B------:R-:W-:Y:S01]  /*2f90*/  IMAD R165, R149, 0x136, RZ ;  /* 0x0000013695a57824 */ /* 0x000fe200078e02ff */
[----:B------:R-:W-:-:S03]  /*2fa0*/  LEA.HI.X.SX32 R127, R127, R121, 0x1, P1 ;  /* 0x000000797f7f7211 */ /* 0x000fc600008f0eff */
[----:B------:R-:W1:Y:S01]  /*2fb0*/  LDC R157, c[0x0][0x248] ;  /* 0x00009200ff9d7b82 */ /* 0x000e620000000800 */
[----:B------:R-:W-:Y:S01]  /*2fc0*/  IMAD R141, R3, 0x83, RZ ;  /* 0x00000083038d7824 */ /* 0x000fe200078e02ff */
[-C--:B------:R-:W-:Y:S01]  /*2fd0*/  LEA.HI.X.SX32 R123, R139, R121.reuse, 0x1, P2 ;  /* 0x000000798b7b7211 */ /* 0x080fe200010f0eff */
[----:B------:R-:W-:Y:S01]  /*2fe0*/  IMAD R145, R145, 0x116, RZ ;  /* 0x0000011691917824 */ /* 0x000fe200078e02ff */
[----:B------:R-:W-:Y:S01]  /*2ff0*/  IADD3 R124, P0, R143, R120, RZ ;  /* 0x000000788f7c7210 */ /* 0x000fe20007f1e0ff */
[----:B------:R-:W-:Y:S01]  /*3000*/  IMAD R147, R147, 0x126, RZ ;  /* 0x0000012693937824 */ /* 0x000fe200078e02ff */
[----:B------:R5:W3:Y:S02]  /*3010*/  LDG.E.U16 R131, desc[UR60][R128.64] ;  /* 0x0000003c80837981 */ /* 0x000ae4000c1e1500 */
[----:B------:R-:W-:Y:S01]  /*3020*/  LEA.HI.X.SX32 R125, R141, R121, 0x1, P0 ;  /* 0x000000798d7d7211 */ /* 0x000fe200000f0eff */
[----:B------:R-:W4:Y:S01]  /*3030*/  LDC R177, c[0x0][0x248] ;  /* 0x00009200ffb17b82 */ /* 0x000f220000000800 */
[----:B------:R5:W3:Y:S02]  /*3040*/  LDG.E.U16 R139, desc[UR60][R122.64] ;  /* 0x0000003c7a8b7981 */ /* 0x000ae4000c1e1500 */
[----:B-----5:R-:W-:-:S02]  /*3050*/  IMAD R151, R151, 0x146, RZ ;  /* 0x0000014697977824 */ /* 0x020fc400078e02ff */
[----:B------:R5:W3:Y:S01]  /*3060*/  LDG.E.U16 R137, desc[UR60][R126.64] ;  /* 0x0000003c7e897981 */ /* 0x000ae2000c1e1500 */
[----:B------:R-:W-:Y:S01]  /*3070*/  IMAD R129, R3, 0x8b, RZ ;  /* 0x0000008b03817824 */ /* 0x000fe200078e02ff */
[-C--:B------:R-:W-:Y:S01]  /*3080*/  IADD3 R128, P2, R147, R120.reuse, RZ ;  /* 0x0000007893807210 */ /* 0x080fe20007f5e0ff */
[----:B------:R-:W-:Y:S01]  /*3090*/  IMAD R143, R3, 0x93, RZ ;  /* 0x00000093038f7824 */ /* 0x000fe200078e02ff */
[----:B------:R0:W3:Y:S01]  /*30a0*/  LDG.E.U16 R141, desc[UR60][R124.64] ;  /* 0x0000003c7c8d7981 */ /* 0x0000e2000c1e1500 */
[-C--:B------:R-:W-:Y:S02]  /*30b0*/  IADD3 R122, P0, R165, R120.reuse, RZ ;  /* 0x00000078a57a7210 */ /* 0x080fe40007f1e0ff */
[----:B------:R-:W1:Y:S01]  /*30c0*/  LDC R165, c[0x0][0x248] ;  /* 0x00009200ffa57b82 */ /* 0x000e620000000800 */
[----:B-----5:R-:W-:Y:S01]  /*30d0*/  IADD3 R126, P1, R145, R120, RZ ;  /* 0x00000078917e7210 */ /* 0x020fe20007f3e0ff */
[----:B------:R-:W-:-:S03]  /*30e0*/  IMAD R149, R3, 0xa3, RZ ;  /* 0x000000a303957824 */ /* 0x000fc600078e02ff */
[-C--:B------:R-:W-:Y:S02]  /*30f0*/  LEA.HI.X.SX32 R127, R129, R121.reuse, 0x1, P1 ;  /* 0x00000079817f7211 */ /* 0x080fe400008f0eff */
[----:B0-----:R-:W-:Y:S01]  /*3100*/  IADD3 R124, P1, R151, R120, RZ ;  /* 0x00000078977c7210 */ /* 0x001fe20007f3e0ff */
[----:B------:R-:W-:Y:S01]  /*3110*/  IMAD R147, R3, 0x9b, RZ ;  /* 0x0000009b03937824 */ /* 0x000fe200078e02ff */
[-C--:B------:R-:W-:Y:S01]  /*3120*/  LEA.HI.X.SX32 R129, R143, R121.reuse, 0x1, P2 ;  /* 0x000000798f817211 */ /* 0x080fe200010f0eff */
[----:B------:R-:W-:Y:S01]  /*3130*/  IMAD R153, R153, 0x156, RZ ;  /* 0x0000015699997824 */ /* 0x000fe200078e02ff */
[-C--:B------:R-:W-:Y:S01]  /*3140*/  LEA.HI.X.SX32 R125, R149, R121.reuse, 0x1, P1 ;  /* 0x00000079957d7211 */ /* 0x080fe200008f0eff */
[----:B------:R-:W-:Y:S01]  /*3150*/  IMAD R155, R155, 0x166, RZ ;  /* 0x000001669b9b7824 */ /* 0x000fe200078e02ff */
[----:B------:R0:W5:Y:S01]  /*3160*/  LDG.E.U16 R143, desc[UR60][R126.64] ;  /* 0x0000003c7e8f7981 */ /* 0x000162000c1e1500 */
[----:B------:R-:W-:Y:S01]  /*3170*/  LEA.HI.X.SX32 R123, R147, R121, 0x1, P0 ;  /* 0x00000079937b7211 */ /* 0x000fe200000f0eff */
[----:B-1----:R-:W-:-:S02]  /*3180*/  IMAD R175, R157, 0x176, RZ ;  /* 0x000001769daf7824 */ /* 0x002fc400078e02ff */
[----:B------:R1:W5:Y:S01]  /*3190*/  LDG.E.U16 R145, desc[UR60][R128.64] ;  /* 0x0000003c80917981 */ /* 0x000362000c1e1500 */
[----:B------:R-:W-:-:S03]  /*31a0*/  IMAD R157, R3, 0xc3, RZ ;  /* 0x000000c3039d7824 */ /* 0x000fc600078e02ff */
[----:B------:R1:W5:Y:S01]  /*31b0*/  LDG.E.U16 R149, desc[UR60][R124.64] ;  /* 0x0000003c7c957981 */ /* 0x000362000c1e1500 */
[----:B0-----:R-:W-:Y:S01]  /*31c0*/  IMAD R127, R3, 0xab, RZ ;  /* 0x000000ab037f7824 */ /* 0x001fe200078e02ff */
[-C--:B------:R-:W-:Y:S02]  /*31d0*/  IADD3 R126, P2, R153, R120.reuse, RZ ;  /* 0x00000078997e7210 */ /* 0x080fe40007f5e0ff */
[----:B------:R0:W5:Y:S01]  /*31e0*/  LDG.E.U16 R147, desc[UR60][R122.64] ;  /* 0x0000003c7a937981 */ /* 0x000162000c1e1500 */
[----:B-1----:R-:W-:Y:S01]  /*31f0*/  IMAD R129, R3, 0xb3, RZ ;  /* 0x000000b303817824 */ /* 0x002fe200078e02ff */
[-C--:B------:R-:W-:Y:S02]  /*3200*/  IADD3 R128, P0, R155, R120.reuse, RZ ;  /* 0x000000789b807210 */ /* 0x080fe40007f1e0ff */
[----:B------:R-:W-:Y:S01]  /*3210*/  IADD3 R124, P1, R159, R120, RZ ;  /* 0x000000789f7c7210 */ /* 0x000fe20007f3e0ff */
[----:B------:R-:W-:Y:S01]  /*3220*/  IMAD R155, R3, 0xbb, RZ ;  /* 0x000000bb039b7824 */ /* 0x000fe200078e02ff */
[----:B------:R-:W-:-:S02]  /*3230*/  LEA.HI.X.SX32 R127, R127, R121, 0x1, P2 ;  /* 0x000000797f7f7211 */ /* 0x000fc400010f0eff */
[-C--:B------:R-:W-:Y:S01]  /*3240*/  LEA.HI.X.SX32 R129, R129, R121.reuse, 0x1, P0 ;  /* 0x0000007981817211 */ /* 0x080fe200000f0eff */
[----:B------:R-:W-:Y:S01]  /*3250*/  IMAD R161, R161, 0x196, RZ ;  /* 0x00000196a1a17824 */ /* 0x000fe200078e02ff */
[-C--:B0-----:R-:W-:Y:S01]  /*3260*/  IADD3 R122, P0, R175, R120.reuse, RZ ;  /* 0x00000078af7a7210 */ /* 0x081fe20007f1e0ff */
[----:B------:R-:W-:Y:S01]  /*3270*/  IMAD R163, R163, 0x1a6, RZ ;  /* 0x000001a6a3a37824 */ /* 0x000fe200078e02ff */
[-C--:B------:R-:W-:Y:S01]  /*3280*/  LEA.HI.X.SX32 R125, R157, R121.reuse, 0x1, P1 ;  /* 0x000000799d7d7211 */ /* 0x080fe200008f0eff */
[----:B------:R-:W0:Y:S01]  /*3290*/  LDC R175, c[0x0][0x248] ;  /* 0x00009200ffaf7b82 */ /* 0x000e220000000800 */
[----:B------:R1:W5:Y:S01]  /*32a0*/  LDG.E.U16 R151, desc[UR60][R126.64] ;  /* 0x0000003c7e977981 */ /* 0x000362000c1e1500 */
[----:B------:R-:W-:Y:S01]  /*32b0*/  LEA.HI.X.SX32 R123, R155, R121, 0x1, P0 ;  /* 0x000000799b7b7211 */ /* 0x000fe200000f0eff */
[----:B------:R-:W-:Y:S02]  /*32c0*/  IMAD R187, R165, 0x1b6, RZ ;  /* 0x000001b6a5bb7824 */ /* 0x000fe400078e02ff */
[----:B------:R1:W5:Y:S04]  /*32d0*/  LDG.E.U16 R153, desc[UR60][R128.64] ;  /* 0x0000003c80997981 */ /* 0x000368000c1e1500 */
[----:B------:R1:W5:Y:S02]  /*32e0*/  LDG.E.U16 R157, desc[UR60][R124.64] ;  /* 0x0000003c7c9d7981 */ /* 0x000364000c1e1500 */
[----:B-1----:R-:W-:Y:S01]  /*32f0*/  IMAD R127, R3, 0xcb, RZ ;  /* 0x000000cb037f7824 */ /* 0x002fe200078e02ff */
[-C--:B------:R-:W-:Y:S01]  /*3300*/  IADD3 R126, P2, R161, R120.reuse, RZ ;  /* 0x00000078a17e7210 */ /* 0x080fe20007f5e0ff */
[----:B------:R1:W5:Y:S01]  /*3310*/  LDG.E.U16 R155, desc[UR60][R122.64] ;  /* 0x0000003c7a9b7981 */ /* 0x000362000c1e1500 */
[----:B------:R-:W-:Y:S01]  /*3320*/  IMAD R129, R3, 0xd3, RZ ;  /* 0x000000d303817824 */ /* 0x000fe200078e02ff */
[----:B------:R-:W-:Y:S01]  /*3330*/  IADD3 R128, P0, R163, R120, RZ ;  /* 0x00000078a3807210 */ /* 0x000fe20007f1e0ff */
[----:B------:R-:W-:-:S02]  /*3340*/  IMAD R125, R184, 0x1e6, RZ ;  /* 0x000001e6b87d7824 */ /* 0x000fc400078e02ff */
[----:B------:R-:W4:Y:S01]  /*3350*/  LDC R184, c[0x0][0x248] ;  /* 0x00009200ffb87b82 */ /* 0x000f220000000800 */
[-C--:B------:R-:W-:Y:S01]  /*3360*/  LEA.HI.X.SX32 R127, R127, R121.reuse, 0x1, P2 ;  /* 0x000000797f7f7211 */ /* 0x080fe200010f0eff */
[----:B------:R-:W-:Y:S01]  /*3370*/  IMAD R163, R3, 0xdb, RZ ;  /* 0x000000db03a37824 */ /* 0x000fe200078e02ff */
[-C--:B------:R-:W-:Y:S01]  /*3380*/  LEA.HI.X.SX32 R129, R129, R121.reuse, 0x1, P0 ;  /* 0x0000007981817211 */ /* 0x080fe200000f0eff */
[----:B------:R-:W-:Y:S01]  /*3390*/  IMAD R169, R169, 0x1d6, RZ ;  /* 0x000001d6a9a97824 */ /* 0x000fe200078e02ff */
[----:B-1----:R-:W-:Y:S01]  /*33a0*/  IADD3 R122, P0, R187, R120, RZ ;  /* 0x00000078bb7a7210 */ /* 0x002fe20007f1e0ff */
[----:B------:R1:W5:Y:S01]  /*33b0*/  LDG.E.U16 R159, desc[UR60][R126.64] ;  /* 0x0000003c7e9f7981 */ /* 0x000362000c1e1500 */
[----:B------:R-:W-:Y:S01]  /*33c0*/  IMAD R167, R167, 0x1c6, RZ ;  /* 0x000001c6a7a77824 */ /* 0x000fe200078e02ff */
[----:B------:R-:W4:Y:S01]  /*33d0*/  LDC R187, c[0x0][0x248] ;  /* 0x00009200ffbb7b82 */ /* 0x000f220000000800 */
[----:B------:R-:W-:Y:S01]  /*33e0*/  LEA.HI.X.SX32 R123, R163, R121, 0x1, P0 ;  /* 0x00000079a37b7211 */ /* 0x000fe200000f0eff */
[----:B------:R1:W5:Y:S01]  /*33f0*/  LDG.E.U16 R161, desc[UR60][R128.64] ;  /* 0x0000003c80a17981 */ /* 0x000362000c1e1500 */
[----:B------:R-:W-:-:S02]  /*3400*/  IMAD R189, R189, 0x1f6, RZ ;  /* 0x000001f6bdbd7824 */ /* 0x000fc400078e02ff */
[----:B-1----:R-:W-:Y:S01]  /*3410*/  IMAD R127, R3, 0xeb, RZ ;  /* 0x000000eb037f7824 */ /* 0x002fe200078e02ff */
[-C--:B------:R-:W-:Y:S01]  /*3420*/  IADD3 R126, P2, R169, R120.reuse, RZ ;  /* 0x00000078a97e7210 */ /* 0x080fe20007f5e0ff */
[----:B------:R1:W5:Y:S01]  /*3430*/  LDG.E.U16 R163, desc[UR60][R122.64] ;  /* 0x0000003c7aa37981 */ /* 0x000362000c1e1500 */
[----:B------:R-:W-:Y:S01]  /*3440*/  IMAD R129, R3, 0xf3, RZ ;  /* 0x000000f303817824 */ /* 0x000fe200078e02ff */
[-C--:B------:R-:W-:Y:S01]  /*3450*/  IADD3 R128, P0, R125, R120.reuse, RZ ;  /* 0x000000787d807210 */ /* 0x080fe20007f1e0ff */
[----:B------:R-:W-:Y:S01]  /*3460*/  IMAD R165, R3, 0xe3, RZ ;  /* 0x000000e303a57824 */ /* 0x000fe200078e02ff */
[-C--:B------:R-:W-:Y:S01]  /*3470*/  LEA.HI.X.SX32 R127, R127, R121.reuse, 0x1, P2 ;  /* 0x000000797f7f7211 */ /* 0x080fe200010f0eff */
[----:B------:R-:W-:Y:S01]  /*3480*/  IMAD R183, R183, 0x138, RZ ;  /* 0x00000138b7b77824 */ /* 0x000fe200078e02ff */
[-C--:B------:R-:W-:Y:S02]  /*3490*/  LEA.HI.X.SX32 R129, R129, R121.reuse, 0x1, P0 ;  /* 0x0000007981817211 */ /* 0x080fe400000f0eff */
[-C--:B------:R-:W-:Y:S01]  /*34a0*/  IADD3 R124, P1, R167, R120.reuse, RZ ;  /* 0x00000078a77c7210 */ /* 0x080fe20007f3e0ff */
[----:B-1----:R-:W-:Y:S01]  /*34b0*/  IMAD R123, R3, 0xfb, RZ ;  /* 0x000000fb037b7824 */ /* 0x002fe200078e02ff */
[-C--:B------:R-:W-:Y:S01]  /*34c0*/  IADD3 R122, P2, R189, R120.reuse, RZ ;  /* 0x00000078bd7a7210 */ /* 0x080fe20007f5e0ff */
[----:B------:R1:W5:Y:S01]  /*34d0*/  LDG.E.U16 R169, desc[UR60][R128.64] ;  /* 0x0000003c80a97981 */ /* 0x000362000c1e1500 */
[-C--:B------:R-:W-:Y:S01]  /*34e0*/  LEA.HI.X.SX32 R125, R165, R121.reuse, 0x1, P1 ;  /* 0x00000079a57d7211 */ /* 0x080fe200008f0eff */
[----:B0-----:R-:W-:Y:S01]  /*34f0*/  IMAD R175, R175, 0x108, RZ ;  /* 0x00000108afaf7824 */ /* 0x001fe200078e02ff */
[----:B------:R-:W-:Y:S01]  /*3500*/  LEA.HI.X.SX32 R123, R123, R121, 0x1, P2 ;  /* 0x000000797b7b7211 */ /* 0x000fe200010f0eff */
[----:B----4-:R-:W-:Y:S01]  /*3510*/  IMAD R177, R177, 0x128, RZ ;  /* 0x00000128b1b17824 */ /* 0x010fe200078e02ff */
[----:B------:R0:W4:Y:S04]  /*3520*/  LDG.E.U16 R167, desc[UR60][R126.64] ;  /* 0x0000003c7ea77981 */ /* 0x000128000c1e1500 */
[----:B------:R0:W4:Y:S01]  /*3530*/  LDG.E.U16 R165, desc[UR60][R124.64] ;  /* 0x0000003c7ca57981 */ /* 0x000122000c1e1500 */
[----:B-1----:R-:W-:Y:S01]  /*3540*/  IADD3 R128, P2, R183, R120, RZ ;  /* 0x00000078b7807210 */ /* 0x002fe20007f5e0ff */
[----:B------:R-:W-:-:S03]  /*3550*/  IMAD R183, R184, 0x148, RZ ;  /* 0x00000148b8b77824 */ /* 0x000fc600078e02ff */
[-C--:B------:R-:W-:Y:S02]  /*3560*/  LEA.HI.X.SX32 R129, R191, R121.reuse, 0x1, P2 ;  /* 0x00000079bf817211 */ /* 0x080fe400010f0eff */
[-C--:B0-----:R-:W-:Y:S02]  /*3570*/  IADD3 R126, P1, R177, R120.reuse, RZ ;  /* 0x00000078b17e7210 */ /* 0x081fe40007f3e0ff */
[-C--:B------:R-:W-:Y:S01]  /*3580*/  IADD3 R124, P0, R175, R120.reuse, RZ ;  /* 0x00000078af7c7210 */ /* 0x080fe20007f1e0ff */
[----:B------:R0:W4:Y:S01]  /*3590*/  LDG.E.U16 R177, desc[UR60][R128.64] ;  /* 0x0000003c80b17981 */ /* 0x000122000c1e1500 */
[-C--:B------:R-:W-:Y:S01]  /*35a0*/  LEA.HI.X.SX32 R127, R171, R121.reuse, 0x1, P1 ;  /* 0x00000079ab7f7211 */ /* 0x080fe200008f0eff */
[----:B------:R-:W-:Y:S01]  /*35b0*/  IMAD R203, R186, 0x168, RZ ;  /* 0x00000168bacb7824 */ /* 0x000fe200078e02ff */
[----:B------:R-:W-:Y:S01]  /*35c0*/  LEA.HI.X.SX32 R125, R173, R121, 0x1, P0 ;  /* 0x00000079ad7d7211 */ /* 0x000fe200000f0eff */
[----:B------:R1:W4:Y:S04]  /*35d0*/  LDG.E.U16 R171, desc[UR60][R122.64] ;  /* 0x0000003c7aab7981 */ /* 0x000328000c1e1500 */
[----:B------:R1:W4:Y:S01]  /*35e0*/  LDG.E.U16 R175, desc[UR60][R126.64] ;  /* 0x0000003c7eaf7981 */ /* 0x000322000c1e1500 */
[----:B0-----:R-:W-:Y:S01]  /*35f0*/  IADD3 R128, P0, R183, R120, RZ ;  /* 0x00000078b7807210 */ /* 0x001fe20007f1e0ff */
[----:B------:R-:W-:-:S02]  /*3600*/  IMAD R193, R193, 0x188, RZ ;  /* 0x00000188c1c17824 */ /* 0x000fc400078e02ff */
[----:B------:R-:W4:Y:S01]  /*3610*/  LDG.E.U16 R173, desc[UR60][R124.64] ;  /* 0x0000003c7cad7981 */ /* 0x000f22000c1e1500 */
[-C--:B------:R-:W-:Y:S01]  /*3620*/  LEA.HI.X.SX32 R129, R179, R121.reuse, 0x1, P0 ;  /* 0x00000079b3817211 */ /* 0x080fe200000f0eff */
[----:B-1----:R-:W-:Y:S02]  /*3630*/  IMAD R123, R194, 0x1a8, RZ ;  /* 0x000001a8c27b7824 */ /* 0x002fe400078e02ff */
[----:B------:R-:W-:Y:S01]  /*3640*/  IMAD R187, R187, 0x178, RZ ;  /* 0x00000178bbbb7824 */ /* 0x000fe200078e02ff */
[-C--:B------:R-:W-:Y:S01]  /*3650*/  IADD3 R126, P1, R203, R120.reuse, RZ ;  /* 0x00000078cb7e7210 */ /* 0x080fe20007f3e0ff */
[----:B------:R0:W4:Y:S01]  /*3660*/  LDG.E.U16 R179, desc[UR60][R128.64] ;  /* 0x0000003c80b37981 */ /* 0x000122000c1e1500 */
[----:B------:R-:W1:Y:S02]  /*3670*/  LDC R194, c[0x0][0x248] ;  /* 0x00009200ffc27b82 */ /* 0x000e640000000800 */
[----:B------:R-:W-:Y:S02]  /*3680*/  LEA.HI.X.SX32 R127, R180, R121, 0x1, P1 ;  /* 0x00000079b47f7211 */ /* 0x000fe400008f0eff */
[----:B0-----:R-:W-:-:S04]  /*3690*/  IADD3 R128, P1, R123, R120, RZ ;  /* 0x000000787b807210 */ /* 0x001fc80007f3e0ff */
[-C--:B------:R-:W-:Y:S02]  /*36a0*/  LEA.HI.X.SX32 R129, R182, R121.reuse, 0x1, P1 ;  /* 0x00000079b6817211 */ /* 0x080fe400008f0eff */
[----:B------:R-:W0:Y:S01]  /*36b0*/  LDC R182, c[0x0][0x248] ;  /* 0x00009200ffb67b82 */ /* 0x000e220000000800 */
[----:B------:R-:W-:Y:S01]  /*36c0*/  IMAD R189, R3, 0xbc, RZ ;  /* 0x000000bc03bd7824 */ /* 0x000fe200078e02ff */
[-C--:B------:R-:W-:Y:S02]  /*36d0*/  IADD3 R122, P2, R193, R120.reuse, RZ ;  /* 0x00000078c17a7210 */ /* 0x080fe40007f5e0ff */
[----:B------:R-:W-:Y:S01]  /*36e0*/  IADD3 R124, P0, R187, R120, RZ ;  /* 0x00000078bb7c7210 */ /* 0x000fe20007f1e0ff */
[----:B------:R-:W-:Y:S01]  /*36f0*/  IMAD R193, R196, 0x1b8, RZ ;  /* 0x000001b8c4c17824 */ /* 0x000fe200078e02ff */
[-C--:B------:R-:W-:Y:S01]  /*3700*/  LEA.HI.X.SX32 R123, R181, R121.reuse, 0x1, P2 ;  /* 0x00000079b57b7211 */ /* 0x080fe200010f0eff */
[----:B------:R-:W-:Y:S01]  /*3710*/  IMAD R203, R198, 0x1c8, RZ ;  /* 0x000001c8c6cb7824 */ /* 0x000fe200078e02ff */
[----:B------:R-:W-:Y:S01]  /*3720*/  LEA.HI.X.SX32 R125, R189, R121, 0x1, P0 ;  /* 0x00000079bd7d7211 */ /* 0x000fe200000f0eff */
[----:B------:R-:W1:Y:S01]  /*3730*/  LDC R196, c[0x0][0x248] ;  /* 0x00009200ffc47b82 */ /* 0x000e620000000800 */
[----:B------:R0:W4:Y:S01]  /*3740*/  LDG.E.U16 R181, desc[UR60][R126.64] ;  /* 0x0000003c7eb57981 */ /* 0x000122000c1e1500 */
[----:B------:R-:W-:-:S03]  /*3750*/  IMAD R187, R3, 0xdc, RZ ;  /* 0x000000dc03bb7824 */ /* 0x000fc600078e02ff */
[----:B------:R0:W4:Y:S04]  /*3760*/  LDG.E.U16 R184, desc[UR60][R122.64] ;  /* 0x0000003c7ab87981 */ /* 0x000128000c1e1500 */
[----:B------:R0:W4:Y:S02]  /*3770*/  LDG.E.U16 R183, desc[UR60][R124.64] ;  /* 0x0000003c7cb77981 */ /* 0x000124000c1e1500 */
[----:B0-----:R-:W-:Y:S02]  /*3780*/  IMAD R127, R202, 0x1e8, RZ ;  /* 0x000001e8ca7f7824 */ /* 0x001fe400078e02ff */
[----:B------:R0:W4:Y:S01]  /*3790*/  LDG.E.U16 R186, desc[UR60][R128.64] ;  /* 0x0000003c80ba7981 */ /* 0x000122000c1e1500 */
[-C--:B------:R-:W-:Y:S01]  /*37a0*/  IADD3 R122, P0, R193, R120.reuse, RZ ;  /* 0x00000078c17a7210 */ /* 0x080fe20007f1e0ff */
[----:B------:R-:W-:Y:S01]  /*37b0*/  IMAD R125, R192, 0x118, RZ ;  /* 0x00000118c07d7824 */ /* 0x000fe200078e02ff */
[----:B------:R-:W-:-:S02]  /*37c0*/  IADD3 R124, P1, R203, R120, RZ ;  /* 0x00000078cb7c7210 */ /* 0x000fc40007f3e0ff */
[-C--:B------:R-:W-:Y:S02]  /*37d0*/  IADD3 R126, P2, R127, R120.reuse, RZ ;  /* 0x000000787f7e7210 */ /* 0x080fe40007f5e0ff */
[-C--:B------:R-:W-:Y:S01]  /*37e0*/  LEA.HI.X.SX32 R123, R187, R121.reuse, 0x1, P0 ;  /* 0x00000079bb7b7211 */ /* 0x080fe200000f0eff */
[----:B------:R-:W-:Y:S01]  /*37f0*/  IMAD R180, R3, 0x8c, RZ ;  /* 0x0000008c03b47824 */ /* 0x000fe200078e02ff */
[----:B0-----:R-:W-:Y:S01]  /*3800*/  IADD3 R128, P0, R125, R120, RZ ;  /* 0x000000787d807210 */ /* 0x001fe20007f1e0ff */
[----:B------:R-:W-:Y:S01]  /*3810*/  IMAD R203, R182, 0x158, RZ ;  /* 0x00000158b6cb7824 */ /* 0x000fe200078e02ff */
[-C--:B------:R-:W-:Y:S02]  /*3820*/  LEA.HI.X.SX32 R125, R190, R121.reuse, 0x1, P1 ;  /* 0x00000079be7d7211 */ /* 0x080fe400008f0eff */
[-C--:B------:R-:W-:Y:S02]  /*3830*/  LEA.HI.X.SX32 R127, R188, R121.reuse, 0x1, P2 ;  /* 0x00000079bc7f7211 */ /* 0x080fe400010f0eff */
[----:B------:R1:W4:Y:S01]  /*3840*/  LDG.E.U16 R188, desc[UR60][R122.64] ;  /* 0x0000003c7abc7981 */ /* 0x000322000c1e1500 */
[----:B------:R-:W-:Y:S01]  /*3850*/  LEA.HI.X.SX32 R129, R180, R121, 0x1, P0 ;  /* 0x00000079b4817211 */ /* 0x000fe200000f0eff */
[----:B------:R-:W-:-:S02]  /*3860*/  IMAD R209, R3, 0xac, RZ ;  /* 0x000000ac03d17824 */ /* 0x000fc400078e02ff */
[----:B------:R0:W4:Y:S01]  /*3870*/  LDG.E.U16 R190, desc[UR60][R124.64] ;  /* 0x0000003c7cbe7981 */ /* 0x000122000c1e1500 */
[----:B------:R-:W-:-:S03]  /*3880*/  IMAD R207, R3, 0xcc, RZ ;  /* 0x000000cc03cf7824 */ /* 0x000fc600078e02ff */
[----:B------:R2:W4:Y:S01]  /*3890*/  LDG.E.U16 R192, desc[UR60][R126.64] ;  /* 0x0000003c7ec07981 */ /* 0x000522000c1e1500 */
[----:B-1----:R-:W-:Y:S01]  /*38a0*/  IMAD R123, R194, 0x198, RZ ;  /* 0x00000198c27b7824 */ /* 0x002fe200078e02ff */
[-C--:B------:R-:W-:Y:S02]  /*38b0*/  IADD3 R122, P0, R203, R120.reuse, RZ ;  /* 0x00000078cb7a7210 */ /* 0x080fe40007f1e0ff */
[----:B------:R1:W4:Y:S01]  /*38c0*/  LDG.E.U16 R193, desc[UR60][R128.64] ;  /* 0x0000003c80c17981 */ /* 0x000322000c1e1500 */
[----:B0-----:R-:W-:Y:S01]  /*38d0*/  IMAD R125, R200, 0x1d8, RZ ;  /* 0x000001d8c87d7824 */ /* 0x001fe200078e02ff */
[-C--:B------:R-:W-:Y:S02]  /*38e0*/  IADD3 R124, P1, R123, R120.reuse, RZ ;  /* 0x000000787b7c7210 */ /* 0x080fe40007f3e0ff */
[----:B------:R-:W-:Y:S01]  /*38f0*/  LEA.HI.X.SX32 R123, R209, R121, 0x1, P0 ;  /* 0x00000079d17b7211 */ /* 0x000fe200000f0eff */
[----:B------:R-:W-:Y:S01]  /*3900*/  IMAD R182, R3, 0xec, RZ ;  /* 0x000000ec03b67824 */ /* 0x000fe200078e02ff */
[----:B--2---:R-:W-:-:S02]  /*3910*/  IADD3 R126, P2, R125, R120, RZ ;  /* 0x000000787d7e7210 */ /* 0x004fc40007f5e0ff */
[-C--:B------:R-:W-:Y:S01]  /*3920*/  LEA.HI.X.SX32 R125, R207, R121.reuse, 0x1, P1 ;  /* 0x00000079cf7d7211 */ /* 0x080fe200008f0eff */
[----:B-1----:R-:W-:Y:S02]  /*3930*/  IMAD R129, R196, 0x1f8, RZ ;  /* 0x000001f8c4817824 */ /* 0x002fe400078e02ff */
[----:B------:R0:W2:Y:S01]  /*3940*/  LDG.E.U16 R196, desc[UR60][R122.64] ;  /* 0x0000003c7ac47981 */ /* 0x0000a2000c1e1500 */
[----:B------:R-:W-:Y:S01]  /*3950*/  LEA.HI.X.SX32 R127, R182, R121, 0x1, P2 ;  /* 0x00000079b67f7211 */ /* 0x000fe200010f0eff */
[----:B------:R-:W-:Y:S02]  /*3960*/  IMAD R194, R3, 0xfc, RZ ;  /* 0x000000fc03c27824 */ /* 0x000fe400078e02ff */
[----:B------:R1:W2:Y:S01]  /*3970*/  LDG.E.U16 R198, desc[UR60][R124.64] ;  /* 0x0000003c7cc67981 */ /* 0x0002a2000c1e1500 */
[----:B------:R-:W-:Y:S01]  /*3980*/  IADD3 R128, P0, R129, R120, RZ ;  /* 0x0000007881807210 */ /* 0x000fe20007f1e0ff */
[----:B------:R-:W-:Y:S02]  /*3990*/  IMAD R219, R204, 0x10a, RZ ;  /* 0x0000010accdb7824 */ /* 0x000fe400078e02ff */
[----:B------:R-:W-:Y:S01]  /*39a0*/  IMAD R217, R3, 0x8d, RZ ;  /* 0x0000008d03d97824 */ /* 0x000fe200078e02ff */
[----:B------:R1:W2:Y:S01]  /*39b0*/  LDG.E.U16 R200, desc[UR60][R126.64] ;  /* 0x0000003c7ec87981 */ /* 0x0002a2000c1e1500 */
[----:B0-----:R-:W-:-:S02]  /*39c0*/  IMAD R123, R206, 0x11a, RZ ;  /* 0x0000011ace7b7824 */ /* 0x001fc400078e02ff */
[----:B-1----:R-:W-:-:S03]  /*39d0*/  IMAD R125, R208, 0x12a, RZ ;  /* 0x0000012ad07d7824 */ /* 0x002fc600078e02ff */
[-C--:B------:R-:W-:Y:S01]  /*39e0*/  IADD3 R124, P1, R123, R120.reuse, RZ ;  /* 0x000000787b7c7210 */ /* 0x080fe20007f3e0ff */
[----:B------:R-:W-:Y:S01]  /*39f0*/  IMAD R203, R3, 0x85, RZ ;  /* 0x0000008503cb7824 */ /* 0x000fe200078e02ff */
[-C--:B------:R-:W-:Y:S02]  /*3a00*/  LEA.HI.X.SX32 R129, R194, R121.reuse, 0x1, P0 ;  /* 0x00000079c2817211 */ /* 0x080fe400000f0eff */
[-C--:B------:R-:W-:Y:S02]  /*3a10*/  IADD3 R126, P2, R125, R120.reuse, RZ ;  /* 0x000000787d7e7210 */ /* 0x080fe40007f5e0ff */
[----:B------:R-:W-:Y:S01]  /*3a20*/  IADD3 R122, P0, R219, R120, RZ ;  /* 0x00000078db7a7210 */ /* 0x000fe20007f1e0ff */
[----:B------:R-:W-:Y:S01]  /*3a30*/  IMAD R219, R210, 0x13a, RZ ;  /* 0x0000013ad2db7824 */ /* 0x000fe200078e02ff */
[-C--:B------:R-:W-:Y:S01]  /*3a40*/  LEA.HI.X.SX32 R125, R217, R121.reuse, 0x1, P1 ;  /* 0x00000079d97d7211 */ /* 0x080fe200008f0eff */
[----:B------:R0:W2:Y:S01]  /*3a50*/  LDG.E.U16 R202, desc[UR60][R128.64] ;  /* 0x0000003c80ca7981 */ /* 0x0000a2000c1e1500 */
[----:B------:R-:W1:Y:S01]  /*3a60*/  LDC R217, c[0x0][0x248] ;  /* 0x00009200ffd97b82 */ /* 0x000e620000000800 */
[----:B------:R-:W-:Y:S01]  /*3a70*/  LEA.HI.X.SX32 R123, R203, R121, 0x1, P0 ;  /* 0x00000079cb7b7211 */ /* 0x000fe200000f0eff */
[----:B------:R-:W-:Y:S01]  /*3a80*/  IMAD R225, R212, 0x14a, RZ ;  /* 0x0000014ad4e17824 */ /* 0x000fe200078e02ff */
[----:B------:R-:W2:Y:S01]  /*3a90*/  LDG.E.U16 R204, desc[UR60][R124.64] ;  /* 0x0000003c7ccc7981 */ /* 0x000ea2000c1e1500 */
[----:B------:R-:W-:-:S03]  /*3aa0*/  IMAD R127, R3, 0x95, RZ ;  /* 0x00000095037f7824 */ /* 0x000fc600078e02ff */
[----:B------:R0:W2:Y:S02]  /*3ab0*/  LDG.E.U16 R203, desc[UR60][R122.64] ;  /* 0x0000003c7acb7981 */ /* 0x0000a4000c1e1500 */
[----:B0-----:R-:W-:Y:S01]  /*3ac0*/  IMAD R129, R3, 0x9d, RZ ;  /* 0x0000009d03817824 */ /* 0x001fe200078e02ff */
[----:B------:R-:W-:Y:S01]  /*3ad0*/  IADD3 R128, P0, R219, R120, RZ ;  /* 0x00000078db807210 */ /* 0x000fe20007f1e0ff */
[----:B------:R-:W-:-:S03]  /*3ae0*/  IMAD R219, R3, 0xa5, RZ ;  /* 0x000000a503db7824 */ /* 0x000fc600078e02ff */
[-C--:B------:R-:W-:Y:S02]  /*3af0*/  LEA.HI.X.SX32 R129, R129, R121.reuse, 0x1, P0 ;  /* 0x0000007981817211 */ /* 0x080fe400000f0eff */
[-C--:B------:R-:W-:Y:S01]  /*3b00*/  IADD3 R122, P0, R225, R120.reuse, RZ ;  /* 0x00000078e17a7210 */ /* 0x080fe20007f1e0ff */
[----:B------:R-:W-:Y:S01]  /*3b10*/  IMAD R123, R214, 0x15a, RZ ;  /* 0x0000015ad67b7824 */ /* 0x000fe200078e02ff */
[----:B------:R-:W0:Y:S01]  /*3b20*/  LDC R225, c[0x0][0x248] ;  /* 0x00009200ffe17b82 */ /* 0x000e220000000800 */
[-C--:B------:R-:W-:Y:S01]  /*3b30*/  LEA.HI.X.SX32 R127, R127, R121.reuse, 0x1, P2 ;  /* 0x000000797f7f7211 */ /* 0x080fe200010f0eff */
[----:B------:R-:W-:Y:S01]  /*3b40*/  IMAD R223, R223, 0x17a, RZ ;  /* 0x0000017adfdf7824 */ /* 0x000fe200078e02ff */
[----:B------:R3:W2:Y:S01]  /*3b50*/  LDG.E.U16 R208, desc[UR60][R128.64] ;  /* 0x0000003c80d07981 */ /* 0x0006a2000c1e1500 */
[----:B------:R-:W-:Y:S01]  /*3b60*/  IMAD R125, R216, 0x16a, RZ ;  /* 0x0000016ad87d7824 */ /* 0x000fe200078e02ff */
[----:B------:R-:W-:Y:S01]  /*3b70*/  IADD3 R124, P1, R123, R120, RZ ;  /* 0x000000787b7c7210 */ /* 0x000fe20007f3e0ff */
[----:B------:R-:W-:Y:S01]  /*3b80*/  IMAD R221, R3, 0xad, RZ ;  /* 0x000000ad03dd7824 */ /* 0x000fe200078e02ff */
[----:B------:R3:W2:Y:S01]  /*3b90*/  LDG.E.U16 R206, desc[UR60][R126.64] ;  /* 0x0000003c7ece7981 */ /* 0x0006a2000c1e1500 */
[----:B------:R-:W-:Y:S01]  /*3ba0*/  LEA.HI.X.SX32 R123, R219, R121, 0x1, P0 ;  /* 0x00000079db7b7211 */ /* 0x000fe200000f0eff */
[----:B------:R-:W-:-:S02]  /*3bb0*/  IMAD R227, R227, 0x18a, RZ ;  /* 0x0000018ae3e37824 */ /* 0x000fc400078e02ff */
[----:B---3--:R-:W-:Y:S01]  /*3bc0*/  IMAD R129, R3, 0xbd, RZ ;  /* 0x000000bd03817824 */ /* 0x008fe200078e02ff */
[-C--:B------:R-:W-:Y:S01]  /*3bd0*/  IADD3 R128, P0, R223, R120.reuse, RZ ;  /* 0x00000078df807210 */ /* 0x080fe20007f1e0ff */
[----:B------:R3:W2:Y:S01]  /*3be0*/  LDG.E.U16 R210, desc[UR60][R122.64] ;  /* 0x0000003c7ad27981 */ /* 0x0006a2000c1e1500 */
[----:B------:R-:W-:Y:S01]  /*3bf0*/  IMAD R127, R3, 0xb5, RZ ;  /* 0x000000b5037f7824 */ /* 0x000fe200078e02ff */
[-C--:B------:R-:W-:Y:S01]  /*3c00*/  IADD3 R126, P2, R125, R120.reuse, RZ ;  /* 0x000000787d7e7210 */ /* 0x080fe20007f5e0ff */
[----:B------:R-:W-:Y:S01]  /*3c10*/  IMAD R219, R3, 0xc5, RZ ;  /* 0x000000c503db7824 */ /* 0x000fe200078e02ff */
[-C--:B------:R-:W-:Y:S01]  /*3c20*/  LEA.HI.X.SX32 R125, R221, R121.reuse, 0x1, P1 ;  /* 0x00000079dd7d7211 */ /* 0x080fe200008f0eff */
[----:B------:R-:W-:Y:S01]  /*3c30*/  IMAD R229, R229, 0x19a, RZ ;  /* 0x0000019ae5e57824 */ /* 0x000fe200078e02ff */
[-C--:B------:R-:W-:Y:S01]  /*3c40*/  LEA.HI.X.SX32 R129, R129, R121.reuse, 0x1, P0 ;  /* 0x0000007981817211 */ /* 0x080fe200000f0eff */
[----:B-1----:R-:W-:Y:S01]  /*3c50*/  IMAD R217, R217, 0x1ba, RZ ;  /* 0x000001bad9d97824 */ /* 0x002fe200078e02ff */
[----:B------:R-:W-:Y:S01]  /*3c60*/  LEA.HI.X.SX32 R127, R127, R121, 0x1, P2 ;  /* 0x000000797f7f7211 */ /* 0x000fe200010f0eff */
[----:B------:R-:W-:Y:S01]  /*3c70*/  IMAD R231, R231, 0x1aa, RZ ;  /* 0x000001aae7e77824 */ /* 0x000fe200078e02ff */
[----:B---3--:R-:W-:Y:S01]  /*3c80*/  IADD3 R122, P0, R227, R120, RZ ;  /* 0x00000078e37a7210 */ /* 0x008fe20007f1e0ff */
[----:B------:R1:W3:Y:S01]  /*3c90*/  LDG.E.U16 R212, desc[UR60][R124.64] ;  /* 0x0000003c7cd47981 */ /* 0x0002e2000c1e1500 */
[----:B------:R-:W-:-:S02]  /*3ca0*/  IMAD R221, R3, 0xcd, RZ ;  /* 0x000000cd03dd7824 */ /* 0x000fc400078e02ff */
[----:B------:R-:W-:Y:S01]  /*3cb0*/  LEA.HI.X.SX32 R123, R219, R121, 0x1, P0 ;  /* 0x00000079db7b7211 */ /* 0x000fe200000f0eff */
[----:B------:R0:W3:Y:S01]  /*3cc0*/  LDG.E.U16 R216, desc[UR60][R128.64] ;  /* 0x0000003c80d87981 */ /* 0x0000e2000c1e1500 */
[----:B------:R-:W-:-:S03]  /*3cd0*/  IMAD R237, R234, 0x1ca, RZ ;  /* 0x000001caeaed7824 */ /* 0x000fc600078e02ff */
[----:B------:R0:W3:Y:S01]  /*3ce0*/  LDG.E.U16 R214, desc[UR60][R126.64] ;  /* 0x0000003c7ed67981 */ /* 0x0000e2000c1e1500 */
[-C--:B-1----:R-:W-:Y:S01]  /*3cf0*/  IADD3 R124, P1, R229, R120.reuse, RZ ;  /* 0x00000078e57c7210 */ /* 0x082fe20007f3e0ff */
[----:B0-----:R-:W-:Y:S01]  /*3d00*/  IMAD R129, R3, 0xdd, RZ ;  /* 0x000000dd03817824 */ /* 0x001fe200078e02ff */
[-C--:B------:R-:W-:Y:S01]  /*3d10*/  IADD3 R128, P0, R217, R120.reuse, RZ ;  /* 0x00000078d9807210 */ /* 0x080fe20007f1e0ff */
[----:B------:R-:W-:Y:S01]  /*3d20*/  IMAD R127, R3, 0xd5, RZ ;  /* 0x000000d5037f7824 */ /* 0x000fe200078e02ff */
[----:B------:R-:W-:Y:S01]  /*3d30*/  IADD3 R126, P2, R231, R120, RZ ;  /* 0x00000078e77e7210 */ /* 0x000fe20007f5e0ff */
        /* <DEDUP_REMOVED lines=8> */
[----:B------:R-:W-:-:S02]  /*3dc0*/  IMAD R225, R225, 0x1fa, RZ ;  /* 0x000001fae1e17824 */ /* 0x000fc400078e02ff */
[----:B------:R-:W-:Y:S01]  /*3dd0*/  IMAD R229, R3, 0xed, RZ ;  /* 0x000000ed03e57824 */ /* 0x000fe200078e02ff */
[----:B------:R1:W3:Y:S01]  /*3de0*/  LDG.E.U16 R223, desc[UR60][R128.64] ;  /* 0x0000003c80df7981 */ /* 0x0002e2000c1e1500 */
[-C--:B0-----:R-:W-:Y:S01]  /*3df0*/  IADD3 R122, P0, R237, R120.reuse, RZ ;  /* 0x00000078ed7a7210 */ /* 0x081fe20007f1e0ff */
[----:B------:R-:W-:Y:S02]  /*3e00*/  IMAD R231, R3, 0xf5, RZ ;  /* 0x000000f503e77824 */ /* 0x000fe400078e02ff */
[----:B------:R0:W3:Y:S01]  /*3e10*/  LDG.E.U16 R221, desc[UR60][R126.64] ;  /* 0x0000003c7edd7981 */ /* 0x0000e2000c1e1500 */
[----:B------:R-:W-:Y:S02]  /*3e20*/  LEA.HI.X.SX32 R123, R227, R121, 0x1, P0 ;  /* 0x00000079e37b7211 */ /* 0x000fe400000f0eff */
[-C--:B-1----:R-:W-:Y:S01]  /*3e30*/  IADD3 R124, P1, R235, R120.reuse, RZ ;  /* 0x00000078eb7c7210 */ /* 0x082fe20007f3e0ff */
[----:B------:R-:W-:Y:S01]  /*3e40*/  IMAD R129, R3, 0xfd, RZ ;  /* 0x000000fd03817824 */ /* 0x000fe200078e02ff */
[----:B------:R-:W-:-:S02]  /*3e50*/  IADD3 R128, P0, R225, R120, RZ ;  /* 0x00000078e1807210 */ /* 0x000fc40007f1e0ff */
[-C--:B0-----:R-:W-:Y:S01]  /*3e60*/  IADD3 R126, P2, R239, R120.reuse, RZ ;  /* 0x00000078ef7e7210 */ /* 0x081fe20007f5e0ff */
[----:B------:R0:W3:Y:S01]  /*3e70*/  LDG.E.U16 R225, desc[UR60][R122.64] ;  /* 0x0000003c7ae17981 */ /* 0x0000e2000c1e1500 */
[-C--:B------:R-:W-:Y:S01]  /*3e80*/  LEA.HI.X.SX32 R125, R229, R121.reuse, 0x1, P1 ;  /* 0x00000079e57d7211 */ /* 0x080fe200008f0eff */
[----:B------:R-:W-:Y:S01]  /*3e90*/  IMAD R239, R3, 0xe, RZ ;  /* 0x0000000e03ef7824 */ /* 0x000fe200078e02ff */
[-C--:B------:R-:W-:Y:S02]  /*3ea0*/  LEA.HI.X.SX32 R127, R231, R121.reuse, 0x1, P2 ;  /* 0x00000079e77f7211 */ /* 0x080fe400010f0eff */
[----:B------:R-:W-:Y:S01]  /*3eb0*/  LEA.HI.X.SX32 R129, R129, R121, 0x1, P0 ;  /* 0x0000007981817211 */ /* 0x000fe200000f0eff */
[----:B------:R1:W3:Y:S01]  /*3ec0*/  LDG.E.U16 R227, desc[UR60][R124.64] ;  /* 0x0000003c7ce37981 */ /* 0x0002e2000c1e1500 */
[----:B0-----:R-:W-:-:S03]  /*3ed0*/  IADD3 R122, P0, R195, R120, RZ ;  /* 0x00000078c37a7210 */ /* 0x001fc60007f1e0ff */
[----:B------:R0:W3:Y:S01]  /*3ee0*/  LDG.E.U16 R229, desc[UR60][R126.64] ;  /* 0x0000003c7ee57981 */ /* 0x0000e2000c1e1500 */
[C---:B------:R-:W-:Y:S02]  /*3ef0*/  IMAD R237, R3.reuse, 0x1e, RZ ;  /* 0x0000001e03ed7824 */ /* 0x040fe400078e02ff */
[----:B------:R-:W-:Y:S01]  /*3f00*/  IMAD R235, R3, 0x2e, RZ ;  /* 0x0000002e03eb7824 */ /* 0x000fe200078e02ff */
[----:B------:R0:W3:Y:S01]  /*3f10*/  LDG.E.U16 R231, desc[UR60][R128.64] ;  /* 0x0000003c80e77981 */ /* 0x0000e2000c1e1500 */
[-C--:B-1----:R-:W-:Y:S01]  /*3f20*/  IADD3 R124, P1, R197, R120.reuse, RZ ;  /* 0x00000078c57c7210 */ /* 0x082fe20007f3e0ff */
[----:B------:R-:W-:Y:S01]  /*3f30*/  IMAD R197, R3, 0x3e, RZ ;  /* 0x0000003e03c57824 */ /* 0x000fe200078e02ff */
[-C--:B------:R-:W-:Y:S02]  /*3f40*/  LEA.HI.X.SX32 R123, R239, R121.reuse, 0x1, P0 ;  /* 0x00000079ef7b7211 */ /* 0x080fe400000f0eff */
[-C--:B0-----:R-:W-:Y:S02]  /*3f50*/  IADD3 R126, P2, R199, R120.reuse, RZ ;  /* 0x00000078c77e7210 */ /* 0x081fe40007f5e0ff */
[----:B------:R-:W-:Y:S01]  /*3f60*/  LEA.HI.X.SX32 R125, R237, R121, 0x1, P1 ;  /* 0x00000079ed7d7211 */ /* 0x000fe200008f0eff */
[----:B------:R0:W3:Y:S01]  /*3f70*/  LDG.E.U16 R199, desc[UR60][R122.64] ;  /* 0x0000003c7ac77981 */ /* 0x0000e2000c1e1500 */
[----:B------:R-:W-:-:S02]  /*3f80*/  IADD3 R128, P0, R201, R120, RZ ;  /* 0x00000078c9807210 */ /* 0x000fc40007f1e0ff */
[-C--:B------:R-:W-:Y:S01]  /*3f90*/  LEA.HI.X.SX32 R127, R235, R121.reuse, 0x1, P2 ;  /* 0x00000079eb7f7211 */ /* 0x080fe200010f0eff */
[----:B------:R-:W3:Y:S01]  /*3fa0*/  LDG.E.U16 R201, desc[UR60][R124.64] ;  /* 0x0000003c7cc97981 */ /* 0x000ee2000c1e1500 */
[----:B------:R-:W-:-:S03]  /*3fb0*/  LEA.HI.X.SX32 R129, R197, R121, 0x1, P0 ;  /* 0x00000079c5817211 */ /* 0x000fc600000f0eff */
[----:B------:R-:W3:Y:S04]  /*3fc0*/  LDG.E.U16 R234, desc[UR60][R126.64] ;  /* 0x0000003c7eea7981 */ /* 0x000ee8000c1e1500 */
[----:B------:R1:W3:Y:S01]  /*3fd0*/  LDG.E.U16 R236, desc[UR60][R128.64] ;  /* 0x0000003c80ec7981 */ /* 0x0002e2000c1e1500 */
[----:B------:R-:W5:Y:S01]  /*3fe0*/  S2R R195, SR_CgaCtaId ;  /* 0x0000000000c37919 */ /* 0x000f620000008800 */
[----:B0-----:R-:W-:Y:S02]  /*3ff0*/  IADD3 R122, P0, R180, R120, RZ ;  /* 0x00000078b47a7210 */ /* 0x001fe40007f1e0ff */
[----:B------:R-:W-:Y:S02]  /*4000*/  MOV R180, 0x400 ;  /* 0x0000040000b47802 */ /* 0x000fe40000000f00 */
[----:B------:R-:W-:-:S02]  /*4010*/  LEA.HI.X.SX32 R123, R205, R121, 0x1, P0 ;  /* 0x00000079cd7b7211 */ /* 0x000fc400000f0eff */
[-C--:B-1----:R-:W-:Y:S02]  /*4020*/  IADD3 R128, P0, R182, R120.reuse, RZ ;  /* 0x00000078b6807210 */ /* 0x082fe40007f1e0ff */
[-C--:B------:R-:W-:Y:S01]  /*4030*/  IADD3 R126, P2, R207, R120.reuse, RZ ;  /* 0x00000078cf7e7210 */ /* 0x080fe20007f5e0ff */
[----:B------:R0:W3:Y:S01]  /*4040*/  LDG.E.U16 R205, desc[UR60][R122.64] ;  /* 0x0000003c7acd7981 */ /* 0x0000e2000c1e1500 */
[-C--:B------:R-:W-:Y:S02]  /*4050*/  LEA.HI.X.SX32 R129, R211, R121.reuse, 0x1, P0 ;  /* 0x00000079d3817211 */ /* 0x080fe400000f0eff */
[----:B------:R-:W-:Y:S01]  /*4060*/  LEA.HI.X.SX32 R127, R213, R121, 0x1, P2 ;  /* 0x00000079d57f7211 */ /* 0x000fe200010f0eff */
[----:B------:R-:W-:Y:S02]  /*4070*/  IMAD R213, R3, 0x7, RZ ;  /* 0x0000000703d57824 */ /* 0x000fe400078e02ff */
[----:B------:R1:W3:Y:S01]  /*4080*/  LDG.E.U16 R211, desc[UR60][R128.64] ;  /* 0x0000003c80d37981 */ /* 0x0002e2000c1e1500 */
[----:B0-----:R-:W-:-:S02]  /*4090*/  IADD3 R122, P0, R239, R120, RZ ;  /* 0x00000078ef7a7210 */ /* 0x001fc40007f1e0ff */
[----:B-----5:R-:W-:Y:S02]  /*40a0*/  LEA R240, R195, R180, 0x18 ;  /* 0x000000b4c3f07211 */ /* 0x020fe400078ec0ff */
[C---:B------:R-:W-:Y:S02]  /*40b0*/  SHF.L.U32 R195, R233.reuse, 0x1, RZ ;  /* 0x00000001e9c37819 */ /* 0x040fe400000006ff */
[----:B------:R-:W-:Y:S02]  /*40c0*/  LOP3.LUT R180, R233, 0x40, RZ, 0xc0, !PT ;  /* 0x00000040e9b47812 */ /* 0x000fe400078ec0ff */
[----:B------:R-:W-:Y:S02]  /*40d0*/  LOP3.LUT R182, R195, 0x7e, RZ, 0xc0, !PT ;  /* 0x0000007ec3b67812 */ /* 0x000fe400078ec0ff */
[----:B-1----:R-:W-:Y:S02]  /*40e0*/  IADD3 R128, P2, R197, R120, RZ ;  /* 0x00000078c5807210 */ /* 0x002fe40007f5e0ff */
[----:B------:R-:W-:-:S02]  /*40f0*/  LEA R197, R180, R182, 0x9 ;  /* 0x000000b6b4c57211 */ /* 0x000fc400078e48ff */
[----:B------:R-:W-:Y:S02]  /*4100*/  LEA.HI.X.SX32 R123, R213, R121, 0x1, P0 ;  /* 0x00000079d57b7211 */ /* 0x000fe400000f0eff */
[----:B------:R-:W-:Y:S02]  /*4110*/  IADD3 R213, R197, R240, RZ ;  /* 0x000000f0c5d57210 */ /* 0x000fe40007ffe0ff */
[----:B------:R-:W-:Y:S01]  /*4120*/  IADD3 R124, P1, R209, R120, RZ ;  /* 0x00000078d17c7210 */ /* 0x000fe20007f3e0ff */
[C---:B------:R-:W-:Y:S01]  /*4130*/  IMAD R239, R3.reuse, 0x17, RZ ;  /* 0x0000001703ef7824 */ /* 0x040fe200078e02ff */
[----:B------:R0:W5:Y:S04]  /*4140*/  LDG.E.U16 R209, desc[UR60][R126.64] ;  /* 0x0000003c7ed17981 */ /* 0x000168000c1e1500 */
[----:B------:R1:W-:Y:S04]  /*4150*/  STS.U16 [R213+0x400], R164 ;  /* 0x000400a4d5007388 */ /* 0x0003e80000000400 */
[----:B------:R0:W-:Y:S04]  /*4160*/  STS.U16 [R213+0x2000], R2 ;  /* 0x00200002d5007388 */ /* 0x0001e80000000400 */
[----:B------:R0:W-:Y:S01]  /*4170*/  STS.U16 [R213+0x1800], R0 ;  /* 0x00180000d5007388 */ /* 0x0001e20000000400 */
[----:B-1----:R-:W-:Y:S01]  /*4180*/  MOV R164, R240 ;  /* 0x000000f000a47202 */ /* 0x002fe20000000f00 */
[----:B------:R-:W-:-:S02]  /*4190*/  IMAD R241, R3, 0x1f, RZ ;  /* 0x0000001f03f17824 */ /* 0x000fc400078e02ff */
[----:B------:R-:W5:Y:S01]  /*41a0*/  LDG.E.U16 R122, desc[UR60][R122.64] ;  /* 0x0000003c7a7a7981 */ /* 0x000f62000c1e1500 */
[C---:B0-----:R-:W-:Y:S02]  /*41b0*/  LOP3.LUT R2, R197.reuse, 0x10, RZ, 0x3c, !PT ;  /* 0x00000010c5027812 */ /* 0x041fe400078e3cff */
[----:B------:R-:W-:Y:S02]  /*41c0*/  LOP3.LUT R0, R197, 0x20, RZ, 0x3c, !PT ;  /* 0x00000020c5007812 */ /* 0x000fe400078e3cff */
[C---:B------:R-:W-:Y:S02]  /*41d0*/  IADD3 R2, R164.reuse, R2, RZ ;  /* 0x00000002a4027210 */ /* 0x040fe40007ffe0ff */
[----:B------:R-:W-:Y:S01]  /*41e0*/  IADD3 R0, R164, R0, RZ ;  /* 0x00000000a4007210 */ /* 0x000fe20007ffe0ff */
[----:B------:R-:W-:Y:S04]  /*41f0*/  STS.U16 [R213+0x800], R152 ;  /* 0x00080098d5007388 */ /* 0x000fe80000000400 */
[----:B------:R-:W-:Y:S04]  /*4200*/  STS.U16 [R213+0x1000], R8 ;  /* 0x00100008d5007388 */ /* 0x000fe80000000400 */
[----:B------:R-:W-:Y:S04]  /*4210*/  STS.U16 [R213], R178 ;  /* 0x000000b2d5007388 */ /* 0x000fe80000000400 */
[----:B------:R-:W-:Y:S04]  /*4220*/  STS.U16 [R213+0x4000], R6 ;  /* 0x00400006d5007388 */ /* 0x000fe80000000400 */
[----:B------:R-:W-:Y:S04]  /*4230*/  STS.U16 [R213+0x4400], R15 ;  /* 0x0044000fd5007388 */ /* 0x000fe80000000400 */
[----:B------:R-:W-:Y:S04]  /*4240*/  STS.U16 [R213+0x4c00], R18 ;  /* 0x004c0012d5007388 */ /* 0x000fe80000000400 */
[----:B------:R-:W-:Y:S04]  /*4250*/  STS.U16 [R213+0x5400], R16 ;  /* 0x00540010d5007388 */ /* 0x000fe80000000400 */
[----:B------:R0:W-:Y:S04]  /*4260*/  STS.U16 [R213+0x6400], R9 ;  /* 0x00640009d5007388 */ /* 0x0001e80000000400 */
[----:B------:R-:W-:Y:S04]  /*4270*/  STS.U16 [R213+0x6c00], R22 ;  /* 0x006c0016d5007388 */ /* 0x000fe80000000400 */
        /* <DEDUP_REMOVED lines=19> */
[----:B------:R-:W-:Y:S01]  /*43b0*/  STS.U16 [R213+0x7c00], R53 ;  /* 0x007c0035d5007388 */ /* 0x000fe20000000400 */
[-C--:B------:R-:W-:Y:S01]  /*43c0*/  LEA.HI.X.SX32 R125, R215, R121.reuse, 0x1, P1 ;  /* 0x00000079d77d7211 */ /* 0x080fe200008f0eff */
[----:B0-----:R-:W-:Y:S01]  /*43d0*/  IMAD R9, R3, 0x4e, RZ ;  /* 0x0000004e03097824 */ /* 0x001fe200078e02ff */
[----:B------:R-:W-:Y:S01]  /*43e0*/  IADD3 R126, P0, R235, R120, RZ ;  /* 0x00000078eb7e7210 */ /* 0x000fe20007f1e0ff */
[----:B------:R0:W-:Y:S01]  /*43f0*/  STS.U16 [R2+0x4080], R13 ;  /* 0x0040800d02007388 */ /* 0x0001e20000000400 */
[----:B------:R-:W-:Y:S01]  /*4400*/  IMAD R15, R3, 0x6e, RZ ;  /* 0x0000006e030f7824 */ /* 0x000fe200078e02ff */
[-C--:B------:R-:W-:Y:S01]  /*4410*/  LEA.HI.X.SX32 R129, R241, R121.reuse, 0x1, P2 ;  /* 0x00000079f1817211 */ /* 0x080fe200010f0eff */
[C---:B-1----:R-:W-:Y:S01]  /*4420*/  IMAD R25, R3.reuse, 0x8e, RZ ;  /* 0x0000008e03197824 */ /* 0x042fe200078e02ff */
[----:B------:R-:W-:Y:S01]  /*4430*/  STS.U16 [R2+0x4480], R51 ;  /* 0x0044803302007388 */ /* 0x000fe20000000400 */
[C---:B------:R-:W-:Y:S01]  /*4440*/  IMAD R21, R3.reuse, 0x47, RZ ;  /* 0x0000004703157824 */ /* 0x040fe200078e02ff */
[----:B----4-:R-:W1:Y:S02]  /*4450*/  LDC R46, c[0x0][0x248] ;  /* 0x00009200ff2e7b82 */ /* 0x010e640000000800 */
[----:B------:R4:W-:Y:S04]  /*4460*/  STS.U16 [R2+0x4880], R45 ;  /* 0x0048802d02007388 */ /* 0x0009e80000000400 */
[----:B------:R-:W-:Y:S01]  /*4470*/  STS.U16 [R2+0x4c80], R76 ;  /* 0x004c804c02007388 */ /* 0x000fe20000000400 */
[C---:B------:R-:W-:Y:S01]  /*4480*/  IMAD R23, R3.reuse, 0x7e, RZ ;  /* 0x0000007e03177824 */ /* 0x040fe200078e02ff */
[----:B------:R-:W1:Y:S02]  /*4490*/  LDC R48, c[0x0][0x248] ;  /* 0x00009200ff307b82 */ /* 0x000e640000000800 */
[----:B------:R-:W-:Y:S04]  /*44a0*/  STS.U16 [R2+0x5080], R7 ;  /* 0x0050800702007388 */ /* 0x000fe80000000400 */
        /* <DEDUP_REMOVED lines=26> */
[----:B------:R2:W-:Y:S01]  /*4650*/  STS.U16 [R2+0x80], R176 ;  /* 0x000080b002007388 */ /* 0x0005e20000000400 */
[----:B------:R-:W-:Y:S01]  /*4660*/  IMAD R215, R3, 0xf, RZ ;  /* 0x0000000f03d77824 */ /* 0x000fe200078e02ff */
[----:B------:R-:W-:-:S02]  /*4670*/  LEA.HI.X.SX32 R127, R239, R121, 0x1, P0 ;  /* 0x00000079ef7f7211 */ /* 0x000fc400000f0eff */
[----:B------:R1:W5:Y:S01]  /*4680*/  LDG.E.U16 R207, desc[UR60][R124.64] ;  /* 0x0000003c7ccf7981 */ /* 0x000362000c1e1500 */
[----:B0-----:R-:W-:Y:S01]  /*4690*/  IMAD R13, R3, 0x5e, RZ ;  /* 0x0000005e030d7824 */ /* 0x001fe200078e02ff */
[----:B------:R-:W-:Y:S01]  /*46a0*/  IADD3 R18, P2, R189, R120, RZ ;  /* 0x00000078bd127210 */ /* 0x000fe20007f5e0ff */
[C---:B------:R-:W-:Y:S01]  /*46b0*/  IMAD R27, R3.reuse, 0x9e, RZ ;  /* 0x0000009e031b7824 */ /* 0x040fe200078e02ff */
[----:B------:R-:W-:Y:S01]  /*46c0*/  STS.U16 [R0+0x100], R174 ;  /* 0x000100ae00007388 */ /* 0x000fe20000000400 */
[----:B------:R-:W-:Y:S01]  /*46d0*/  IMAD R29, R3, 0xae, RZ ;  /* 0x000000ae031d7824 */ /* 0x000fe200078e02ff */
[----:B----4-:R-:W0:Y:S02]  /*46e0*/  LDC R45, c[0x0][0x248] ;  /* 0x00009200ff2d7b82 */ /* 0x010e240000000800 */
[----:B------:R-:W-:Y:S01]  /*46f0*/  STS.U16 [R0+0x4100], R107 ;  /* 0x0041006b00007388 */ /* 0x000fe20000000400 */
[----:B--2---:R-:W-:-:S03]  /*4700*/  LOP3.LUT R2, R197, 0x30, RZ, 0x3c, !PT ;  /* 0x00000030c5027812 */ /* 0x004fc600078e3cff */
[----:B------:R-:W-:Y:S02]  /*4710*/  STS.U16 [R0+0x4900], R106 ;  /* 0x0049006a00007388 */ /* 0x000fe40000000400 */
[----:B------:R-:W2:Y:S02]  /*4720*/  LDC R51, c[0x0][0x248] ;  /* 0x00009200ff337b82 */ /* 0x000ea40000000800 */
[----:B------:R-:W-:Y:S04]  /*4730*/  STS.U16 [R0+0x5100], R105 ;  /* 0x0051006900007388 */ /* 0x000fe80000000400 */
[----:B------:R-:W-:Y:S02]  /*4740*/  STS.U16 [R0+0x5900], R104 ;  /* 0x0059006800007388 */ /* 0x000fe40000000400 */
[----:B------:R-:W4:Y:S02]  /*4750*/  LDC R52, c[0x0][0x248] ;  /* 0x00009200ff347b82 */ /* 0x000f240000000800 */
        /* <DEDUP_REMOVED lines=27> */
[----:B------:R-:W-:-:S02]  /*4910*/  IADD3 R2, R164, R2, RZ ;  /* 0x00000002a4027210 */ /* 0x000fc40007ffe0ff */
[----:B------:R-:W-:Y:S01]  /*4920*/  IADD3 R6, P0, R9, R120, RZ ;  /* 0x0000007809067210 */ /* 0x000fe20007f1e0ff */
[----:B------:R-:W5:Y:S04]  /*4930*/  LDG.E.U16 R126, desc[UR60][R126.64] ;  /* 0x0000003c7e7e7981 */ /* 0x000f68000c1e1500 */
[----:B------:R-:W5:Y:S01]  /*4940*/  LDG.E.U16 R128, desc[UR60][R128.64] ;  /* 0x0000003c80807981 */ /* 0x000f62000c1e1500 */
[----:B---3--:R-:W-:-:S04]  /*4950*/  LOP3.LUT R0, R197, 0x40, RZ, 0x3c, !PT ;  /* 0x00000040c5007812 */ /* 0x008fc800078e3cff */
[C---:B------:R-:W-:Y:S02]  /*4960*/  IADD3 R5, R164.reuse, R0, RZ ;  /* 0x00000000a4057210 */ /* 0x040fe40007ffe0ff */
[C---:B------:R-:W-:Y:S01]  /*4970*/  LOP3.LUT R0, R197.reuse, 0x50, RZ, 0x3c, !PT ;  /* 0x00000050c5007812 */ /* 0x040fe200078e3cff */
[----:B------:R-:W-:Y:S03]  /*4980*/  STS.U16 [R2+0x4180], R141 ;  /* 0x0041808d02007388 */ /* 0x000fe60000000400 */
[----:B------:R-:W-:Y:S01]  /*4990*/  IADD3 R11, R164, R0, RZ ;  /* 0x00000000a40b7210 */ /* 0x000fe20007ffe0ff */
[----:B------:R-:W-:Y:S01]  /*49a0*/  STS.U16 [R2+0x4580], R143 ;  /* 0x0045808f02007388 */ /* 0x000fe20000000400 */
[----:B------:R-:W-:-:S03]  /*49b0*/  LOP3.LUT R0, R197, 0x60, RZ, 0x3c, !PT ;  /* 0x00000060c5007812 */ /* 0x000fc600078e3cff */
[----:B------:R-:W-:Y:S01]  /*49c0*/  STS.U16 [R2+0x4980], R145 ;  /* 0x0049809102007388 */ /* 0x000fe20000000400 */
[----:B-1----:R-:W-:-:S03]  /*49d0*/  IADD3 R124, P1, R237, R120, RZ ;  /* 0x00000078ed7c7210 */ /* 0x002fc60007f3e0ff */
[----:B------:R-:W-:Y:S01]  /*49e0*/  STS.U16 [R2+0x4d80], R147 ;  /* 0x004d809302007388 */ /* 0x000fe20000000400 */
[----:B------:R-:W-:-:S03]  /*49f0*/  IADD3 R0, R164, R0, RZ ;  /* 0x00000000a4007210 */ /* 0x000fc60007ffe0ff */
        /* <DEDUP_REMOVED lines=27> */
[----:B------:R-:W-:Y:S01]  /*4bb0*/  STS.U16 [R2+0x3d80], R64 ;  /* 0x003d804002007388 */ /* 0x000fe20000000400 */
[-C--:B------:R-:W-:Y:S01]  /*4bc0*/  LEA.HI.X.SX32 R125, R215, R121.reuse, 0x1, P1 ;  /* 0x00000079d77d7211 */ /* 0x080fe200008f0eff */
[----:B-1----:R-:W1:Y:S02]  /*4bd0*/  LDC R44, c[0x0][0x248] ;  /* 0x00009200ff2c7b82 */ /* 0x002e640000000800 */
        /* <DEDUP_REMOVED lines=31> */
[----:B------:R4:W-:Y:S01]  /*4dd0*/  STS.U16 [R5+0x7e00], R202 ;  /* 0x007e00ca05007388 */ /* 0x0009e20000000400 */
[----:B------:R-:W-:Y:S01]  /*4de0*/  IADD3 R16, P1, R191, R120, RZ ;  /* 0x00000078bf107210 */ /* 0x000fe20007f3e0ff */
[----:B---3--:R-:W3:Y:S02]  /*4df0*/  LDC R47, c[0x0][0x248] ;  /* 0x00009200ff2f7b82 */ /* 0x008ee40000000800 */
[----:B------:R-:W-:Y:S01]  /*4e00*/  STS.U16 [R11+0x280], R168 ;  /* 0x000280a80b007388 */ /* 0x000fe20000000400 */
[----:B------:R-:W-:Y:S01]  /*4e10*/  LEA.HI.X.SX32 R19, R13, R121, 0x1, P2 ;  /* 0x000000790d137211 */ /* 0x000fe200010f0eff */
[----:B0-----:R-:W-:-:S02]  /*4e20*/  IMAD R45, R45, 0x14c, RZ ;  /* 0x0000014c2d2d7824 */ /* 0x001fc400078e02ff */
[----:B--2---:R-:W-:Y:S01]  /*4e30*/  IMAD R51, R51, 0x17c, RZ ;  /* 0x0000017c33337824 */ /* 0x004fe200078e02ff */
[----:B------:R-:W2:Y:S01]  /*4e40*/  LDG.E.U16 R124, desc[UR60][R124.64] ;  /* 0x0000003c7c7c7981 */ /* 0x000ea2000c1e1500 */
[----:B----4-:R-:W-:Y:S01]  /*4e50*/  IMAD R5, R3, 0x27, RZ ;  /* 0x0000002703057824 */ /* 0x010fe200078e02ff */
[----:B------:R-:W0:Y:S02]  /*4e60*/  LDC R49, c[0x0][0x248] ;  /* 0x00009200ff317b82 */ /* 0x000e240000000800 */
[----:B------:R-:W-:Y:S02]  /*4e70*/  STS.U16 [R11+0x680], R154 ;  /* 0x0006809a0b007388 */ /* 0x000fe40000000400 */
[-C--:B------:R-:W-:Y:S01]  /*4e80*/  LEA.HI.X.SX32 R7, R5, R121.reuse, 0x1, P0 ;  /* 0x0000007905077211 */ /* 0x080fe200000f0eff */
[----:B------:R-:W-:Y:S01]  /*4e90*/  IMAD R5, R3, 0x2f, RZ ;  /* 0x0000002f03057824 */ /* 0x000fe200078e02ff */
[----:B------:R-:W-:Y:S02]  /*4ea0*/  STS.U16 [R11+0xa80], R142 ;  /* 0x000a808e0b007388 */ /* 0x000fe40000000400 */
[----:B------:R-:W4:Y:S02]  /*4eb0*/  LDC R50, c[0x0][0x248] ;  /* 0x00009200ff327b82 */ /* 0x000f240000000800 */
[----:B------:R-:W-:Y:S04]  /*4ec0*/  STS.U16 [R11+0xe80], R42 ;  /* 0x000e802a0b007388 */ /* 0x000fe80000000400 */
[----:B------:R-:W-:Y:S02]  /*4ed0*/  STS.U16 [R11+0x1280], R41 ;  /* 0x001280290b007388 */ /* 0x000fe40000000400 */
[----:B------:R-:W5:Y:S02]  /*4ee0*/  LDC R54, c[0x0][0x248] ;  /* 0x00009200ff367b82 */ /* 0x000f640000000800 */
        /* <DEDUP_REMOVED lines=12> */
[----:B------:R1:W-:Y:S04]  /*4fb0*/  STS.U16 [R11+0x3680], R32 ;  /* 0x003680200b007388 */ /* 0x0003e80000000400 */
[----:B------:R-:W-:Y:S02]  /*4fc0*/  STS.U16 [R11+0x3a80], R31 ;  /* 0x003a801f0b007388 */ /* 0x000fe40000000400 */
[----:B------:R-:W2:Y:S02]  /*4fd0*/  LDC R215, c[0x0][0x280] ;  /* 0x0000a000ffd77b82 */ /* 0x000ea40000000800 */
        /* <DEDUP_REMOVED lines=16> */
[----:B------:R-:W-:Y:S01]  /*50e0*/  STS.U16 [R11+0x7e80], R231 ;  /* 0x007e80e70b007388 */ /* 0x000fe20000000400 */
[----:B------:R-:W-:Y:S01]  /*50f0*/  LEA.HI.X.SX32 R17, R9, R121, 0x1, P1 ;  /* 0x0000007909117211 */ /* 0x000fe200008f0eff */
[----:B-1----:R-:W1:Y:S02]  /*5100*/  LDC R32, c[0x0][0x248] ;  /* 0x00009200ff207b82 */ /* 0x002e640000000800 */
[----:B------:R3:W-:Y:S01]  /*5110*/  STS.U16 [R0+0x1300], R10 ;  /* 0x0013000a00007388 */ /* 0x0007e20000000400 */
[----:B------:R-:W-:Y:S01]  /*5120*/  IMAD R9, R3, 0x37, RZ ;  /* 0x0000003703097824 */ /* 0x000fe200078e02ff */
[----:B------:R-:W-:-:S04]  /*5130*/  IADD3 R12, P1, R15, R120, RZ ;  /* 0x000000780f0c7210 */ /* 0x000fc80007f3e0ff */
[----:B------:R-:W0:Y:S01]  /*5140*/  LDC R38, c[0x0][0x248] ;  /* 0x00009200ff267b82 */ /* 0x000e220000000800 */
[----:B---3--:R-:W-:-:S04]  /*5150*/  IADD3 R10, P0, R13, R120, RZ ;  /* 0x000000780d0a7210 */ /* 0x008fc80007f1e0ff */
[-C--:B------:R-:W-:Y:S01]  /*5160*/  LEA.HI.X.SX32 R11, R5, R121.reuse, 0x1, P0 ;  /* 0x00000079050b7211 */ /* 0x080fe200000f0eff */
[----:B------:R-:W-:Y:S01]  /*5170*/  STS.U16 [R0+0x300], R166 ;  /* 0x000300a600007388 */ /* 0x000fe20000000400 */
[----:B------:R-:W-:Y:S01]  /*5180*/  LEA.HI.X.SX32 R13, R9, R121, 0x1, P1 ;  /* 0x00000079090d7211 */ /* 0x000fe200008f0eff */
[----:B------:R-:W3:Y:S02]  /*5190*/  LDC R42, c[0x0][0x248] ;  /* 0x00009200ff2a7b82 */ /* 0x000ee40000000800 */
[----:B------:R-:W-:Y:S01]  /*51a0*/  STS.U16 [R0+0xb00], R140 ;  /* 0x000b008c00007388 */ /* 0x000fe20000000400 */
[----:B------:R-:W-:-:S03]  /*51b0*/  IADD3 R8, P0, R187, R120, RZ ;  /* 0x00000078bb087210 */ /* 0x000fc60007f1e0ff */
[----:B------:R4:W-:Y:S02]  /*51c0*/  STS.U16 [R0+0x1b00], R14 ;  /* 0x001b000e00007388 */ /* 0x0009e40000000400 */
[----:B------:R-:W5:Y:S02]  /*51d0*/  LDC R40, c[0x0][0x248] ;  /* 0x00009200ff287b82 */ /* 0x000f640000000800 */
[----:B------:R-:W-:Y:S04]  /*51e0*/  STS.U16 [R0+0x700], R199 ;  /* 0x000700c700007388 */ /* 0x000fe80000000400 */
[----:B------:R-:W-:Y:S04]  /*51f0*/  STS.U16 [R0+0xf00], R201 ;  /* 0x000f00c900007388 */ /* 0x000fe80000000400 */
[----:B------:R-:W-:Y:S04]  /*5200*/  STS.U16 [R0+0x1700], R234 ;  /* 0x001700ea00007388 */ /* 0x000fe80000000400 */
[----:B------:R-:W-:Y:S04]  /*5210*/  STS.U16 [R0+0x1f00], R236 ;  /* 0x001f00ec00007388 */ /* 0x000fe80000000400 */
[----:B------:R1:W2:Y:S01]  /*5220*/  LDG.E.U16 R4, desc[UR60][R10.64] ;  /* 0x0000003c0a047981 */ /* 0x0002a2000c1e1500 */
[----:B------:R-:W-:Y:S01]  /*5230*/  LEA.HI.X.SX32 R9, R15, R121, 0x1, P0 ;  /* 0x000000790f097211 */ /* 0x000fe200000f0eff */
[----:B------:R-:W-:Y:S01]  /*5240*/  IMAD R31, R3, 0xbe, RZ ;  /* 0x000000be031f7824 */ /* 0x000fe200078e02ff */
[----:B----4-:R-:W-:Y:S01]  /*5250*/  IADD3 R14, P0, R23, R120, RZ ;  /* 0x00000078170e7210 */ /* 0x010fe20007f1e0ff */
[C---:B------:R-:W-:Y:S01]  /*5260*/  IMAD R15, R3.reuse, 0x3f, RZ ;  /* 0x0000003f030f7824 */ /* 0x040fe200078e02ff */
[----:B------:R-:W4:Y:S01]  /*5270*/  LDG.E.U16 R2, desc[UR60][R6.64] ;  /* 0x0000003c06027981 */ /* 0x000f22000c1e1500 */
[----:B------:R-:W-:-:S03]  /*5280*/  IMAD R33, R3, 0xce, RZ ;  /* 0x000000ce03217824 */ /* 0x000fc600078e02ff */
[----:B------:R-:W2:Y:S01]  /*5290*/  LDG.E.U16 R5, desc[UR60][R16.64] ;  /* 0x0000003c10057981 */ /* 0x000ea2000c1e1500 */
[----:B-1----:R-:W-:Y:S01]  /*52a0*/  IADD3 R10, P1, R25, R120, RZ ;  /* 0x00000078190a7210 */ /* 0x002fe20007f3e0ff */
[----:B------:R-:W-:Y:S02]  /*52b0*/  IMAD R35, R3, 0xde, RZ ;  /* 0x000000de03237824 */ /* 0x000fe400078e02ff */
[----:B------:R-:W4:Y:S01]  /*52c0*/  LDG.E.U16 R9, desc[UR60][R8.64] ;  /* 0x0000003c08097981 */ /* 0x000f22000c1e1500 */
[-C--:B------:R-:W-:Y:S01]  /*52d0*/  LEA.HI.X.SX32 R11, R21, R121.reuse, 0x1, P1 ;  /* 0x00000079150b7211 */ /* 0x080fe200008f0eff */
[----:B------:R-:W-:Y:S02]  /*52e0*/  IMAD R21, R3, 0x5f, RZ ;  /* 0x0000005f03157824 */ /* 0x000fe400078e02ff */
[----:B------:R1:W4:Y:S01]  /*52f0*/  LDG.E.U16 R7, desc[UR60][R18.64] ;  /* 0x0000003c12077981 */ /* 0x000322000c1e1500 */
[----:B------:R-:W-:-:S03]  /*5300*/  LEA.HI.X.SX32 R15, R15, R121, 0x1, P0 ;  /* 0x000000790f0f7211 */ /* 0x000fc600000f0eff */
[----:B------:R0:W4:Y:S04]  /*5310*/  LDG.E.U16 R20, desc[UR60][R10.64] ;  /* 0x0000003c0a147981 */ /* 0x000128000c1e1500 */
[----:B------:R3:W4:Y:S01]  /*5320*/  LDG.E.U16 R6, desc[UR60][R12.64] ;  /* 0x0000003c0c067981 */ /* 0x000722000c1e1500 */
[----:B-1----:R-:W1:Y:S01]  /*5330*/  LDC R18, c[0x0][0x248] ;  /* 0x00009200ff127b82 */ /* 0x002e620000000800 */
[-C--:B------:R-:W-:Y:S02]  /*5340*/  IADD3 R16, P2, R194, R120.reuse, RZ ;  /* 0x00000078c2107210 */ /* 0x080fe40007f5e0ff */
[----:B------:R5:W4:Y:S01]  /*5350*/  LDG.E.U16 R8, desc[UR60][R14.64] ;  /* 0x0000003c0e087981 */ /* 0x000b22000c1e1500 */
[-C--:B0-----:R-:W-:Y:S01]  /*5360*/  IADD3 R10, P1, R31, R120.reuse, RZ ;  /* 0x000000781f0a7210 */ /* 0x081fe20007f3e0ff */
[----:B---3--:R-:W-:Y:S01]  /*5370*/  IMAD R13, R3, 0x4f, RZ ;  /* 0x0000004f030d7824 */ /* 0x008fe200078e02ff */
[----:B------:R-:W-:-:S02]  /*5380*/  IADD3 R12, P0, R27, R120, RZ ;  /* 0x000000781b0c7210 */ /* 0x000fc40007f1e0ff */
[-C--:B------:R-:W-:Y:S02]  /*5390*/  LEA.HI.X.SX32 R11, R21, R121.reuse, 0x1, P1 ;  /* 0x00000079150b7211 */ /* 0x080fe400008f0eff */
[----:B------:R-:W0:Y:S01]  /*53a0*/  LDC R21, c[0x0][0x248] ;  /* 0x00009200ff157b82 */ /* 0x000e220000000800 */
[-C--:B------:R-:W-:Y:S01]  /*53b0*/  LEA.HI.X.SX32 R13, R13, R121.reuse, 0x1, P0 ;  /* 0x000000790d0d7211 */ /* 0x080fe200000f0eff */
[----:B------:R-:W-:Y:S01]  /*53c0*/  IMAD R19, R3, 0x57, RZ ;  /* 0x0000005703137824 */ /* 0x000fe200078e02ff */
[-C--:B------:R-:W-:Y:S01]  /*53d0*/  LEA.HI.X.SX32 R17, R23, R121.reuse, 0x1, P2 ;  /* 0x0000007917117211 */ /* 0x080fe200010f0eff */
[----:B------:R-:W-:Y:S01]  /*53e0*/  IMAD R23, R3, 0x67, RZ ;  /* 0x0000006703177824 */ /* 0x000fe200078e02ff */
[----:B-----5:R-:W-:Y:S01]  /*53f0*/  IADD3 R14, P0, R29, R120, RZ ;  /* 0x000000781d0e7210 */ /* 0x020fe20007f1e0ff */
[----:B------:R3:W5:Y:S03]  /*5400*/  LDG.E.U16 R22, desc[UR60][R12.64] ;  /* 0x0000003c0c167981 */ /* 0x000766000c1e1500 */
[----:B------:R-:W-:Y:S01]  /*5410*/  LEA.HI.X.SX32 R15, R19, R121, 0x1, P0 ;  /* 0x00000079130f7211 */ /* 0x000fe200000f0eff */
[----:B------:R3:W5:Y:S01]  /*5420*/  LDG.E.U16 R39, desc[UR60][R16.64] ;  /* 0x0000003c10277981 */ /* 0x000762000c1e1500 */
[----:B------:R-:W-:-:S03]  /*5430*/  IMAD R37, R3, 0xfe, RZ ;  /* 0x000000fe03257824 */ /* 0x000fc600078e02ff */
[----:B------:R-:W5:Y:S01]  /*5440*/  LDG.E.U16 R26, desc[UR60][R10.64] ;  /* 0x0000003c0a1a7981 */ /* 0x000f62000c1e1500 */
[-C--:B---3--:R-:W-:Y:S01]  /*5450*/  IADD3 R12, P2, R33, R120.reuse, RZ ;  /* 0x00000078210c7210 */ /* 0x088fe20007f5e0ff */
[C---:B------:R-:W-:Y:S02]  /*5460*/  IMAD R19, R3.reuse, 0x77, RZ ;  /* 0x0000007703137824 */ /* 0x040fe400078e02ff */
[----:B------:R3:W5:Y:S01]  /*5470*/  LDG.E.U16 R24, desc[UR60][R14.64] ;  /* 0x0000003c0e187981 */ /* 0x000762000c1e1500 */
[----:B------:R-:W-:Y:S01]  /*5480*/  IMAD R17, R3, 0x6f, RZ ;  /* 0x0000006f03117824 */ /* 0x000fe200078e02ff */
[-C--:B------:R-:W-:Y:S01]  /*5490*/  LEA.HI.X.SX32 R13, R23, R121.reuse, 0x1, P2 ;  /* 0x00000079170d7211 */ /* 0x080fe200010f0eff */
[----:B------:R-:W-:Y:S01]  /*54a0*/  IMAD R23, R3, 0xee, RZ ;  /* 0x000000ee03177824 */ /* 0x000fe200078e02ff */
[-C--:B------:R-:W-:Y:S01]  /*54b0*/  IADD3 R16, P0, R35, R120.reuse, RZ ;  /* 0x0000007823107210 */ /* 0x080fe20007f1e0ff */
[----:B-1----:R-:W-:Y:S02]  /*54c0*/  IMAD R41, R18, 0x10c, RZ ;  /* 0x0000010c12297824 */ /* 0x002fe400078e02ff */
[----:B------:R1:W5:Y:S01]  /*54d0*/  LDG.E.U16 R28, desc[UR60][R12.64] ;  /* 0x0000003c0c1c7981 */ /* 0x000362000c1e1500 */
[-C--:B------:R-:W-:Y:S01]  /*54e0*/  LEA.HI.X.SX32 R17, R17, R121.reuse, 0x1, P0 ;  /* 0x0000007911117211 */ /* 0x080fe200000f0eff */
[----:B---3--:R-:W-:Y:S01]  /*54f0*/  IMAD R15, R3, 0x7f, RZ ;  /* 0x0000007f030f7824 */ /* 0x008fe200078e02ff */
[-C--:B------:R-:W-:Y:S01]  /*5500*/  IADD3 R10, P0, R23, R120.reuse, RZ ;  /* 0x00000078170a7210 */ /* 0x080fe20007f1e0ff */
[----:B------:R-:W3:Y:S01]  /*5510*/  LDC R18, c[0x0][0x248] ;  /* 0x00009200ff127b82 */ /* 0x000ee20000000800 */
[-C--:B------:R-:W-:Y:S01]  /*5520*/  IADD3 R14, P2, R41, R120.reuse, RZ ;  /* 0x00000078290e7210 */ /* 0x080fe20007f5e0ff */
[----:B------:R0:W5:Y:S01]  /*5530*/  LDG.E.U16 R30, desc[UR60][R16.64] ;  /* 0x0000003c101e7981 */ /* 0x000162000c1e1500 */
[----:B------:R-:W-:Y:S01]  /*5540*/  LEA.HI.X.SX32 R11, R19, R121, 0x1, P0 ;  /* 0x00000079130b7211 */ /* 0x000fe200000f0eff */
[----:B-1----:R-:W-:Y:S01]  /*5550*/  IMAD R13, R32, 0x10e, RZ ;  /* 0x0000010e200d7824 */ /* 0x002fe200078e02ff */
[----:B------:R-:W-:Y:S01]  /*5560*/  IADD3 R12, P1, R37, R120, RZ ;  /* 0x00000078250c7210 */ /* 0x000fe20007f3e0ff */
[----:B0-----:R-:W-:-:S02]  /*5570*/  IMAD R21, R21, 0x11c, RZ ;  /* 0x0000011c15157824 */ /* 0x001fc400078e02ff */
[----:B------:R0:W5:Y:S01]  /*5580*/  LDG.E.U16 R32, desc[UR60][R10.64] ;  /* 0x0000003c0a207981 */ /* 0x000162000c1e1500 */
[----:B------:R-:W-:Y:S01]  /*5590*/  IMAD R17, R3, 0x87, RZ ;  /* 0x0000008703117824 */ /* 0x000fe200078e02ff */
[-C--:B------:R-:W-:Y:S02]  /*55a0*/  IADD3 R16, P0, R13, R120.reuse, RZ ;  /* 0x000000780d107210 */ /* 0x080fe40007f1e0ff */
[-C--:B------:R-:W-:Y:S02]  /*55b0*/  LEA.HI.X.SX32 R13, R15, R121.reuse, 0x1, P1 ;  /* 0x000000790f0d7211 */ /* 0x080fe400008f0eff */
[-C--:B------:R-:W-:Y:S01]  /*55c0*/  LEA.HI.X.SX32 R15, R232, R121.reuse, 0x1, P2 ;  /* 0x00000079e80f7211 */ /* 0x080fe200010f0eff */
[----:B0-----:R-:W-:Y:S01]  /*55d0*/  IMAD R11, R38, 0x11e, RZ ;  /* 0x0000011e260b7824 */ /* 0x001fe200078e02ff */
[----:B------:R-:W-:Y:S01]  /*55e0*/  LEA.HI.X.SX32 R17, R17, R121, 0x1, P0 ;  /* 0x0000007911117211 */ /* 0x000fe200000f0eff */
[----:B------:R0:W5:Y:S01]  /*55f0*/  LDG.E.U16 R34, desc[UR60][R12.64] ;  /* 0x0000003c0c227981 */ /* 0x000162000c1e1500 */
[----:B------:R-:W-:-:S03]  /*5600*/  IADD3 R10, P0, R21, R120, RZ ;  /* 0x00000078150a7210 */ /* 0x000fc60007f1e0ff */
[----:B------:R1:W5:Y:S01]  /*5610*/  LDG.E.U16 R41, desc[UR60][R14.64] ;  /* 0x0000003c0e297981 */ /* 0x000362000c1e1500 */
[----:B------:R-:W-:-:S03]  /*5620*/  IMAD R19, R40, 0x12c, RZ ;  /* 0x0000012c28137824 */ /* 0x000fc600078e02ff */
[----:B------:R1:W5:Y:S01]  /*5630*/  LDG.E.U16 R36, desc[UR60][R16.64] ;  /* 0x0000003c10247981 */ /* 0x000362000c1e1500 */
[----:B0-----:R-:W-:Y:S01]  /*5640*/  IADD3 R12, P1, R11, R120, RZ ;  /* 0x000000780b0c7210 */ /* 0x001fe20007f3e0ff */
[----:B------:R-:W-:Y:S01]  /*5650*/  IMAD R13, R3, 0x8f, RZ ;  /* 0x0000008f030d7824 */ /* 0x000fe200078e02ff */
[----:B------:R-:W-:Y:S01]  /*5660*/  LEA.HI.X.SX32 R11, R25, R121, 0x1, P0 ;  /* 0x00000079190b7211 */ /* 0x000fe200000f0eff */
[----:B-1----:R-:W-:-:S03]  /*5670*/  IMAD R15, R42, 0x12e, RZ ;  /* 0x0000012e2a0f7824 */ /* 0x002fc600078e02ff */
[-C--:B------:R-:W-:Y:S01]  /*5680*/  LEA.HI.X.SX32 R13, R13, R121.reuse, 0x1, P1 ;  /* 0x000000790d0d7211 */ /* 0x080fe200008f0eff */
[----:B------:R0:W5:Y:S01]  /*5690*/  LDG.E.U16 R25, desc[UR60][R10.64] ;  /* 0x0000003c0a197981 */ /* 0x000162000c1e1500 */
[----:B------:R-:W-:Y:S01]  /*56a0*/  IMAD R17, R3, 0x97, RZ ;  /* 0x0000009703117824 */ /* 0x000fe200078e02ff */
[-C--:B------:R-:W-:Y:S02]  /*56b0*/  IADD3 R16, P0, R15, R120.reuse, RZ ;  /* 0x000000780f107210 */ /* 0x080fe40007f1e0ff */
[----:B------:R-:W-:Y:S01]  /*56c0*/  IADD3 R14, P2, R19, R120, RZ ;  /* 0x00000078130e7210 */ /* 0x000fe20007f5e0ff */
[----:B------:R1:W5:Y:S01]  /*56d0*/  LDG.E.U16 R38, desc[UR60][R12.64] ;  /* 0x0000003c0c267981 */ /* 0x000362000c1e1500 */
[----:B------:R-:W-:Y:S01]  /*56e0*/  LEA.HI.X.SX32 R17, R17, R121, 0x1, P0 ;  /* 0x0000007911117211 */ /* 0x000fe200000f0eff */
[----:B0-----:R-:W-:-:S04]  /*56f0*/  IMAD R11, R44, 0x13e, RZ ;  /* 0x0000013e2c0b7824 */ /* 0x001fc800078e02ff */
[----:B------:R0:W5:Y:S01]  /*5700*/  LDG.E.U16 R40, desc[UR60][R16.64] ;  /* 0x0000003c10287981 */ /* 0x000162000c1e1500 */
[----:B------:R-:W-:Y:S02]  /*5710*/  IMAD R19, R3, 0x9f, RZ ;  /* 0x0000009f03137824 */ /* 0x000fe400078e02ff */
[----:B------:R-:W-:Y:S01]  /*5720*/  IMAD R47, R47, 0x15c, RZ ;  /* 0x0000015c2f2f7824 */ /* 0x000fe200078e02ff */
[----:B-1----:R-:W-:Y:S01]  /*5730*/  IADD3 R12, P1, R11, R120, RZ ;  /* 0x000000780b0c7210 */ /* 0x002fe20007f3e0ff */
[----:B---3--:R-:W-:-:S03]  /*5740*/  IMAD R53, R18, 0x13c, RZ ;  /* 0x0000013c12357824 */ /* 0x008fc600078e02ff */
[-C--:B------:R-:W-:Y:S01]  /*5750*/  LEA.HI.X.SX32 R13, R19, R121.reuse, 0x1, P1 ;  /* 0x00000079130d7211 */ /* 0x080fe200008f0eff */
[----:B0-----:R-:W-:Y:S01]  /*5760*/  IMAD R17, R46, 0x14e, RZ ;  /* 0x0000014e2e117824 */ /* 0x001fe200078e02ff */
[-C--:B------:R-:W-:Y:S01]  /*5770*/  IADD3 R18, P1, R47, R120.reuse, RZ ;  /* 0x000000782f127210 */ /* 0x080fe20007f3e0ff */
[----:B------:R-:W-:Y:S01]  /*5780*/  IMAD R21, R3, 0xa7, RZ ;  /* 0x000000a703157824 */ /* 0x000fe200078e02ff */
[-C--:B------:R-:W-:Y:S01]  /*5790*/  LEA.HI.X.SX32 R15, R230, R121.reuse, 0x1, P2 ;  /* 0x00000079e60f7211 */ /* 0x080fe200010f0eff */
[----:B------:R-:W-:Y:S01]  /*57a0*/  IMAD R49, R49, 0x16c, RZ ;  /* 0x0000016c31317824 */ /* 0x000fe200078e02ff */
[-C--:B------:R-:W-:Y:S01]  /*57b0*/  IADD3 R10, P0, R53, R120.reuse, RZ ;  /* 0x00000078350a7210 */ /* 0x080fe20007f1e0ff */
[----:B------:R-:W3:Y:S01]  /*57c0*/  LDG.E.U16 R42, desc[UR60][R12.64] ;  /* 0x0000003c0c2a7981 */ /* 0x000ee2000c1e1500 */
[----:B------:R-:W-:Y:S01]  /*57d0*/  IADD3 R16, P2, R17, R120, RZ ;  /* 0x0000007811107210 */ /* 0x000fe20007f5e0ff */
[----:B------:R-:W0:Y:S01]  /*57e0*/  LDC R53, c[0x0][0x248] ;  /* 0x00009200ff357b82 */ /* 0x000e220000000800 */
[-C--:B------:R-:W-:Y:S01]  /*57f0*/  LEA.HI.X.SX32 R19, R29, R121.reuse, 0x1, P1 ;  /* 0x000000791d137211 */ /* 0x080fe200008f0eff */
[----:B------:R1:W3:Y:S01]  /*5800*/  LDG.E.U16 R43, desc[UR60][R14.64] ;  /* 0x0000003c0e2b7981 */ /* 0x0002e2000c1e1500 */
[----:B------:R-:W-:-:S02]  /*5810*/  LEA.HI.X.SX32 R11, R27, R121, 0x1, P0 ;  /* 0x000000791b0b7211 */ /* 0x000fc400000f0eff */
[----:B------:R-:W-:-:S03]  /*5820*/  LEA.HI.X.SX32 R17, R21, R121, 0x1, P2 ;  /* 0x0000007915117211 */ /* 0x000fc600010f0eff */
[----:B------:R-:W0:Y:S01]  /*5830*/  LDC R21, c[0x0][0x248] ;  /* 0x00009200ff157b82 */ /* 0x000e220000000800 */
[----:B------:R-:W-:Y:S01]  /*5840*/  IMAD R47, R48, 0x15e, RZ ;  /* 0x0000015e302f7824 */ /* 0x000fe200078e02ff */
[----:B------:R-:W3:Y:S01]  /*5850*/  LDG.E.U16 R27, desc[UR60][R10.64] ;  /* 0x0000003c0a1b7981 */ /* 0x000ee2000c1e1500 */
[----:B-1----:R-:W-:-:S03]  /*5860*/  IADD3 R14, P0, R45, R120, RZ ;  /* 0x000000782d0e7210 */ /* 0x002fc60007f1e0ff */
[----:B------:R1:W3:Y:S01]  /*5870*/  LDG.E.U16 R45, desc[UR60][R18.64] ;  /* 0x0000003c122d7981 */ /* 0x0002e2000c1e1500 */
[----:B------:R-:W-:Y:S01]  /*5880*/  IMAD R13, R50, 0x16e, RZ ;  /* 0x0000016e320d7824 */ /* 0x000fe200078e02ff */
[-C--:B------:R-:W-:Y:S01]  /*5890*/  LEA.HI.X.SX32 R15, R228, R121.reuse, 0x1, P0 ;  /* 0x00000079e40f7211 */ /* 0x080fe200000f0eff */
[----:B------:R-:W0:Y:S01]  /*58a0*/  LDC R50, c[0x0][0x248] ;  /* 0x00009200ff327b82 */ /* 0x000e220000000800 */
[-C--:B------:R-:W-:Y:S01]  /*58b0*/  IADD3 R12, P1, R49, R120.reuse, RZ ;  /* 0x00000078310c7210 */ /* 0x080fe20007f3e0ff */
[----:B------:R1:W3:Y:S06]  /*58c0*/  LDG.E.U16 R44, desc[UR60][R16.64] ;  /* 0x0000003c102c7981 */ /* 0x0002ec000c1e1500 */
[----:B-1----:R-:W1:Y:S01]  /*58d0*/  LDC R18, c[0x0][0x248] ;  /* 0x00009200ff127b82 */ /* 0x002e620000000800 */
[----:B------:R-:W-:Y:S01]  /*58e0*/  IMAD R11, R3, 0xaf, RZ ;  /* 0x000000af030b7824 */ /* 0x000fe200078e02ff */
[----:B------:R-:W-:Y:S01]  /*58f0*/  IADD3 R10, P0, R47, R120, RZ ;  /* 0x000000782f0a7210 */ /* 0x000fe20007f1e0ff */
[----:B------:R0:W3:Y:S03]  /*5900*/  LDG.E.U16 R29, desc[UR60][R14.64] ;  /* 0x0000003c0e1d7981 */ /* 0x0000e6000c1e1500 */
[----:B------:R-:W-:-:S02]  /*5910*/  LEA.HI.X.SX32 R11, R11, R121, 0x1, P0 ;  /* 0x000000790b0b7211 */ /* 0x000fc400000f0eff */
[-C--:B------:R-:W-:Y:S01]  /*5920*/  IADD3 R16, P0, R51, R120.reuse, RZ ;  /* 0x0000007833107210 */ /* 0x080fe20007f1e0ff */
[----:B------:R-:W-:Y:S02]  /*5930*/  IMAD R19, R52, 0x18c, RZ ;  /* 0x0000018c34137824 */ /* 0x000fe400078e02ff */
[----:B0-----:R-:W-:Y:S01]  /*5940*/  IMAD R21, R21, 0x17e, RZ ;  /* 0x0000017e15157824 */ /* 0x001fe200078e02ff */
[----:B------:R-:W-:Y:S01]  /*5950*/  IADD3 R14, P2, R13, R120, RZ ;  /* 0x000000780d0e7210 */ /* 0x000fe20007f5e0ff */
[----:B------:R-:W-:Y:S01]  /*5960*/  IMAD R15, R3, 0xb7, RZ ;  /* 0x000000b7030f7824 */ /* 0x000fe200078e02ff */
[-C--:B------:R-:W-:Y:S01]  /*5970*/  LEA.HI.X.SX32 R13, R226, R121.reuse, 0x1, P1 ;  /* 0x00000079e20d7211 */ /* 0x080fe200008f0eff */
[----:B------:R0:W3:Y:S01]  /*5980*/  LDG.E.U16 R46, desc[UR60][R10.64] ;  /* 0x0000003c0a2e7981 */ /* 0x0000e2000c1e1500 */
[-C--:B------:R-:W-:Y:S01]  /*5990*/  LEA.HI.X.SX32 R17, R31, R121.reuse, 0x1, P0 ;  /* 0x000000791f117211 */ /* 0x080fe200000f0eff */
[----:B------:R-:W-:Y:S01]  /*59a0*/  IMAD R53, R53, 0x19c, RZ ;  /* 0x0000019c35357824 */ /* 0x000fe200078e02ff */
[----:B------:R-:W2:Y:S01]  /*59b0*/  LDC R52, c[0x0][0x248] ;  /* 0x00009200ff347b82 */ /* 0x000ea20000000800 */
[----:B------:R1:W3:Y:S01]  /*59c0*/  LDG.E.U16 R31, desc[UR60][R12.64] ;  /* 0x0000003c0c1f7981 */ /* 0x0002e2000c1e1500 */
[----:B------:R-:W-:-:S03]  /*59d0*/  LEA.HI.X.SX32 R15, R15, R121, 0x1, P2 ;  /* 0x000000790f0f7211 */ /* 0x000fc600010f0eff */
[----:B------:R1:W3:Y:S01]  /*59e0*/  LDG.E.U16 R49, desc[UR60][R16.64] ;  /* 0x0000003c10317981 */ /* 0x0002e2000c1e1500 */
[----:B0-----:R-:W-:Y:S01]  /*59f0*/  IMAD R11, R3, 0xbf, RZ ;  /* 0x000000bf030b7824 */ /* 0x001fe200078e02ff */
[-C--:B------:R-:W-:Y:S02]  /*5a00*/  IADD3 R10, P0, R21, R120.reuse, RZ ;  /* 0x00000078150a7210 */ /* 0x080fe40007f1e0ff */
[----:B------:R0:W3:Y:S01]  /*5a10*/  LDG.E.U16 R47, desc[UR60][R14.64] ;  /* 0x0000003c0e2f7981 */ /* 0x0000e2000c1e1500 */
[----:B------:R-:W2:Y:S01]  /*5a20*/  LDC R21, c[0x0][0x248] ;  /* 0x00009200ff157b82 */ /* 0x000ea20000000800 */
[----:B-1----:R-:W-:Y:S01]  /*5a30*/  IMAD R13, R54, 0x1ac, RZ ;  /* 0x000001ac360d7824 */ /* 0x002fe200078e02ff */
[----:B------:R-:W-:Y:S01]  /*5a40*/  IADD3 R12, P1, R19, R120, RZ ;  /* 0x00000078130c7210 */ /* 0x000fe20007f3e0ff */
[----:B------:R-:W-:-:S03]  /*5a50*/  IMAD R19, R18, 0x1bc, RZ ;  /* 0x000001bc12137824 */ /* 0x000fc600078e02ff */
[-C--:B------:R-:W-:Y:S02]  /*5a60*/  IADD3 R16, P2, R13, R120.reuse, RZ ;  /* 0x000000780d107210 */ /* 0x080fe40007f5e0ff */
[-C--:B------:R-:W-:Y:S01]  /*5a70*/  LEA.HI.X.SX32 R13, R224, R121.reuse, 0x1, P1 ;  /* 0x00000079e00d7211 */ /* 0x080fe200008f0eff */
[----:B------:R-:W-:Y:S01]  /*5a80*/  IMAD R55, R55, 0x1dc, RZ ;  /* 0x000001dc37377824 */ /* 0x000fe200078e02ff */
[-C--:B------:R-:W-:Y:S01]  /*5a90*/  IADD3 R18, P1, R19, R120.reuse, RZ ;  /* 0x0000007813127210 */ /* 0x080fe20007f3e0ff */
[----:B------:R-:W-:Y:S01]  /*5aa0*/  IMAD R59, R50, 0x1cc, RZ ;  /* 0x000001cc323b7824 */ /* 0x000fe200078e02ff */
[-C--:B------:R-:W-:Y:S01]  /*5ab0*/  LEA.HI.X.SX32 R11, R11, R121.reuse, 0x1, P0 ;  /* 0x000000790b0b7211 */ /* 0x080fe200000f0eff */
[----:B------:R-:W1:Y:S01]  /*5ac0*/  LDC R50, c[0x0][0x248] ;  /* 0x00009200ff327b82 */ /* 0x000e620000000800 */
[----:B0-----:R-:W-:Y:S02]  /*5ad0*/  IADD3 R14, P0, R53, R120, RZ ;  /* 0x00000078350e7210 */ /* 0x001fe40007f1e0ff */
[-C--:B------:R-:W-:Y:S01]  /*5ae0*/  LEA.HI.X.SX32 R19, R35, R121.reuse, 0x1, P1 ;  /* 0x0000007923137211 */ /* 0x080fe200008f0eff */
[----:B------:R0:W3:Y:S01]  /*5af0*/  LDG.E.U16 R48, desc[UR60][R10.64] ;  /* 0x0000003c0a307981 */ /* 0x0000e2000c1e1500 */
[----:B------:R-:W-:-:S03]  /*5b00*/  LEA.HI.X.SX32 R15, R33, R121, 0x1, P0 ;  /* 0x00000079210f7211 */ /* 0x000fc600000f0eff */
[----:B------:R0:W3:Y:S01]  /*5b10*/  LDG.E.U16 R33, desc[UR60][R12.64] ;  /* 0x0000003c0c217981 */ /* 0x0000e2000c1e1500 */
[----:B------:R-:W-:Y:S01]  /*5b20*/  IMAD R57, R57, 0x1fc, RZ ;  /* 0x000001fc39397824 */ /* 0x000fe200078e02ff */
[----:B------:R-:W4:Y:S02]  /*5b30*/  LDC R54, c[0x0][0x248] ;  /* 0x00009200ff367b82 */ /* 0x000f240000000800 */
[----:B------:R0:W3:Y:S01]  /*5b40*/  LDG.E.U16 R53, desc[UR60][R18.64] ;  /* 0x0000003c12357981 */ /* 0x0000e2000c1e1500 */
[-C--:B------:R-:W-:Y:S01]  /*5b50*/  LEA.HI.X.SX32 R17, R222, R121.reuse, 0x1, P2 ;  /* 0x00000079de117211 */ /* 0x080fe200010f0eff */
[----:B0-----:R-:W-:Y:S01]  /*5b60*/  IMAD R11, R56, 0x1ec, RZ ;  /* 0x000001ec380b7824 */ /* 0x001fe200078e02ff */
[-C--:B------:R-:W-:Y:S01]  /*5b70*/  IADD3 R10, P0, R59, R120.reuse, RZ ;  /* 0x000000783b0a7210 */ /* 0x080fe20007f1e0ff */
[----:B------:R0:W3:Y:S01]  /*5b80*/  LDG.E.U16 R35, desc[UR60][R14.64] ;  /* 0x0000003c0e237981 */ /* 0x0000e2000c1e1500 */
[----:B------:R-:W-:Y:S01]  /*5b90*/  IADD3 R12, P1, R55, R120, RZ ;  /* 0x00000078370c7210 */ /* 0x000fe20007f3e0ff */
[----:B------:R-:W4:Y:S02]  /*5ba0*/  LDC R56, c[0x0][0x248] ;  /* 0x00009200ff387b82 */ /* 0x000f240000000800 */
[----:B------:R0:W3:Y:S01]  /*5bb0*/  LDG.E.U16 R51, desc[UR60][R16.64] ;  /* 0x0000003c10337981 */ /* 0x0000e2000c1e1500 */
[----:B------:R-:W-:-:S05]  /*5bc0*/  LEA.HI.X.SX32 R13, R23, R121, 0x1, P1 ;  /* 0x00000079170d7211 */ /* 0x000fca00008f0eff */
[----:B------:R-:W4:Y:S01]  /*5bd0*/  LDC R18, c[0x0][0x248] ;  /* 0x00009200ff127b82 */ /* 0x000f220000000800 */
[----:B0-----:R-:W-:-:S07]  /*5be0*/  IADD3 R14, P2, R11, R120, RZ ;  /* 0x000000780b0e7210 */ /* 0x001fce0007f5e0ff */
[----:B------:R-:W0:Y:S01]  /*5bf0*/  LDC R23, c[0x0][0x248] ;  /* 0x00009200ff177b82 */ /* 0x000e220000000800 */
[-C--:B------:R-:W-:Y:S02]  /*5c00*/  LEA.HI.X.SX32 R11, R220, R121.reuse, 0x1, P0 ;  /* 0x00000079dc0b7211 */ /* 0x080fe400000f0eff */
[-C--:B------:R-:W-:Y:S01]  /*5c10*/  IADD3 R16, P0, R57, R120.reuse, RZ ;  /* 0x0000007839107210 */ /* 0x080fe20007f1e0ff */
[----:B------:R-:W-:Y:S01]  /*5c20*/  IMAD R19, R3, 0xc7, RZ ;  /* 0x000000c703137824 */ /* 0x000fe200078e02ff */
[-C--:B------:R-:W-:Y:S01]  /*5c30*/  LEA.HI.X.SX32 R15, R218, R121.reuse, 0x1, P2 ;  /* 0x00000079da0f7211 */ /* 0x080fe200010f0eff */
[----:B------:R1:W3:Y:S01]  /*5c40*/  LDG.E.U16 R55, desc[UR60][R10.64] ;  /* 0x0000003c0a377981 */ /* 0x0002e2000c1e1500 */
[-C--:B------:R-:W-:Y:S01]  /*5c50*/  LEA.HI.X.SX32 R17, R37, R121.reuse, 0x1, P0 ;  /* 0x0000007925117211 */ /* 0x080fe200000f0eff */
[----:B--2---:R-:W-:Y:S02]  /*5c60*/  IMAD R37, R21, 0x18e, RZ ;  /* 0x0000018e15257824 */ /* 0x004fe400078e02ff */
[----:B------:R2:W3:Y:S04]  /*5c70*/  LDG.E.U16 R57, desc[UR60][R12.64] ;  /* 0x0000003c0c397981 */ /* 0x0004e8000c1e1500 */
[----:B------:R2:W3:Y:S01]  /*5c80*/  LDG.E.U16 R59, desc[UR60][R14.64] ;  /* 0x0000003c0e3b7981 */ /* 0x0004e2000c1e1500 */
[----:B-1----:R-:W-:Y:S01]  /*5c90*/  IMAD R11, R50, 0x19e, RZ ;  /* 0x0000019e320b7824 */ /* 0x002fe200078e02ff */
[-C--:B------:R-:W-:Y:S01]  /*5ca0*/  IADD3 R10, P0, R37, R120.reuse, RZ ;  /* 0x00000078250a7210 */ /* 0x080fe20007f1e0ff */
[----:B----4-:R-:W-:Y:S01]  /*5cb0*/  IMAD R37, R18, 0x1be, RZ ;  /* 0x000001be12257824 */ /* 0x010fe200078e02ff */
[----:B------:R1:W4:Y:S01]  /*5cc0*/  LDG.E.U16 R61, desc[UR60][R16.64] ;  /* 0x0000003c103d7981 */ /* 0x000322000c1e1500 */
[----:B--2---:R-:W-:Y:S01]  /*5cd0*/  IMAD R13, R52, 0x1ae, RZ ;  /* 0x000001ae340d7824 */ /* 0x004fe200078e02ff */
[-C--:B------:R-:W-:Y:S01]  /*5ce0*/  IADD3 R12, P1, R11, R120.reuse, RZ ;  /* 0x000000780b0c7210 */ /* 0x080fe20007f3e0ff */
[----:B------:R-:W-:Y:S01]  /*5cf0*/  IMAD R21, R3, 0xcf, RZ ;  /* 0x000000cf03157824 */ /* 0x000fe200078e02ff */
[----:B------:R-:W-:Y:S01]  /*5d00*/  LEA.HI.X.SX32 R11, R19, R121, 0x1, P0 ;  /* 0x00000079130b7211 */ /* 0x000fe200000f0eff */
[----:B------:R-:W-:Y:S01]  /*5d10*/  IMAD R15, R3, 0xd7, RZ ;  /* 0x000000d7030f7824 */ /* 0x000fe200078e02ff */
[----:B------:R-:W-:Y:S01]  /*5d20*/  IADD3 R14, P2, R13, R120, RZ ;  /* 0x000000780d0e7210 */ /* 0x000fe20007f5e0ff */
[----:B0-----:R-:W-:-:S02]  /*5d30*/  IMAD R23, R23, 0x1ce, RZ ;  /* 0x000001ce17177824 */ /* 0x001fc400078e02ff */
[----:B-1----:R-:W-:Y:S01]  /*5d40*/  IMAD R17, R3, 0xdf, RZ ;  /* 0x000000df03117824 */ /* 0x002fe200078e02ff */
[-C--:B------:R-:W-:Y:S01]  /*5d50*/  IADD3 R16, P0, R37, R120.reuse, RZ ;  /* 0x0000007825107210 */ /* 0x080fe20007f1e0ff */
[----:B------:R0:W2:Y:S01]  /*5d60*/  LDG.E.U16 R18, desc[UR60][R10.64] ;  /* 0x0000003c0a127981 */ /* 0x0000a2000c1e1500 */
[-C--:B------:R-:W-:Y:S01]  /*5d70*/  LEA.HI.X.SX32 R13, R21, R121.reuse, 0x1, P1 ;  /* 0x00000079150d7211 */ /* 0x080fe200008f0eff */
[----:B------:R-:W-:Y:S01]  /*5d80*/  IMAD R19, R3, 0xe7, RZ ;  /* 0x000000e703137824 */ /* 0x000fe200078e02ff */
[-C--:B------:R-:W-:Y:S01]  /*5d90*/  LEA.HI.X.SX32 R15, R15, R121.reuse, 0x1, P2 ;  /* 0x000000790f0f7211 */ /* 0x080fe200010f0eff */
[----:B------:R-:W-:Y:S01]  /*5da0*/  IMAD R63, R54, 0x1de, RZ ;  /* 0x000001de363f7824 */ /* 0x000fe200078e02ff */
[-C--:B------:R-:W-:Y:S01]  /*5db0*/  LEA.HI.X.SX32 R17, R17, R121.reuse, 0x1, P0 ;  /* 0x0000007911117211 */ /* 0x080fe200000f0eff */
[----:B------:R-:W-:Y:S01]  /*5dc0*/  IMAD R65, R56, 0x1ee, RZ ;  /* 0x000001ee38417824 */ /* 0x000fe200078e02ff */
[----:B------:R1:W2:Y:S01]  /*5dd0*/  LDG.E.U16 R37, desc[UR60][R12.64] ;  /* 0x0000003c0c257981 */ /* 0x0002a2000c1e1500 */
[----:B------:R-:W-:Y:S01]  /*5de0*/  IMAD R67, R58, 0x1fe, RZ ;  /* 0x000001fe3a437824 */ /* 0x000fe200078e02ff */
[-C--:B0-----:R-:W-:Y:S01]  /*5df0*/  IADD3 R10, P0, R23, R120.reuse, RZ ;  /* 0x00000078170a7210 */ /* 0x081fe20007f1e0ff */
[C---:B------:R-:W-:Y:S01]  /*5e00*/  IMAD R21, R3.reuse, 0xef, RZ ;  /* 0x000000ef03157824 */ /* 0x040fe200078e02ff */
[----:B------:R0:W2:Y:S01]  /*5e10*/  LDG.E.U16 R50, desc[UR60][R14.64] ;  /* 0x0000003c0e327981 */ /* 0x0000a2000c1e1500 */
[----:B------:R-:W-:Y:S01]  /*5e20*/  IMAD R23, R3, 0xf7, RZ ;  /* 0x000000f703177824 */ /* 0x000fe200078e02ff */
[----:B------:R-:W-:Y:S01]  /*5e30*/  LEA.HI.X.SX32 R11, R19, R121, 0x1, P0 ;  /* 0x00000079130b7211 */ /* 0x000fe200000f0eff */
[----:B------:R-:W-:Y:S01]  /*5e40*/  IMAD R3, R3, 0xff, RZ ;  /* 0x000000ff03037824 */ /* 0x000fe200078e02ff */
[----:B------:R0:W2:Y:S01]  /*5e50*/  LDG.E.U16 R52, desc[UR60][R16.64] ;  /* 0x0000003c10347981 */ /* 0x0000a2000c1e1500 */
[----:B-1----:R-:W-:-:S03]  /*5e60*/  IADD3 R12, P1, R63, R120, RZ ;  /* 0x000000783f0c7210 */ /* 0x002fc60007f3e0ff */
[----:B------:R-:W2:Y:S01]  /*5e70*/  LDG.E.U16 R10, desc[UR60][R10.64] ;  /* 0x0000003c0a0a7981 */ /* 0x000ea2000c1e1500 */
[-C--:B0-----:R-:W-:Y:S02]  /*5e80*/  IADD3 R14, P2, R65, R120.reuse, RZ ;  /* 0x00000078410e7210 */ /* 0x081fe40007f5e0ff */
[----:B------:R-:W-:Y:S02]  /*5e90*/  IADD3 R16, P0, R67, R120, RZ ;  /* 0x0000007843107210 */ /* 0x000fe40007f1e0ff */
[-C--:B------:R-:W-:Y:S02]  /*5ea0*/  LEA.HI.X.SX32 R13, R21, R121.reuse, 0x1, P1 ;  /* 0x00000079150d7211 */ /* 0x080fe400008f0eff */
[-C--:B------:R-:W-:Y:S02]  /*5eb0*/  LEA.HI.X.SX32 R15, R23, R121.reuse, 0x1, P2 ;  /* 0x00000079170f7211 */ /* 0x080fe400010f0eff */
[----:B------:R-:W-:Y:S01]  /*5ec0*/  LEA.HI.X.SX32 R17, R3, R121, 0x1, P0 ;  /* 0x0000007903117211 */ /* 0x000fe200000f0eff */
[----:B------:R-:W2:Y:S04]  /*5ed0*/  LDG.E.U16 R12, desc[UR60][R12.64] ;  /* 0x0000003c0c0c7981 */ /* 0x000ea8000c1e1500 */
[----:B------:R-:W2:Y:S04]  /*5ee0*/  LDG.E.U16 R14, desc[UR60][R14.64] ;  /* 0x0000003c0e0e7981 */ /* 0x000ea8000c1e1500 */
[----:B------:R-:W2:Y:S04]  /*5ef0*/  LDG.E.U16 R16, desc[UR60][R16.64] ;  /* 0x0000003c10107981 */ /* 0x000ea8000c1e1500 */
[----:B------:R-:W-:Y:S04]  /*5f00*/  STL [R1], RZ ;  /* 0x000000ff01007387 */ /* 0x000fe80000100800 */
[----:B------:R-:W-:Y:S04]  /*5f10*/  STL [R1+0x4], RZ ;  /* 0x000004ff01007387 */ /* 0x000fe80000100800 */
        /* <DEDUP_REMOVED lines=112> */
[----:B------:R-:W-:Y:S01]  /*6620*/  STL [R1+0x1c8], RZ ;  /* 0x0001c8ff01007387 */ /* 0x000fe20000100800 */
[----:B------:R-:W-:-:S03]  /*6630*/  LOP3.LUT R197, R197, 0x70, RZ, 0x3c, !PT ;  /* 0x00000070c5c57812 */ /* 0x000fc600078e3cff */
[----:B------:R-:W-:Y:S04]  /*6640*/  STL [R1+0x1cc], RZ ;  /* 0x0001ccff01007387 */ /* 0x000fe80000100800 */
[----:B------:R-:W-:Y:S04]  /*6650*/  STL [R1+0x1d0], RZ ;  /* 0x0001d0ff01007387 */ /* 0x000fe80000100800 */
[----:B------:R-:W-:Y:S04]  /*6660*/  STL [R1+0x1d4], RZ ;  /* 0x0001d4ff01007387 */ /* 0x000fe80000100800 */
[----:B------:R-:W-:Y:S01]  /*6670*/  STL [R1+0x1d8], RZ ;  /* 0x0001d8ff01007387 */ /* 0x000fe20000100800 */
[----:B------:R-:W-:-:S03]  /*6680*/  IADD3 R197, R164, R197, RZ ;  /* 0x000000c5a4c57210 */ /* 0x000fc60007ffe0ff */
[----:B------:R-:W-:Y:S04]  /*6690*/  STL [R1+0x1dc], RZ ;  /* 0x0001dcff01007387 */ /* 0x000fe80000100800 */
[----:B------:R-:W-:Y:S04]  /*66a0*/  STL [R1+0x1e0], RZ ;  /* 0x0001e0ff01007387 */ /* 0x000fe80000100800 */
[----:B------:R-:W-:Y:S04]  /*66b0*/  STL [R1+0x1e4], RZ ;  /* 0x0001e4ff01007387 */ /* 0x000fe80000100800 */
[----:B------:R-:W-:Y:S04]  /*66c0*/  STL [R1+0x1e8], RZ ;  /* 0x0001e8ff01007387 */ /* 0x000fe80000100800 */
[----:B------:R-:W-:Y:S04]  /*66d0*/  STL [R1+0x1ec], RZ ;  /* 0x0001ecff01007387 */ /* 0x000fe80000100800 */
[----:B------:R-:W-:Y:S04]  /*66e0*/  STL [R1+0x1f0], RZ ;  /* 0x0001f0ff01007387 */ /* 0x000fe80000100800 */
[----:B------:R-:W-:Y:S04]  /*66f0*/  STS.U16 [R0+0x2300], R205 ;  /* 0x002300cd00007388 */ /* 0x000fe80000000400 */
[----:B------:R-:W-:Y:S04]  /*6700*/  STL [R1+0x1f4], RZ ;  /* 0x0001f4ff01007387 */ /* 0x000fe80000100800 */
[----:B------:R-:W-:Y:S04]  /*6710*/  STS.U16 [R0+0x2700], R5 ;  /* 0x0027000500007388 */ /* 0x000fe80000000400 */
[----:B------:R-:W-:Y:S04]  /*6720*/  STS.U16 [R0+0x2b00], R207 ;  /* 0x002b00cf00007388 */ /* 0x000fe80000000400 */
[----:B------:R-:W-:Y:S04]  /*6730*/  STS.U16 [R0+0x2f00], R7 ;  /* 0x002f000700007388 */ /* 0x000fe80000000400 */
[----:B------:R-:W-:Y:S04]  /*6740*/  STS.U16 [R0+0x3300], R209 ;  /* 0x003300d100007388 */ /* 0x000fe80000000400 */
[----:B------:R-:W-:Y:S04]  /*6750*/  STS.U16 [R0+0x3700], R9 ;  /* 0x0037000900007388 */ /* 0x000fe80000000400 */
[----:B------:R-:W-:Y:S04]  /*6760*/  STS.U16 [R0+0x3b00], R211 ;  /* 0x003b00d300007388 */ /* 0x000fe80000000400 */
[----:B-----5:R-:W-:Y:S04]  /*6770*/  STS.U16 [R0+0x3f00], R39 ;  /* 0x003f002700007388 */ /* 0x020fe80000000400 */
[----:B------:R-:W-:Y:S04]  /*6780*/  STS.U16 [R0+0x4300], R41 ;  /* 0x0043002900007388 */ /* 0x000fe80000000400 */
[----:B------:R-:W-:Y:S04]  /*6790*/  STS.U16 [R0+0x4700], R25 ;  /* 0x0047001900007388 */ /* 0x000fe80000000400 */
[----:B---3--:R-:W-:Y:S04]  /*67a0*/  STS.U16 [R0+0x4b00], R43 ;  /* 0x004b002b00007388 */ /* 0x008fe80000000400 */
        /* <DEDUP_REMOVED lines=10> */
[----:B------:R1:W-:Y:S04]  /*6850*/  STS.U16 [R0+0x7700], R57 ;  /* 0x0077003900007388 */ /* 0x0003e80000000400 */
[----:B------:R-:W-:Y:S04]  /*6860*/  STS.U16 [R0+0x7b00], R59 ;  /* 0x007b003b00007388 */ /* 0x000fe80000000400 */
[----:B----4-:R3:W-:Y:S04]  /*6870*/  STS.U16 [R0+0x7f00], R61 ;  /* 0x007f003d00007388 */ /* 0x0107e80000000400 */
[----:B------:R-:W-:Y:S04]  /*6880*/  STL [R1+0x1f8], RZ ;  /* 0x0001f8ff01007387 */ /* 0x000fe80000100800 */
[----:B------:R-:W-:Y:S04]  /*6890*/  STS.U16 [R197+0x1b80], R6 ;  /* 0x001b8006c5007388 */ /* 0x000fe80000000400 */
[----:B------:R-:W-:Y:S04]  /*68a0*/  STS.U16 [R197+0x1f80], R8 ;  /* 0x001f8008c5007388 */ /* 0x000fe80000000400 */
[----:B------:R-:W-:Y:S04]  /*68b0*/  STS.U16 [R197+0x2380], R20 ;  /* 0x00238014c5007388 */ /* 0x000fe80000000400 */
[----:B------:R-:W-:Y:S04]  /*68c0*/  STS.U16 [R197+0x2780], R22 ;  /* 0x00278016c5007388 */ /* 0x000fe80000000400 */
[----:B--2---:R-:W-:Y:S04]  /*68d0*/  STS.U16 [R197+0x6380], R18 ;  /* 0x00638012c5007388 */ /* 0x004fe80000000400 */
[----:B------:R-:W-:Y:S04]  /*68e0*/  STS.U16 [R197+0x7380], R10 ;  /* 0x0073800ac5007388 */ /* 0x000fe80000000400 */
[----:B------:R-:W-:Y:S04]  /*68f0*/  STS.U16 [R197+0x7780], R12 ;  /* 0x0077800cc5007388 */ /* 0x000fe80000000400 */
[----:B------:R-:W-:Y:S04]  /*6900*/  STS.U16 [R197+0x7b80], R14 ;  /* 0x007b800ec5007388 */ /* 0x000fe80000000400 */
[----:B------:R-:W-:Y:S04]  /*6910*/  STS.U16 [R197+0x7f80], R16 ;  /* 0x007f8010c5007388 */ /* 0x000fe80000000400 */
[----:B------:R-:W-:Y:S01]  /*6920*/  STL [R1+0x1fc], RZ ;  /* 0x0001fcff01007387 */ /* 0x000fe20000100800 */
[----:B------:R-:W-:-:S02]  /*6930*/  ISETP.GE.AND P0, PT, R215, 0x1, PT ;  /* 0x00000001d700780c */ /* 0x000fc40003f06270 */
[----:B0-----:R-:W-:Y:S02]  /*6940*/  CS2R R54, SRZ ;  /* 0x0000000000367805 */ /* 0x001fe4000001ff00 */
[----:B------:R-:W-:Y:S01]  /*6950*/  MOV R208, 0x3f800000 ;  /* 0x3f80000000d07802 */ /* 0x000fe20000000f00 */
[----:B------:R-:W-:Y:S01]  /*6960*/  STS.U16 [R197+0x380], R122 ;  /* 0x0003807ac5007388 */ /* 0x000fe20000000400 */
[----:B------:R-:W-:Y:S02]  /*6970*/  MOV R3, 0xff800000 ;  /* 0xff80000000037802 */ /* 0x000fe40000000f00 */
[----:B-1----:R-:W-:Y:S02]  /*6980*/  CS2R R56, SRZ ;  /* 0x0000000000387805 */ /* 0x002fe4000001ff00 */
[----:B---3--:R-:W-:Y:S01]  /*6990*/  MOV R0, 0xff800000 ;  /* 0xff80000000007802 */ /* 0x008fe20000000f00 */
[----:B------:R-:W-:Y:S01]  /*69a0*/  STS.U16 [R197+0x780], R124 ;  /* 0x0007807cc5007388 */ /* 0x000fe20000000400 */
[----:B------:R-:W-:-:S02]  /*69b0*/  MOV R207, 0x3f800000 ;  /* 0x3f80000000cf7802 */ /* 0x000fc40000000f00 */
[----:B------:R-:W-:Y:S02]  /*69c0*/  CS2R R58, SRZ ;  /* 0x00000000003a7805 */ /* 0x000fe4000001ff00 */
[----:B------:R-:W-:Y:S01]  /*69d0*/  MOV R206, 0x3f800000 ;  /* 0x3f80000000ce7802 */ /* 0x000fe20000000f00 */
[----:B------:R-:W-:Y:S01]  /*69e0*/  STS.U16 [R197+0xb80], R126 ;  /* 0x000b807ec5007388 */ /* 0x000fe20000000400 */
[----:B------:R-:W-:Y:S02]  /*69f0*/  MOV R205, 0x3f800000 ;  /* 0x3f80000000cd7802 */ /* 0x000fe40000000f00 */
[----:B------:R-:W-:Y:S02]  /*6a00*/  CS2R R60, SRZ ;  /* 0x00000000003c7805 */ /* 0x000fe4000001ff00 */
[----:B------:R-:W-:Y:S01]  /*6a10*/  CS2R R62, SRZ ;  /* 0x00000000003e7805 */ /* 0x000fe2000001ff00 */
[----:B------:R-:W-:Y:S01]  /*6a20*/  STS.U16 [R197+0xf80], R128 ;  /* 0x000f8080c5007388 */ /* 0x000fe20000000400 */
[----:B------:R-:W-:-:S02]  /*6a30*/  CS2R R64, SRZ ;  /* 0x0000000000407805 */ /* 0x000fc4000001ff00 */
[----:B------:R-:W-:Y:S02]  /*6a40*/  CS2R R66, SRZ ;  /* 0x0000000000427805 */ /* 0x000fe4000001ff00 */
[----:B------:R-:W-:Y:S01]  /*6a50*/  CS2R R68, SRZ ;  /* 0x0000000000447805 */ /* 0x000fe2000001ff00 */
[----:B------:R0:W-:Y:S01]  /*6a60*/  STS.U16 [R197+0x1380], R2 ;  /* 0x00138002c5007388 */ /* 0x0001e20000000400 */
[----:B------:R-:W-:Y:S02]  /*6a70*/  CS2R R70, SRZ ;  /* 0x0000000000467805 */ /* 0x000fe4000001ff00 */
[----:B------:R-:W-:Y:S02]  /*6a80*/  CS2R R72, SRZ ;  /* 0x0000000000487805 */ /* 0x000fe4000001ff00 */
[----:B------:R-:W-:Y:S01]  /*6a90*/  CS2R R74, SRZ ;  /* 0x00000000004a7805 */ /* 0x000fe2000001ff00 */
[----:B------:R1:W-:Y:S01]  /*6aa0*/  STS.U16 [R197+0x1780], R4 ;  /* 0x00178004c5007388 */ /* 0x0003e20000000400 */
[----:B------:R-:W-:-:S02]  /*6ab0*/  CS2R R76, SRZ ;  /* 0x00000000004c7805 */ /* 0x000fc4000001ff00 */
[----:B------:R-:W-:Y:S02]  /*6ac0*/  CS2R R78, SRZ ;  /* 0x00000000004e7805 */ /* 0x000fe4000001ff00 */
[----:B------:R-:W-:Y:S01]  /*6ad0*/  CS2R R80, SRZ ;  /* 0x0000000000507805 */ /* 0x000fe2000001ff00 */
[----:B------:R2:W-:Y:S01]  /*6ae0*/  STS.U16 [R197+0x2b80], R24 ;  /* 0x002b8018c5007388 */ /* 0x0005e20000000400 */
[----:B------:R-:W-:Y:S02]  /*6af0*/  CS2R R82, SRZ ;  /* 0x0000000000527805 */ /* 0x000fe4000001ff00 */
[----:B0-----:R-:W-:Y:S02]  /*6b00*/  MOV R2, 0xff800000 ;  /* 0xff80000000027802 */ /* 0x001fe40000000f00 */
[----:B------:R-:W-:Y:S01]  /*6b10*/  CS2R R84, SRZ ;  /* 0x0000000000547805 */ /* 0x000fe2000001ff00 */
[----:B------:R0:W-:Y:S01]  /*6b20*/  STS.U16 [R197+0x2f80], R26 ;  /* 0x002f801ac5007388 */ /* 0x0001e20000000400 */
[----:B------:R-:W-:-:S02]  /*6b30*/  CS2R R86, SRZ ;  /* 0x0000000000567805 */ /* 0x000fc4000001ff00 */
[----:B-1----:R-:W-:Y:S02]  /*6b40*/  MOV R4, 0xff800000 ;  /* 0xff80000000047802 */ /* 0x002fe40000000f00 */
[----:B------:R-:W-:Y:S01]  /*6b50*/  CS2R R88, SRZ ;  /* 0x0000000000587805 */ /* 0x000fe2000001ff00 */
[----:B------:R1:W-:Y:S01]  /*6b60*/  STS.U16 [R197+0x3380], R28 ;  /* 0x0033801cc5007388 */ /* 0x0003e20000000400 */
[----:B------:R-:W-:Y:S02]  /*6b70*/  CS2R R90, SRZ ;  /* 0x00000000005a7805 */ /* 0x000fe4000001ff00 */
[----:B--2---:R-:W-:Y:S02]  /*6b80*/  CS2R R24, SRZ ;  /* 0x0000000000187805 */ /* 0x004fe4000001ff00 */
[----:B------:R-:W-:Y:S01]  /*6b90*/  CS2R R92, SRZ ;  /* 0x00000000005c7805 */ /* 0x000fe2000001ff00 */
[----:B------:R2:W-:Y:S01]  /*6ba0*/  STS.U16 [R197+0x3780], R30 ;  /* 0x0037801ec5007388 */ /* 0x0005e20000000400 */
[----:B------:R-:W-:-:S02]  /*6bb0*/  CS2R R94, SRZ ;  /* 0x00000000005e7805 */ /* 0x000fc4000001ff00 */
[----:B0-----:R-:W-:Y:S02]  /*6bc0*/  CS2R R26, SRZ ;  /* 0x00000000001a7805 */ /* 0x001fe4000001ff00 */
[----:B------:R-:W-:Y:S01]  /*6bd0*/  CS2R R96, SRZ ;  /* 0x0000000000607805 */ /* 0x000fe2000001ff00 */
[----:B------:R0:W-:Y:S01]  /*6be0*/  STS.U16 [R197+0x3b80], R32 ;  /* 0x003b8020c5007388 */ /* 0x0001e20000000400 */
[----:B------:R-:W-:Y:S02]  /*6bf0*/  CS2R R98, SRZ ;  /* 0x0000000000627805 */ /* 0x000fe4000001ff00 */
[----:B-1----:R-:W-:Y:S02]  /*6c00*/  CS2R R28, SRZ ;  /* 0x00000000001c7805 */ /* 0x002fe4000001ff00 */
[----:B------:R-:W-:Y:S01]  /*6c10*/  CS2R R100, SRZ ;  /* 0x0000000000647805 */ /* 0x000fe2000001ff00 */
[----:B------:R1:W-:Y:S01]  /*6c20*/  STS.U16 [R197+0x3f80], R34 ;  /* 0x003f8022c5007388 */ /* 0x0003e20000000400 */
[----:B------:R-:W-:-:S02]  /*6c30*/  CS2R R102, SRZ ;  /* 0x0000000000667805 */ /* 0x000fc4000001ff00 */
[----:B--2---:R-:W-:Y:S02]  /*6c40*/  CS2R R30, SRZ ;  /* 0x00000000001e7805 */ /* 0x004fe4000001ff00 */
[----:B------:R-:W-:Y:S01]  /*6c50*/  CS2R R104, SRZ ;  /* 0x0000000000687805 */ /* 0x000fe2000001ff00 */
[----:B------:R-:W-:Y:S01]  /*6c60*/  STS.U16 [R197+0x4380], R36 ;  /* 0x00438024c5007388 */ /* 0x000fe20000000400 */
[----:B------:R-:W-:Y:S02]  /*6c70*/  CS2R R106, SRZ ;  /* 0x00000000006a7805 */ /* 0x000fe4000001ff00 */
[----:B0-----:R-:W-:Y:S02]  /*6c80*/  CS2R R32, SRZ ;  /* 0x0000000000207805 */ /* 0x001fe4000001ff00 */
[----:B------:R-:W-:Y:S01]  /*6c90*/  CS2R R108, SRZ ;  /* 0x00000000006c7805 */ /* 0x000fe2000001ff00 */
[----:B------:R0:W-:Y:S01]  /*6ca0*/  STS.U16 [R197+0x4780], R38 ;  /* 0x00478026c5007388 */ /* 0x0001e20000000400 */
[----:B------:R-:W-:-:S02]  /*6cb0*/  CS2R R110, SRZ ;  /* 0x00000000006e7805 */ /* 0x000fc4000001ff00 */
[----:B-1----:R-:W-:Y:S02]  /*6cc0*/  CS2R R34, SRZ ;  /* 0x0000000000227805 */ /* 0x002fe4000001ff00 */
[----:B------:R-:W-:Y:S01]  /*6cd0*/  CS2R R112, SRZ ;  /* 0x0000000000707805 */ /* 0x000fe2000001ff00 */
[----:B------:R1:W-:Y:S01]  /*6ce0*/  STS.U16 [R197+0x4b80], R40 ;  /* 0x004b8028c5007388 */ /* 0x0003e20000000400 */
[----:B------:R-:W-:Y:S02]  /*6cf0*/  CS2R R114, SRZ ;  /* 0x0000000000727805 */ /* 0x000fe4000001ff00 */
[----:B------:R-:W-:Y:S02]  /*6d00*/  CS2R R116, SRZ ;  /* 0x0000000000747805 */ /* 0x000fe4000001ff00 */
        /* <DEDUP_REMOVED lines=9> */
[----:B------:R-:W-:Y:S01]  /*6da0*/  STS.U16 [R197+0x5780], R46 ;  /* 0x0057802ec5007388 */ /* 0x000fe20000000400 */
[----:B------:R-:W-:-:S02]  /*6db0*/  CS2R R128, SRZ ;  /* 0x0000000000807805 */ /* 0x000fc4000001ff00 */
[----:B--2---:R-:W-:Y:S02]  /*6dc0*/  CS2R R42, SRZ ;  /* 0x00000000002a7805 */ /* 0x004fe4000001ff00 */
[----:B------:R-:W-:Y:S01]  /*6dd0*/  CS2R R130, SRZ ;  /* 0x0000000000827805 */ /* 0x000fe2000001ff00 */
[----:B------:R1:W-:Y:S01]  /*6de0*/  STS.U16 [R197+0x5b80], R47 ;  /* 0x005b802fc5007388 */ /* 0x0003e20000000400 */
[----:B------:R-:W-:Y:S02]  /*6df0*/  CS2R R132, SRZ ;  /* 0x0000000000847805 */ /* 0x000fe4000001ff00 */
[----:B0-----:R-:W-:Y:S02]  /*6e00*/  CS2R R44, SRZ ;  /* 0x00000000002c7805 */ /* 0x001fe4000001ff00 */
[----:B------:R-:W-:Y:S01]  /*6e10*/  CS2R R134, SRZ ;  /* 0x0000000000867805 */ /* 0x000fe2000001ff00 */
[----:B------:R0:W-:Y:S01]  /*6e20*/  STS.U16 [R197+0x5f80], R48 ;  /* 0x005f8030c5007388 */ /* 0x0001e20000000400 */
[----:B------:R-:W-:-:S02]  /*6e30*/  CS2R R136, SRZ ;  /* 0x0000000000887805 */ /* 0x000fc4000001ff00 */
[----:B------:R-:W-:Y:S02]  /*6e40*/  CS2R R138, SRZ ;  /* 0x00000000008a7805 */ /* 0x000fe4000001ff00 */
[----:B------:R-:W-:Y:S01]  /*6e50*/  CS2R R140, SRZ ;  /* 0x00000000008c7805 */ /* 0x000fe2000001ff00 */
[----:B------:R2:W-:Y:S01]  /*6e60*/  STS.U16 [R197+0x6780], R37 ;  /* 0x00678025c5007388 */ /* 0x0005e20000000400 */
[----:B------:R-:W-:Y:S02]  /*6e70*/  CS2R R142, SRZ ;  /* 0x00000000008e7805 */ /* 0x000fe4000001ff00 */
[----:B-1----:R-:W-:Y:S02]  /*6e80*/  CS2R R46, SRZ ;  /* 0x00000000002e7805 */ /* 0x002fe4000001ff00 */
[----:B------:R-:W-:Y:S01]  /*6e90*/  CS2R R144, SRZ ;  /* 0x0000000000907805 */ /* 0x000fe2000001ff00 */
[----:B------:R1:W-:Y:S01]  /*6ea0*/  STS.U16 [R197+0x6b80], R50 ;  /* 0x006b8032c5007388 */ /* 0x0003e20000000400 */
[----:B------:R-:W-:-:S02]  /*6eb0*/  CS2R R146, SRZ ;  /* 0x0000000000927805 */ /* 0x000fc4000001ff00 */
[----:B0-----:R-:W-:Y:S02]  /*6ec0*/  CS2R R48, SRZ ;  /* 0x0000000000307805 */ /* 0x001fe4000001ff00 */
[----:B------:R-:W-:Y:S01]  /*6ed0*/  CS2R R148, SRZ ;  /* 0x0000000000947805 */ /* 0x000fe2000001ff00 */
[----:B------:R0:W-:Y:S01]  /*6ee0*/  STS.U16 [R197+0x6f80], R52 ;  /* 0x006f8034c5007388 */ /* 0x0001e20000000400 */
[----:B------:R-:W-:Y:S02]  /*6ef0*/  CS2R R150, SRZ ;  /* 0x0000000000967805 */ /* 0x000fe4000001ff00 */
[----:B--2---:R-:W-:Y:S02]  /*6f00*/  CS2R R36, SRZ ;  /* 0x0000000000247805 */ /* 0x004fe4000001ff00 */
[----:B------:R-:W-:Y:S02]  /*6f10*/  LOP3.LUT R5, R233, 0xf, RZ, 0xc0, !PT ;  /* 0x0000000fe9057812 */ /* 0x000fe400078ec0ff */
[----:B-1----:R-:W-:-:S02]  /*6f20*/  CS2R R50, SRZ ;  /* 0x0000000000327805 */ /* 0x002fc4000001ff00 */
[----:B0-----:R-:W-:Y:S01]  /*6f30*/  CS2R R52, SRZ ;  /* 0x0000000000347805 */ /* 0x001fe2000001ff00 */
[----:B------:R-:W-:Y:S06]  /*6f40*/  @!P0 BRA `(.L_x_0) ;  /* 0x00000064000c8947 */ /* 0x000fec0003800000 */
[----:B------:R-:W0:Y:S01]  /*6f50*/  LDC R19, c[0x0][0x268] ;  /* 0x00009a00ff137b82 */ /* 0x000e220000000800 */
[----:B------:R-:W-:Y:S02]  /*6f60*/  SHF.R.U32.HI R0, RZ, 0x4, R233 ;  /* 0x00000004ff007819 */ /* 0x000fe400000116e9 */
[----:B------:R-:W-:Y:S02]  /*6f70*/  CS2R R26, SRZ ;  /* 0x00000000001a7805 */ /* 0x000fe4000001ff00 */
[----:B------:R-:W-:Y:S02]  /*6f80*/  ISETP.NE.U32.AND P0, PT, R180, RZ, PT ;  /* 0x000000ffb400720c */ /* 0x000fe40003f05070 */
[----:B------:R-:W-:Y:S02]  /*6f90*/  CS2R R28, SRZ ;  /* 0x00000000001c7805 */ /* 0x000fe4000001ff00 */
[----:B------:R-:W-:Y:S02]  /*6fa0*/  SGXT.U32 R0, R0, 0x3 ;  /* 0x000000030000781a */ /* 0x000fe40000000000 */
[----:B------:R-:W-:-:S02]  /*6fb0*/  CS2R R30, SRZ ;  /* 0x00000000001e7805 */ /* 0x000fc4000001ff00 */
[----:B------:R-:W-:Y:S01]  /*6fc0*/  SHF.R.U32.HI R252, RZ, 0x4, R164 ;  /* 0x00000004fffc7819 */ /* 0x000fe200000116a4 */
[----:B------:R-:W1:Y:S01]  /*6fd0*/  LDC.64 R6, c[0x0][0x260] ;  /* 0x00009800ff067b82 */ /* 0x000e620000000a00 */
[----:B------:R-:W-:Y:S02]  /*6fe0*/  SEL R2, RZ, 0x90, !P0 ;  /* 0x00000090ff027807 */ /* 0x000fe40004000000 */
[----:B------:R-:W-:Y:S02]  /*6ff0*/  CS2R R32, SRZ ;  /* 0x0000000000207805 */ /* 0x000fe4000001ff00 */
[----:B------:R-:W-:Y:S02]  /*7000*/  SGXT.U32 R252, R252, 0xe ;  /* 0x0000000efcfc781a */ /* 0x000fe40000000000 */
[----:B------:R-:W-:Y:S02]  /*7010*/  CS2R R34, SRZ ;  /* 0x0000000000227805 */ /* 0x000fe4000001ff00 */
[----:B------:R-:W-:-:S02]  /*7020*/  MOV R14, RZ ;  /* 0x000000ff000e7202 */ /* 0x000fc40000000f00 */
[----:B------:R-:W-:Y:S02]  /*7030*/  CS2R R36, SRZ ;  /* 0x0000000000247805 */ /* 0x000fe4000001ff00 */
[----:B------:R-:W-:Y:S01]  /*7040*/  LEA R18, R180, R182, 0x5 ;  /* 0x000000b6b4127211 */ /* 0x000fe200078e28ff */
[----:B------:R-:W2:Y:S01]  /*7050*/  LDC.64 R202, c[0x0][0x250] ;  /* 0x00009400ffca7b82 */ /* 0x000ea20000000a00 */
[----:B------:R-:W-:Y:S02]  /*7060*/  MOV R174, 0xff800000 ;  /* 0xff80000000ae7802 */ /* 0x000fe40000000f00 */
[----:B------:R-:W-:Y:S02]  /*7070*/  CS2R R38, SRZ ;  /* 0x0000000000267805 */ /* 0x000fe4000001ff00 */
[----:B------:R-:W-:Y:S02]  /*7080*/  LOP3.LUT R168, R18, 0x10, RZ, 0x3c, !PT ;  /* 0x0000001012a87812 */ /* 0x000fe400078e3cff */
[----:B------:R-:W-:-:S02]  /*7090*/  CS2R R40, SRZ ;  /* 0x0000000000287805 */ /* 0x000fc4000001ff00 */
[----:B------:R-:W-:Y:S02]  /*70a0*/  IADD3 R169, R164, R18, RZ ;  /* 0x00000012a4a97210 */ /* 0x000fe40007ffe0ff */
[----:B------:R-:W-:Y:S02]  /*70b0*/  CS2R R42, SRZ ;  /* 0x00000000002a7805 */ /* 0x000fe4000001ff00 */
[----:B------:R-:W-:Y:S01]  /*70c0*/  MOV R208, 0x3f800000 ;  /* 0x3f80000000d07802 */ /* 0x000fe20000000f00 */
[----:B0-----:R-:W-:Y:S01]  /*70d0*/  IMAD R4, R0, R19, RZ ;  /* 0x0000001300047224 */ /* 0x001fe200078e02ff */
[----:B------:R-:W0:Y:S01]  /*70e0*/  LDC R16, c[0x0][0x258] ;  /* 0x00009600ff107b82 */ /* 0x000e220000000800 */
[----:B------:R-:W-:Y:S02]  /*70f0*/  IADD3 R0, R164, 0x10000, RZ ;  /* 0x00010000a4007810 */ /* 0x000fe40007ffe0ff */
[----:B------:R-:W-:Y:S02]  /*7100*/  CS2R R44, SRZ ;  /* 0x00000000002c7805 */ /* 0x000fe4000001ff00 */
[----:B------:R-:W-:-:S02]  /*7110*/  MOV R192, RZ ;  /* 0x000000ff00c07202 */ /* 0x000fc40000000f00 */
[----:B------:R-:W-:Y:S02]  /*7120*/  CS2R R46, SRZ ;  /* 0x00000000002e7805 */ /* 0x000fe4000001ff00 */
[----:B------:R-:W-:Y:S02]  /*7130*/  SHF.R.U32.HI R0, RZ, 0x4, R0 ;  /* 0x00000004ff007819 */ /* 0x000fe40000011600 */
[----:B------:R-:W-:Y:S01]  /*7140*/  CS2R R48, SRZ ;  /* 0x0000000000307805 */ /* 0x000fe2000001ff00 */
[----:B-1----:R1:W-:Y:S01]  /*7150*/  STL [R1+0x344], R7 ;  /* 0x0003440701007387 */ /* 0x0023e20000100800 */
[----:B------:R-:W3:Y:S01]  /*7160*/  LDC.64 R170, c[0x0][0x218] ;  /* 0x00008600ffaa7b82 */ /* 0x000ee20000000a00 */
[----:B------:R-:W-:Y:S02]  /*7170*/  MOV R3, R7 ;  /* 0x0000000700037202 */ /* 0x000fe40000000f00 */
[----:B------:R-:W-:Y:S02]  /*7180*/  CS2R R50, SRZ ;  /* 0x0000000000327805 */ /* 0x000fe4000001ff00 */
[----:B------:R-:W-:-:S02]  /*7190*/  SGXT.U32 R0, R0, 0xe ;  /* 0x0000000e0000781a */ /* 0x000fc40000000000 */
[----:B------:R-:W-:Y:S02]  /*71a0*/  CS2R R52, SRZ ;  /* 0x0000000000347805 */ /* 0x000fe4000001ff00 */
[----:B------:R-:W-:Y:S01]  /*71b0*/  MOV R12, R6 ;  /* 0x00000006000c7202 */ /* 0x000fe20000000f00 */
[----:B------:R-:W-:Y:S01]  /*71c0*/  IMAD R5, R5, R3, RZ ;  /* 0x0000000305057224 */ /* 0x000fe200078e02ff */
[----:B------:R-:W-:Y:S01]  /*71d0*/  R2UR UR50, R0 ;  /* 0x00000000003272ca */ /* 0x000fe200000e0000 */
[----:B------:R-:W4:Y:S01]  /*71e0*/  LDC.64 R20, c[0x0][0x220] ;  /* 0x00008800ff147b82 */ /* 0x000f220000000a00 */
[----:B-1----:R-:W-:Y:S01]  /*71f0*/  LOP3.LUT R7, R2, 0x7e, R195, 0x78, !PT ;  /* 0x0000007e02077812 */ /* 0x002fe200078e78c3 */
[----:B--2---:R-:W-:Y:S01]  /*7200*/  IMAD R202, R238, R202, RZ ;  /* 0x000000caeeca7224 */ /* 0x004fe200078e02ff */
[----:B------:R-:W-:Y:S01]  /*7210*/  IADD3 R2, P0, R252, 0x80, RZ ;  /* 0x00000080fc027810 */ /* 0x000fe20007f1e0ff */
[C---:B------:R-:W-:Y:S01]  /*7220*/  IMAD R152, R203.reuse, 0xe, RZ ;  /* 0x0000000ecb987824 */ /* 0x040fe200078e02ff */
[----:B------:R-:W-:Y:S01]  /*7230*/  IADD3 R0, P1, R0, 0x2, RZ ;  /* 0x0000000200007810 */ /* 0x000fe20007f3e0ff */
[----:B------:R-:W-:Y:S01]  /*7240*/  IMAD R153, R203, 0xf, RZ ;  /* 0x0000000fcb997824 */ /* 0x000fe200078e02ff */
[----:B------:R-:W-:Y:S01]  /*7250*/  R2UR UR4, R2 ;  /* 0x00000000020472ca */ /* 0x000fe200000e0000 */
[----:B0-----:R-:W-:Y:S01]  /*7260*/  IMAD R185, R185, R16, RZ ;  /* 0x00000010b9b97224 */ /* 0x001fe200078e02ff */
[----:B------:R-:W-:-:S02]  /*7270*/  MOV R2, RZ ;  /* 0x000000ff00027202 */ /* 0x000fc40000000f00 */
[----:B------:R-:W-:Y:S02]  /*7280*/  CS2R R54, SRZ ;  /* 0x0000000000367805 */ /* 0x000fe4000001ff00 */
[----:B------:R-:W-:Y:S01]  /*7290*/  R2UR UR6, R0 ;  /* 0x00000000000672ca */ /* 0x000fe200000e0000 */
[----:B------:R-:W-:Y:S01]  /*72a0*/  IMAD R0, R238, R12, RZ ;  /* 0x0000000cee007224 */ /* 0x000fe200078e02ff */
[----:B------:R-:W-:Y:S02]  /*72b0*/  IADD3.X R2, R2, 0x40000040, RZ, P0, !PT ;  /* 0x4000004002027810 */ /* 0x000fe400007fe4ff */
[----:B------:R-:W-:Y:S02]  /*72c0*/  CS2R R56, SRZ ;  /* 0x0000000000387805 */ /* 0x000fe4000001ff00 */
[----:B------:R-:W-:Y:S02]  /*72d0*/  IADD3.X R15, R14, 0x40000040, RZ, P1, !PT ;  /* 0x400000400e0f7810 */ /* 0x000fe40000ffe4ff */
[----:B------:R-:W-:-:S02]  /*72e0*/  CS2R R58, SRZ ;  /* 0x00000000003a7805 */ /* 0x000fc4000001ff00 */
[----:B------:R-:W-:Y:S02]  /*72f0*/  R2UR UR5, R2 ;  /* 0x00000000020572ca */ /* 0x000fe400000e0000 */
[----:B------:R-:W-:Y:S02]  /*7300*/  CS2R R60, SRZ ;  /* 0x00000000003c7805 */ /* 0x000fe4000001ff00 */
[----:B------:R-:W-:Y:S02]  /*7310*/  SHF.L.U32 R3, R0, 0x1, RZ ;  /* 0x0000000100037819 */ /* 0x000fe400000006ff */
[----:B------:R-:W-:Y:S02]  /*7320*/  CS2R R62, SRZ ;  /* 0x00000000003e7805 */ /* 0x000fe4000001ff00 */
[C---:B------:R-:W-:Y:S01]  /*7330*/  SHF.L.U32 R2, R5.reuse, 0x1, RZ ;  /* 0x0000000105027819 */ /* 0x040fe200000006ff */
[----:B------:R-:W-:Y:S01]  /*7340*/  IMAD.HI R5, R5, 0x2, RZ ;  /* 0x0000000205057827 */ /* 0x000fe200078e02ff */
[----:B---3--:R-:W-:-:S02]  /*7350*/  LEA R170, P0, R202, R170, 0x1 ;  /* 0x000000aacaaa7211 */ /* 0x008fc400078008ff */
[----:B------:R-:W-:Y:S02]  /*7360*/  CS2R R64, SRZ ;  /* 0x0000000000407805 */ /* 0x000fe4000001ff00 */
[----:B----4-:R-:W-:Y:S01]  /*7370*/  IADD3 R211, P1, P2, R2, R20, R3 ;  /* 0x0000001402d37210 */ /* 0x010fe20007a3e003 */
[----:B------:R-:W-:Y:S01]  /*7380*/  IMAD.HI R2, R0, 0x2, RZ ;  /* 0x0000000200027827 */ /* 0x000fe200078e02ff */
[----:B------:R-:W-:Y:S02]  /*7390*/  LEA.HI.X.SX32 R202, R202, R171, 0x1, P0 ;  /* 0x000000abcaca7211 */ /* 0x000fe400000f0eff */
[----:B------:R-:W-:Y:S02]  /*73a0*/  CS2R R66, SRZ ;  /* 0x0000000000427805 */ /* 0x000fe4000001ff00 */
[----:B------:R-:W-:Y:S01]  /*73b0*/  LEA R6, R19, R4, 0x3 ;  /* 0x0000000413067211 */ /* 0x000fe200078e18ff */
[----:B------:R-:W-:Y:S01]  /*73c0*/  UIADD3.64 UR10, UR4, 0x100, URZ ;  /* 0x00000100040a7897 */ /* 0x000fe2000fffe03f */
[----:B------:R-:W-:Y:S01]  /*73d0*/  LEA R172, P0, R185, R170, 0x1 ;  /* 0x000000aab9ac7211 */ /* 0x000fe200078008ff */
[----:B------:R-:W-:Y:S01]  /*73e0*/  UIADD3.64 UR10, UR4, 0x200, URZ ;  /* 0x00000200040a7897 */ /* 0x000fe2000fffe03f */
[----:B------:R-:W-:Y:S01]  /*73f0*/  LEA R8, R19, R6, 0x3 ;  /* 0x0000000613087211 */ /* 0x000fe200078e18ff */
[----:B------:R-:W-:Y:S01]  /*7400*/  UIADD3.64 UR14, UR4, 0x780, URZ ;  /* 0x00000780040e7897 */ /* 0x000fe2000fffe03f */
[----:B------:R-:W-:Y:S01]  /*7410*/  LEA.HI.X.SX32 R173, R185, R202, 0x1, P0 ;  /* 0x000000cab9ad7211 */ /* 0x000fe200000f0eff */
[----:B------:R-:W-:Y:S01]  /*7420*/  UIADD3.64 UR14, UR4, 0x880, URZ ;  /* 0x00000880040e7897 */ /* 0x000fe2000fffe03f */
[----:B------:R-:W-:Y:S01]  /*7430*/  LEA R0, R16, R185, 0x7 ;  /* 0x000000b910007211 */ /* 0x000fe200078e38ff */
[----:B------:R-:W-:Y:S01]  /*7440*/  UIADD3.64 UR14, UR4, 0x980, URZ ;  /* 0x00000980040e7897 */ /* 0x000fe2000fffe03f */
[----:B------:R-:W-:Y:S01]  /*7450*/  IADD3.X R17, R5, R21, R2, P1, P2 ;  /* 0x0000001505117210 */ /* 0x000fe20000fe4402 */
[----:B------:R-:W-:Y:S01]  /*7460*/  UMOV UR10, UR50 ;  /* 0x00000032000a7c82 */ /* 0x000fe20008000000 */
[----:B------:R-:W-:Y:S01]  /*7470*/  LEA R22, P0, R4, R211, 0x1 ;  /* 0x000000d304167211 */ /* 0x000fe200078008ff */
[----:B------:R-:W-:Y:S01]  /*7480*/  UMOV UR11, 0xc0000010 ;  /* 0xc0000010000b7882 */ /* 0x000fe20000000000 */
[----:B------:R-:W-:Y:S01]  /*7490*/  LEA R9, R19, R8, 0x3 ;  /* 0x0000000813097211 */ /* 0x000fe200078e18ff */
[----:B------:R-:W-:Y:S01]  /*74a0*/  UIADD3.64 UR14, UR4, 0xa80, URZ ;  /* 0x00000a80040e7897 */ /* 0x000fe2000fffe03f */
[----:B------:R-:W-:-:S02]  /*74b0*/  LEA R170, P1, R0, R170, 0x1 ;  /* 0x000000aa00aa7211 */ /* 0x000fc400078208ff */
[----:B------:R-:W-:Y:S02]  /*74c0*/  CS2R R68, SRZ ;  /* 0x0000000000447805 */ /* 0x000fe4000001ff00 */
[----:B------:R-:W-:Y:S02]  /*74d0*/  LEA.HI.X.SX32 R23, R4, R17, 0x1, P0 ;  /* 0x0000001104177211 */ /* 0x000fe400000f0eff */
[----:B------:R-:W-:Y:S02]  /*74e0*/  CS2R R70, SRZ ;  /* 0x0000000000467805 */ /* 0x000fe4000001ff00 */
[----:B------:R-:W-:Y:S02]  /*74f0*/  LEA R10, R19, R9, 0x3 ;  /* 0x00000009130a7211 */ /* 0x000fe400078e18ff */
[----:B------:R-:W-:Y:S02]  /*7500*/  CS2R R72, SRZ ;  /* 0x0000000000487805 */ /* 0x000fe4000001ff00 */
[----:B------:R-:W-:Y:S01]  /*7510*/  LEA.HI.X.SX32 R171, R0, R202, 0x1, P1 ;  /* 0x000000ca00ab7211 */ /* 0x000fe200008f0eff */
[----:B------:R0:W-:Y:S01]  /*7520*/  STL.64 [R1+0x250], R22 ;  /* 0x0002501601007387 */ /* 0x0001e20000100a00 */
[----:B------:R-:W-:-:S02]  /*7530*/  LEA R24, P1, R6, R211, 0x1 ;  /* 0x000000d306187211 */ /* 0x000fc400078208ff */
[----:B------:R-:W-:Y:S02]  /*7540*/  CS2R R74, SRZ ;  /* 0x00000000004a7805 */ /* 0x000fe4000001ff00 */
[----:B------:R-:W-:Y:S02]  /*7550*/  LEA R11, R19, R10, 0x3 ;  /* 0x0000000a130b7211 */ /* 0x000fe400078e18ff */
[----:B------:R-:W-:Y:S02]  /*7560*/  CS2R R76, SRZ ;  /* 0x00000000004c7805 */ /* 0x000fe4000001ff00 */
[----:B------:R-:W-:Y:S02]  /*7570*/  LEA R20, P2, R9, R211, 0x1 ;  /* 0x000000d309147211 */ /* 0x000fe400078408ff */
[----:B------:R-:W-:Y:S02]  /*7580*/  CS2R R78, SRZ ;  /* 0x00000000004e7805 */ /* 0x000fe4000001ff00 */
[----:B------:R-:W-:-:S02]  /*7590*/  LEA.HI.X.SX32 R25, R6, R17, 0x1, P1 ;  /* 0x0000001106197211 */ /* 0x000fc400008f0eff */
[----:B------:R-:W-:Y:S02]  /*75a0*/  CS2R R80, SRZ ;  /* 0x0000000000507805 */ /* 0x000fe4000001ff00 */
[----:B------:R-:W-:Y:S02]  /*75b0*/  LEA R12, R19, R11, 0x3 ;  /* 0x0000000b130c7211 */ /* 0x000fe400078e18ff */
[----:B------:R-:W-:Y:S02]  /*75c0*/  CS2R R82, SRZ ;  /* 0x0000000000527805 */ /* 0x000fe4000001ff00 */
[----:B------:R-:W-:Y:S01]  /*75d0*/  LEA.HI.X.SX32 R21, R9, R17, 0x1, P2 ;  /* 0x0000001109157211 */ /* 0x000fe200010f0eff */
[----:B------:R1:W-:Y:S01]  /*75e0*/  STL.64 [R1+0x248], R24 ;  /* 0x0002481801007387 */ /* 0x0003e20000100a00 */
[----:B0-----:R-:W-:Y:S02]  /*75f0*/  LEA R22, P0, R8, R211, 0x1 ;  /* 0x000000d308167211 */ /* 0x001fe400078008ff */
[----:B------:R-:W-:-:S02]  /*7600*/  CS2R R84, SRZ ;  /* 0x0000000000547805 */ /* 0x000fc4000001ff00 */
[C---:B------:R-:W-:Y:S02]  /*7610*/  LEA R13, R19.reuse, R12, 0x3 ;  /* 0x0000000c130d7211 */ /* 0x040fe400078e18ff */
[----:B------:R-:W-:Y:S02]  /*7620*/  CS2R R86, SRZ ;  /* 0x0000000000567805 */ /* 0x000fe4000001ff00 */
[----:B------:R-:W-:Y:S02]  /*7630*/  LEA.HI.X.SX32 R23, R8, R17, 0x1, P0 ;  /* 0x0000001108177211 */ /* 0x000fe400000f0eff */
[----:B------:R-:W-:Y:S02]  /*7640*/  CS2R R88, SRZ ;  /* 0x0000000000587805 */ /* 0x000fe4000001ff00 */
[----:B------:R-:W-:Y:S02]  /*7650*/  LEA R14, R19, R13, 0x3 ;  /* 0x0000000d130e7211 */ /* 0x000fe400078e18ff */
[----:B------:R-:W-:-:S02]  /*7660*/  CS2R R90, SRZ ;  /* 0x00000000005a7805 */ /* 0x000fc4000001ff00 */
[----:B------:R-:W-:Y:S01]  /*7670*/  R2UR UR7, R15 ;  /* 0x000000000f0772ca */ /* 0x000fe200000e0000 */
[----:B------:R0:W-:Y:S01]  /*7680*/  STL.64 [R1+0x240], R22 ;  /* 0x0002401601007387 */ /* 0x0001e20000100a00 */
[C---:B------:R-:W-:Y:S02]  /*7690*/  LEA R3, R19.reuse, R14, 0x3 ;  /* 0x0000000e13037211 */ /* 0x040fe400078e18ff */
[----:B------:R-:W-:Y:S02]  /*76a0*/  CS2R R92, SRZ ;  /* 0x00000000005c7805 */ /* 0x000fe4000001ff00 */
[----:B-1----:R-:W-:Y:S01]  /*76b0*/  LEA R24, P0, R10, R211, 0x1 ;  /* 0x000000d30a187211 */ /* 0x002fe200078008ff */
[----:B------:R1:W-:Y:S01]  /*76c0*/  STL.64 [R1+0x238], R20 ;  /* 0x0002381401007387 */ /* 0x0003e20000100a00 */
[----:B------:R-:W-:Y:S02]  /*76d0*/  LEA R15, R19, R3, 0x3 ;  /* 0x00000003130f7211 */ /* 0x000fe400078e18ff */
[----:B------:R-:W-:-:S02]  /*76e0*/  CS2R R94, SRZ ;  /* 0x00000000005e7805 */ /* 0x000fc4000001ff00 */
[----:B------:R-:W-:Y:S02]  /*76f0*/  LEA.HI.X.SX32 R25, R10, R17, 0x1, P0 ;  /* 0x000000110a197211 */ /* 0x000fe400000f0eff */
[----:B------:R-:W-:Y:S02]  /*7700*/  CS2R R96, SRZ ;  /* 0x0000000000607805 */ /* 0x000fe4000001ff00 */
[----:B------:R-:W-:Y:S02]  /*7710*/  LEA R16, R19, R15, 0x3 ;  /* 0x0000000f13107211 */ /* 0x000fe400078e18ff */
[----:B------:R-:W-:Y:S02]  /*7720*/  CS2R R98, SRZ ;  /* 0x0000000000627805 */ /* 0x000fe4000001ff00 */
[----:B------:R-:W-:Y:S01]  /*7730*/  MOV R207, 0x3f800000 ;  /* 0x3f80000000cf7802 */ /* 0x000fe20000000f00 */
[----:B------:R2:W-:Y:S01]  /*7740*/  STL.64 [R1+0x230], R24 ;  /* 0x0002301801007387 */ /* 0x0005e20000100a00 */
[----:B0-----:R-:W-:-:S02]  /*7750*/  LEA R22, P1, R11, R211, 0x1 ;  /* 0x000000d30b167211 */ /* 0x001fc400078208ff */
[----:B------:R-:W-:Y:S02]  /*7760*/  CS2R R100, SRZ ;  /* 0x0000000000647805 */ /* 0x000fe4000001ff00 */
[----:B------:R-:W-:Y:S02]  /*7770*/  LEA R2, R19, R16, 0x3 ;  /* 0x0000001013027211 */ /* 0x000fe400078e18ff */
[----:B------:R-:W-:Y:S02]  /*7780*/  CS2R R102, SRZ ;  /* 0x0000000000667805 */ /* 0x000fe4000001ff00 */
[----:B-1----:R-:W-:Y:S02]  /*7790*/  LEA R20, P2, R12, R211, 0x1 ;  /* 0x000000d30c147211 */ /* 0x002fe400078408ff */
[----:B------:R-:W-:Y:S02]  /*77a0*/  CS2R R104, SRZ ;  /* 0x0000000000687805 */ /* 0x000fe4000001ff00 */
[----:B------:R-:W-:-:S02]  /*77b0*/  LEA.HI.X.SX32 R23, R11, R17, 0x1, P1 ;  /* 0x000000110b177211 */ /* 0x000fc400008f0eff */
[----:B------:R-:W-:Y:S02]  /*77c0*/  CS2R R106, SRZ ;  /* 0x00000000006a7805 */ /* 0x000fe4000001ff00 */
[----:B------:R-:W-:Y:S02]  /*77d0*/  LEA.HI.X.SX32 R21, R12, R17, 0x1, P2 ;  /* 0x000000110c157211 */ /* 0x000fe400010f0eff */
[----:B------:R-:W-:Y:S02]  /*77e0*/  CS2R R108, SRZ ;  /* 0x00000000006c7805 */ /* 0x000fe4000001ff00 */
[----:B------:R-:W-:Y:S01]  /*77f0*/  LEA R10, P2, R3, R211, 0x1 ;  /* 0x000000d3030a7211 */ /* 0x000fe200078408ff */
[----:B------:R0:W-:Y:S01]  /*7800*/  STL.64 [R1+0x228], R22 ;  /* 0x0002281601007387 */ /* 0x0001e20000100a00 */
[----:B------:R-:W-:Y:S02]  /*7810*/  LEA R0, R19, R2, 0x3 ;  /* 0x0000000213007211 */ /* 0x000fe400078e18ff */
[----:B--2---:R-:W-:-:S02]  /*7820*/  CS2R R24, SRZ ;  /* 0x0000000000187805 */ /* 0x004fc4000001ff00 */
[----:B------:R-:W-:Y:S01]  /*7830*/  LEA.HI.X.SX32 R11, R3, R17, 0x1, P2 ;  /* 0x00000011030b7211 */ /* 0x000fe200010f0eff */
[----:B------:R1:W-:Y:S01]  /*7840*/  STL.64 [R1+0x220], R20 ;  /* 0x0002201401007387 */ /* 0x0003e20000100a00 */
[C---:B------:R-:W-:Y:S02]  /*7850*/  LEA R4, R19.reuse, R0, 0x3 ;  /* 0x0000000013047211 */ /* 0x040fe400078e18ff */
[----:B------:R-:W-:Y:S02]  /*7860*/  CS2R R110, SRZ ;  /* 0x00000000006e7805 */ /* 0x000fe4000001ff00 */
[----:B------:R-:W-:Y:S02]  /*7870*/  LEA R248, P2, R2, R211, 0x1 ;  /* 0x000000d302f87211 */ /* 0x000fe400078408ff */
[----:B------:R-:W-:Y:S02]  /*7880*/  CS2R R112, SRZ ;  /* 0x0000000000707805 */ /* 0x000fe4000001ff00 */
[----:B------:R-:W-:-:S02]  /*7890*/  LEA R5, R19, R4, 0x3 ;  /* 0x0000000413057211 */ /* 0x000fc400078e18ff */
[----:B------:R-:W-:Y:S02]  /*78a0*/  CS2R R114, SRZ ;  /* 0x0000000000727805 */ /* 0x000fe4000001ff00 */
[----:B------:R-:W-:Y:S02]  /*78b0*/  LEA.HI.X.SX32 R249, R2, R17, 0x1, P2 ;  /* 0x0000001102f97211 */ /* 0x000fe400010f0eff */
[----:B------:R-:W-:Y:S02]  /*78c0*/  CS2R R116, SRZ ;  /* 0x0000000000747805 */ /* 0x000fe4000001ff00 */
[----:B0-----:R-:W-:Y:S02]  /*78d0*/  LEA R22, P0, R13, R211, 0x1 ;  /* 0x000000d30d167211 */ /* 0x001fe400078008ff */
[----:B------:R-:W-:Y:S02]  /*78e0*/  CS2R R118, SRZ ;  /* 0x0000000000767805 */ /* 0x000fe4000001ff00 */
[----:B------:R-:W-:-:S02]  /*78f0*/  LEA R6, R19, R5, 0x3 ;  /* 0x0000000513067211 */ /* 0x000fc400078e18ff */
[----:B------:R-:W-:Y:S02]  /*7900*/  CS2R R120, SRZ ;  /* 0x0000000000787805 */ /* 0x000fe4000001ff00 */
[----:B-1----:R-:W-:Y:S02]  /*7910*/  LEA R20, P1, R14, R211, 0x1 ;  /* 0x000000d30e147211 */ /* 0x002fe400078208ff */
[----:B------:R-:W-:Y:S02]  /*7920*/  CS2R R122, SRZ ;  /* 0x00000000007a7805 */ /* 0x000fe4000001ff00 */
[----:B------:R-:W-:Y:S02]  /*7930*/  LEA.HI.X.SX32 R23, R13, R17, 0x1, P0 ;  /* 0x000000110d177211 */ /* 0x000fe400000f0eff */
[----:B------:R-:W-:Y:S02]  /*7940*/  CS2R R124, SRZ ;  /* 0x00000000007c7805 */ /* 0x000fe4000001ff00 */
[----:B------:R-:W-:-:S02]  /*7950*/  LEA R12, P0, R15, R211, 0x1 ;  /* 0x000000d30f0c7211 */ /* 0x000fc400078008ff */
[----:B------:R-:W-:Y:S02]  /*7960*/  CS2R R126, SRZ ;  /* 0x00000000007e7805 */ /* 0x000fe4000001ff00 */
[-C--:B------:R-:W-:Y:S01]  /*7970*/  LEA.HI.X.SX32 R21, R14, R17.reuse, 0x1, P1 ;  /* 0x000000110e157211 */ /* 0x080fe200008f0eff */
[----:B------:R-:W-:Y:S01]  /*7980*/  STL.64 [R1+0x218], R22 ;  /* 0x0002181601007387 */ /* 0x000fe20000100a00 */
[----:B------:R-:W-:Y:S01]  /*7990*/  LEA.HI.X.SX32 R13, R15, R17, 0x1, P0 ;  /* 0x000000110f0d7211 */ /* 0x000fe200000f0eff */
[----:B------:R-:W-:Y:S01]  /*79a0*/  IMAD R14, R203, 0xa, RZ ;  /* 0x0000000acb0e7824 */ /* 0x000fe200078e02ff */
[----:B------:R-:W-:Y:S01]  /*79b0*/  LEA R8, R19, R6, 0x3 ;  /* 0x0000000613087211 */ /* 0x000fe200078e18ff */
[----:B------:R-:W-:Y:S01]  /*79c0*/  STL.64 [R1+0x210], R20 ;  /* 0x0002101401007387 */ /* 0x000fe20000100a00 */
[-C--:B------:R-:W-:Y:S01]  /*79d0*/  LEA R250, P1, R16, R211.reuse, 0x1 ;  /* 0x000000d310fa7211 */ /* 0x080fe200078208ff */
[----:B------:R-:W-:Y:S01]  /*79e0*/  IMAD R15, R203, 0xb, RZ ;  /* 0x0000000bcb0f7824 */ /* 0x000fe200078e02ff */
[----:B------:R-:W-:Y:S01]  /*79f0*/  LEA R9, R19, R8, 0x3 ;  /* 0x0000000813097211 */ /* 0x000fe200078e18ff */
[----:B------:R0:W-:Y:S01]  /*7a00*/  STL.64 [R1+0x208], R10 ;  /* 0x0002080a01007387 */ /* 0x0001e20000100a00 */
[----:B------:R-:W-:-:S02]  /*7a10*/  LEA R246, P0, R0, R211, 0x1 ;  /* 0x000000d300f67211 */ /* 0x000fc400078008ff */
[----:B------:R-:W-:Y:S02]  /*7a20*/  CS2R R128, SRZ ;  /* 0x0000000000807805 */ /* 0x000fe4000001ff00 */
[----:B------:R-:W-:Y:S01]  /*7a30*/  LEA R3, R19, R9, 0x3 ;  /* 0x0000000913037211 */ /* 0x000fe200078e18ff */
[----:B------:R1:W-:Y:S01]  /*7a40*/  STL.64 [R1+0x200], R12 ;  /* 0x0002000c01007387 */ /* 0x0003e20000100a00 */
[----:B------:R-:W-:Y:S01]  /*7a50*/  LEA.HI.X.SX32 R251, R16, R17, 0x1, P1 ;  /* 0x0000001110fb7211 */ /* 0x000fe200008f0eff */
[----:B------:R-:W-:Y:S01]  /*7a60*/  IMAD R16, R203, 0xc, RZ ;  /* 0x0000000ccb107824 */ /* 0x000fe200078e02ff */
[----:B------:R-:W-:Y:S01]  /*7a70*/  LEA R244, P1, R4, R211, 0x1 ;  /* 0x000000d304f47211 */ /* 0x000fe200078208ff */
[----:B------:R-:W-:Y:S01]  /*7a80*/  STL [R1], RZ ;  /* 0x000000ff01007387 */ /* 0x000fe20000100800 */
[----:B------:R-:W-:Y:S02]  /*7a90*/  LEA.HI.X.SX32 R247, R0, R17, 0x1, P0 ;  /* 0x0000001100f77211 */ /* 0x000fe400000f0eff */
[----:B------:R-:W-:-:S02]  /*7aa0*/  CS2R R130, SRZ ;  /* 0x0000000000827805 */ /* 0x000fc4000001ff00 */
[----:B------:R-:W-:Y:S01]  /*7ab0*/  LEA R242, P2, R5, R211, 0x1 ;  /* 0x000000d305f27211 */ /* 0x000fe200078408ff */
[----:B------:R-:W-:Y:S01]  /*7ac0*/  STL [R1+0x4], RZ ;  /* 0x000004ff01007387 */ /* 0x000fe20000100800 */
[C---:B0-----:R-:W-:Y:S02]  /*7ad0*/  LEA R10, R19.reuse, R3, 0x3 ;  /* 0x00000003130a7211 */ /* 0x041fe400078e18ff */
[----:B------:R-:W-:Y:S02]  /*7ae0*/  CS2R R132, SRZ ;  /* 0x0000000000847805 */ /* 0x000fe4000001ff00 */
[-C--:B------:R-:W-:Y:S01]  /*7af0*/  LEA.HI.X.SX32 R245, R4, R17.reuse, 0x1, P1 ;  /* 0x0000001104f57211 */ /* 0x080fe200008f0eff */
[----:B------:R-:W-:Y:S01]  /*7b00*/  STL [R1+0x8], RZ ;  /* 0x000008ff01007387 */ /* 0x000fe20000100800 */
[----:B------:R-:W-:Y:S01]  /*7b10*/  LEA R2, R19, R10, 0x3 ;  /* 0x0000000a13027211 */ /* 0x000fe200078e18ff */
[----:B-1----:R-:W-:Y:S01]  /*7b20*/  IMAD R13, R203, 0x9, RZ ;  /* 0x00000009cb0d7824 */ /* 0x002fe200078e02ff */
[----:B------:R-:W-:Y:S01]  /*7b30*/  LEA.HI.X.SX32 R243, R5, R17, 0x1, P2 ;  /* 0x0000001105f37211 */ /* 0x000fe200010f0eff */
[----:B------:R-:W-:Y:S01]  /*7b40*/  STL [R1+0xc], RZ ;  /* 0x00000cff01007387 */ /* 0x000fe20000100800 */
[----:B------:R-:W-:-:S02]  /*7b50*/  LEA R11, R19, R2, 0x3 ;  /* 0x00000002130b7211 */ /* 0x000fc400078e18ff */
[----:B------:R-:W-:Y:S02]  /*7b60*/  CS2R R134, SRZ ;  /* 0x0000000000867805 */ /* 0x000fe4000001ff00 */
[----:B------:R-:W-:Y:S01]  /*7b70*/  LEA R236, P2, R9, R211, 0x1 ;  /* 0x000000d309ec7211 */ /* 0x000fe200078408ff */
[----:B------:R-:W-:Y:S01]  /*7b80*/  STL [R1+0x10], RZ ;  /* 0x000010ff01007387 */ /* 0x000fe20000100800 */
[C---:B------:R-:W-:Y:S02]  /*7b90*/  LEA R0, R19.reuse, R11, 0x3 ;  /* 0x0000000b13007211 */ /* 0x040fe400078e18ff */
[----:B------:R-:W-:Y:S02]  /*7ba0*/  CS2R R136, SRZ ;  /* 0x0000000000887805 */ /* 0x000fe4000001ff00 */
[----:B------:R-:W-:Y:S01]  /*7bb0*/  LEA R240, P0, R6, R211, 0x1 ;  /* 0x000000d306f07211 */ /* 0x000fe200078008ff */
[----:B------:R-:W-:Y:S01]  /*7bc0*/  STL [R1+0x14], RZ ;  /* 0x000014ff01007387 */ /* 0x000fe20000100800 */
[----:B------:R-:W-:-:S02]  /*7bd0*/  LEA R4, R19, R0, 0x3 ;  /* 0x0000000013047211 */ /* 0x000fc400078e18ff */
[----:B------:R-:W-:Y:S02]  /*7be0*/  CS2R R138, SRZ ;  /* 0x00000000008a7805 */ /* 0x000fe4000001ff00 */
[----:B------:R-:W-:Y:S01]  /*7bf0*/  LEA R238, P1, R8, R211, 0x1 ;  /* 0x000000d308ee7211 */ /* 0x000fe200078208ff */
[----:B------:R-:W-:Y:S01]  /*7c00*/  STL [R1+0x18], RZ ;  /* 0x000018ff01007387 */ /* 0x000fe20000100800 */
[----:B------:R-:W-:Y:S02]  /*7c10*/  LEA R5, R19, R4, 0x3 ;  /* 0x0000000413057211 */ /* 0x000fe400078e18ff */
[----:B------:R-:W-:Y:S02]  /*7c20*/  CS2R R140, SRZ ;  /* 0x00000000008c7805 */ /* 0x000fe4000001ff00 */
[-C--:B------:R-:W-:Y:S01]  /*7c30*/  LEA.HI.X.SX32 R237, R9, R17.reuse, 0x1, P2 ;  /* 0x0000001109ed7211 */ /* 0x080fe200010f0eff */
[----:B------:R-:W-:Y:S01]  /*7c40*/  STL [R1+0x1c], RZ ;  /* 0x00001cff01007387 */ /* 0x000fe20000100800 */
[----:B------:R-:W-:Y:S01]  /*7c50*/  LEA.HI.X.SX32 R241, R6, R17, 0x1, P0 ;  /* 0x0000001106f17211 */ /* 0x000fe200000f0eff */
[----:B------:R-:W-:Y:S01]  /*7c60*/  IMAD R9, R203, 0x5, RZ ;  /* 0x00000005cb097824 */ /* 0x000fe200078e02ff */
[----:B------:R-:W-:Y:S01]  /*7c70*/  LEA R230, P2, R2, R211, 0x1 ;  /* 0x000000d302e67211 */ /* 0x000fe200078408ff */
[----:B------:R-:W-:Y:S01]  /*7c80*/  STL [R1+0x20], RZ ;  /* 0x000020ff01007387 */ /* 0x000fe20000100800 */
[----:B------:R-:W-:-:S02]  /*7c90*/  LEA R6, R19, R5, 0x3 ;  /* 0x0000000513067211 */ /* 0x000fc400078e18ff */
[----:B------:R-:W-:Y:S02]  /*7ca0*/  CS2R R142, SRZ ;  /* 0x00000000008e7805 */ /* 0x000fe4000001ff00 */
[----:B------:R-:W-:Y:S01]  /*7cb0*/  LEA.HI.X.SX32 R239, R8, R17, 0x1, P1 ;  /* 0x0000001108ef7211 */ /* 0x000fe200008f0eff */
[----:B------:R-:W-:Y:S01]  /*7cc0*/  STL [R1+0x24], RZ ;  /* 0x000024ff01007387 */ /* 0x000fe20000100800 */
[-C--:B------:R-:W-:Y:S02]  /*7cd0*/  LEA R232, P1, R10, R211.reuse, 0x1 ;  /* 0x000000d30ae87211 */ /* 0x080fe400078208ff */
[----:B------:R-:W-:Y:S02]  /*7ce0*/  CS2R R144, SRZ ;  /* 0x0000000000907805 */ /* 0x000fe4000001ff00 */
[----:B------:R-:W-:Y:S01]  /*7cf0*/  LEA R234, P0, R3, R211, 0x1 ;  /* 0x000000d303ea7211 */ /* 0x000fe200078008ff */
[----:B------:R-:W-:Y:S01]  /*7d00*/  STL [R1+0x28], RZ ;  /* 0x000028ff01007387 */ /* 0x000fe20000100800 */
[----:B------:R-:W-:-:S02]  /*7d10*/  LEA.HI.X.SX32 R231, R2, R17, 0x1, P2 ;  /* 0x0000001102e77211 */ /* 0x000fc400010f0eff */
[----:B------:R-:W-:Y:S02]  /*7d20*/  CS2R R146, SRZ ;  /* 0x0000000000927805 */ /* 0x000fe4000001ff00 */
[----:B------:R-:W-:Y:S01]  /*7d30*/  LEA R2, R19, R6, 0x3 ;  /* 0x0000000613027211 */ /* 0x000fe200078e18ff */
[----:B------:R-:W-:Y:S01]  /*7d40*/  STL [R1+0x2c], RZ ;  /* 0x00002cff01007387 */ /* 0x000fe20000100800 */
[-C--:B------:R-:W-:Y:S01]  /*7d50*/  LEA.HI.X.SX32 R233, R10, R17.reuse, 0x1, P1 ;  /* 0x000000110ae97211 */ /* 0x080fe200008f0eff */
[----:B------:R-:W-:Y:S01]  /*7d60*/  IMAD R10, R203, 0x6, RZ ;  /* 0x00000006cb0a7824 */ /* 0x000fe200078e02ff */
[----:B------:R-:W-:Y:S01]  /*7d70*/  LEA.HI.X.SX32 R235, R3, R17, 0x1, P0 ;  /* 0x0000001103eb7211 */ /* 0x000fe200000f0eff */
[----:B------:R-:W-:Y:S01]  /*7d80*/  STL [R1+0x30], RZ ;  /* 0x000030ff01007387 */ /* 0x000fe20000100800 */
[----:B------:R-:W-:Y:S02]  /*7d90*/  LEA R226, P1, R0, R211, 0x1 ;  /* 0x000000d300e27211 */ /* 0x000fe400078208ff */
[----:B------:R-:W-:-:S02]  /*7da0*/  CS2R R148, SRZ ;  /* 0x0000000000947805 */ /* 0x000fc4000001ff00 */
[C---:B------:R-:W-:Y:S01]  /*7db0*/  LEA R3, R19.reuse, R2, 0x3 ;  /* 0x0000000213037211 */ /* 0x040fe200078e18ff */
[----:B------:R-:W-:Y:S01]  /*7dc0*/  STL [R1+0x34], RZ ;  /* 0x000034ff01007387 */ /* 0x000fe20000100800 */
[----:B------:R-:W-:Y:S02]  /*7dd0*/  LEA.HI.X.SX32 R227, R0, R17, 0x1, P1 ;  /* 0x0000001100e37211 */ /* 0x000fe400008f0eff */
[----:B------:R-:W-:Y:S02]  /*7de0*/  CS2R R150, SRZ ;  /* 0x0000000000967805 */ /* 0x000fe4000001ff00 */
[C---:B------:R-:W-:Y:S01]  /*7df0*/  LEA R224, P2, R4.reuse, R211, 0x1 ;  /* 0x000000d304e07211 */ /* 0x040fe200078408ff */
[----:B------:R-:W-:Y:S01]  /*7e00*/  STL [R1+0x38], RZ ;  /* 0x000038ff01007387 */ /* 0x000fe20000100800 */
[----:B------:R-:W-:Y:S01]  /*7e10*/  LEA R0, R19, R3, 0x3 ;  /* 0x0000000313007211 */ /* 0x000fe200078e18ff */
[----:B------:R-:W-:Y:S01]  /*7e20*/  UIADD3.64 UR14, UR4, 0xb80, URZ ;  /* 0x00000b80040e7897 */ /* 0x000fe2000fffe03f */
[----:B------:R-:W-:Y:S01]  /*7e30*/  LEA R228, P0, R11, R211, 0x1 ;  /* 0x000000d30be47211 */ /* 0x000fe200078008ff */
[----:B------:R-:W-:Y:S01]  /*7e40*/  STL [R1+0x3c], RZ ;  /* 0x00003cff01007387 */ /* 0x000fe20000100800 */
[----:B------:R-:W-:Y:S01]  /*7e50*/  LEA.HI.X.SX32 R225, R4, R17, 0x1, P2 ;  /* 0x0000001104e17211 */ /* 0x000fe200010f0eff */
[----:B------:R-:W-:Y:S01]  /*7e60*/  IMAD R4, R19, 0x8, R0 ;  /* 0x0000000813047824 */ /* 0x000fe200078e0200 */
[----:B------:R-:W-:Y:S01]  /*7e70*/  LEA R218, P2, R2, R211, 0x1 ;  /* 0x000000d302da7211 */ /* 0x000fe200078408ff */
[----:B------:R-:W-:Y:S01]  /*7e80*/  STL [R1+0x40], RZ ;  /* 0x000040ff01007387 */ /* 0x000fe20000100800 */
[----:B------:R-:W-:Y:S01]  /*7e90*/  LEA.HI.X.SX32 R229, R11, R17, 0x1, P0 ;  /* 0x000000110be57211 */ /* 0x000fe200000f0eff */
[----:B------:R-:W-:Y:S01]  /*7ea0*/  IMAD R11, R203, 0x7, RZ ;  /* 0x00000007cb0b7824 */ /* 0x000fe200078e02ff */
[-C--:B------:R-:W-:Y:S01]  /*7eb0*/  LEA R222, P0, R5, R211.reuse, 0x1 ;  /* 0x000000d305de7211 */ /* 0x080fe200078008ff */
[----:B------:R-:W-:Y:S01]  /*7ec0*/  STL [R1+0x44], RZ ;  /* 0x000044ff01007387 */ /* 0x000fe20000100800 */
[----:B------:R-:W-:Y:S01]  /*7ed0*/  LEA R220, P1, R6, R211, 0x1 ;  /* 0x000000d306dc7211 */ /* 0x000fe200078208ff */
[----:B------:R-:W-:Y:S01]  /*7ee0*/  UIADD3.64 UR18, UR4, 0xd00, URZ ;  /* 0x00000d0004127897 */ /* 0x000fe2000fffe03f */
[-C--:B------:R-:W-:Y:S01]  /*7ef0*/  LEA.HI.X.SX32 R219, R2, R17.reuse, 0x1, P2 ;  /* 0x0000001102db7211 */ /* 0x080fe200010f0eff */
[----:B------:R-:W-:Y:S01]  /*7f00*/  STL [R1+0x48], RZ ;  /* 0x000048ff01007387 */ /* 0x000fe20000100800 */
[----:B------:R-:W-:Y:S01]  /*7f10*/  LEA R2, R19, R4, 0x3 ;  /* 0x0000000413027211 */ /* 0x000fe200078e18ff */
[----:B------:R-:W-:Y:S01]  /*7f20*/  UIADD3.64 UR8, UR4, 0x80, URZ ;  /* 0x0000008004087897 */ /* 0x000fe2000fffe03f */
[-C--:B------:R-:W-:Y:S01]  /*7f30*/  LEA.HI.X.SX32 R223, R5, R17.reuse, 0x1, P0 ;  /* 0x0000001105df7211 */ /* 0x080fe200000f0eff */
[----:B------:R-:W-:Y:S01]  /*7f40*/  STL [R1+0x4c], RZ ;  /* 0x00004cff01007387 */ /* 0x000fe20000100800 */
[----:B------:R-:W-:Y:S01]  /*7f50*/  LEA.HI.X.SX32 R221, R6, R17, 0x1, P1 ;  /* 0x0000001106dd7211 */ /* 0x000fe200008f0eff */
[----:B------:R-:W-:Y:S01]  /*7f60*/  UIADD3.64 UR14, UR4, 0xd80, URZ ;  /* 0x00000d80040e7897 */ /* 0x000fe2000fffe03f */
[CC--:B------:R-:W-:Y:S01]  /*7f70*/  LEA R216, P0, R3.reuse, R211.reuse, 0x1 ;  /* 0x000000d303d87211 */ /* 0x0c0fe200078008ff */
[----:B------:R-:W-:Y:S01]  /*7f80*/  STL [R1+0x50], RZ ;  /* 0x000050ff01007387 */ /* 0x000fe20000100800 */
[-C--:B------:R-:W-:Y:S01]  /*7f90*/  LEA R214, P1, R0, R211.reuse, 0x1 ;  /* 0x000000d300d67211 */ /* 0x080fe200078208ff */
[----:B------:R-:W-:Y:S01]  /*7fa0*/  UIADD3.64 UR18, UR6, 0x2, URZ ;  /* 0x0000000206127897 */ /* 0x000fe2000fffe03f */
[-C--:B------:R-:W-:Y:S01]  /*7fb0*/  LEA R210, P3, R2, R211.reuse, 0x1 ;  /* 0x000000d302d27211 */ /* 0x080fe200078608ff */
[----:B------:R-:W-:Y:S01]  /*7fc0*/  STL [R1+0x54], RZ ;  /* 0x000054ff01007387 */ /* 0x000fe20000100800 */
[----:B------:R-:W-:Y:S01]  /*7fd0*/  LEA R212, P2, R4, R211, 0x1 ;  /* 0x000000d304d47211 */ /* 0x000fe200078408ff */
[----:B------:R-:W-:Y:S01]  /*7fe0*/  UIADD3.64 UR8, UR4, 0x180, URZ ;  /* 0x0000018004087897 */ /* 0x000fe2000fffe03f */
[-C--:B------:R-:W-:Y:S01]  /*7ff0*/  LEA.HI.X.SX32 R217, R3, R17.reuse, 0x1, P0 ;  /* 0x0000001103d97211 */ /* 0x080fe200000f0eff */
[----:B------:R-:W-:Y:S01]  /*8000*/  STL [R1+0x58], RZ ;  /* 0x000058ff01007387 */ /* 0x000fe20000100800 */
[-C--:B------:R-:W-:Y:S01]  /*8010*/  LEA.HI.X.SX32 R215, R0, R17.reuse, 0x1, P1 ;  /* 0x0000001100d77211 */ /* 0x080fe200008f0eff */
[----:B------:R-:W-:Y:S01]  /*8020*/  UIADD3.64 UR14, UR6, 0x7e, URZ ;  /* 0x0000007e060e7897 */ /* 0x000fe2000fffe03f */
[-C--:B------:R-:W-:Y:S01]  /*8030*/  LEA.HI.X.SX32 R211, R2, R17.reuse, 0x1, P3 ;  /* 0x0000001102d37211 */ /* 0x080fe200018f0eff */
[----:B------:R-:W-:Y:S01]  /*8040*/  STL [R1+0x5c], RZ ;  /* 0x00005cff01007387 */ /* 0x000fe20000100800 */
[C---:B------:R-:W-:Y:S01]  /*8050*/  SHF.L.U32 R0, R203.reuse, 0x1, RZ ;  /* 0x00000001cb007819 */ /* 0x040fe200000006ff */
[----:B------:R-:W-:Y:S01]  /*8060*/  UIADD3.64 UR18, UR6, 0x80, URZ ;  /* 0x0000008006127897 */ /* 0x000fe2000fffe03f */
[----:B------:R-:W-:Y:S01]  /*8070*/  MOV R2, UR10 ;  /* 0x0000000a00027c02 */ /* 0x000fe20008000f00 */
[----:B------:R-:W-:Y:S01]  /*8080*/  STL [R1+0x60], RZ ;  /* 0x000060ff01007387 */ /* 0x000fe20000100800 */
[----:B------:R-:W-:Y:S01]  /*8090*/  MOV R3, UR11 ;  /* 0x0000000b00037c02 */ /* 0x000fe20008000f00 */
[----:B------:R-:W-:Y:S01]  /*80a0*/  IMAD.WIDE R154, R0, 0x2, R172 ;  /* 0x00000002009a7825 */ /* 0x000fe200078e02ac */
[----:B------:R-:W-:Y:S01]  /*80b0*/  LEA.HI.X.SX32 R213, R4, R17, 0x1, P2 ;  /* 0x0000001104d57211 */ /* 0x000fe200010f0eff */
[----:B------:R-:W-:Y:S01]  /*80c0*/  STL [R1+0x64], RZ ;  /* 0x000064ff01007387 */ /* 0x000fe20000100800 */
[C---:B------:R-:W-:Y:S01]  /*80d0*/  SHF.L.U32 R8, R203.reuse, 0x2, RZ ;  /* 0x00000002cb087819 */ /* 0x040fe200000006ff */
[C---:B------:R-:W-:Y:S01]  /*80e0*/  IMAD R4, R203.reuse, 0x3, RZ ;  /* 0x00000003cb047824 */ /* 0x040fe200078e02ff */
[C---:B------:R-:W-:Y:S01]  /*80f0*/  SHF.L.U32 R12, R203.reuse, 0x3, RZ ;  /* 0x00000003cb0c7819 */ /* 0x040fe200000006ff */
[----:B------:R-:W-:Y:S01]  /*8100*/  STL [R1+0x68], RZ ;  /* 0x000068ff01007387 */ /* 0x000fe20000100800 */
[----:B------:R-:W-:Y:S01]  /*8110*/  IMAD R17, R203, 0xd, RZ ;  /* 0x0000000dcb117824 */ /* 0x000fe200078e02ff */
[C---:B------:R-:W-:Y:S01]  /*8120*/  LOP3.LUT R23, R18.reuse, 0x20, RZ, 0x3c, !PT ;  /* 0x0000002012177812 */ /* 0x040fe200078e3cff */
[----:B------:R-:W-:Y:S01]  /*8130*/  UIADD3.64 UR10, UR4, 0x800, URZ ;  /* 0x00000800040a7897 */ /* 0x000fe2000fffe03f */
[----:B------:R-:W-:Y:S01]  /*8140*/  STL [R1+0x6c], RZ ;  /* 0x00006cff01007387 */ /* 0x000fe20000100800 */
[C---:B------:R-:W-:Y:S01]  /*8150*/  LOP3.LUT R22, R18.reuse, 0x30, RZ, 0x3c, !PT ;  /* 0x0000003012167812 */ /* 0x040fe200078e3cff */
[----:B------:R-:W-:Y:S01]  /*8160*/  UIADD3.64 UR10, UR4, 0x900, URZ ;  /* 0x00000900040a7897 */ /* 0x000fe2000fffe03f */
[C---:B------:R-:W-:Y:S01]  /*8170*/  LOP3.LUT R21, R18.reuse, 0x40, RZ, 0x3c, !PT ;  /* 0x0000004012157812 */ /* 0x040fe200078e3cff */
[----:B------:R-:W-:Y:S01]  /*8180*/  STL [R1+0x70], RZ ;  /* 0x000070ff01007387 */ /* 0x000fe20000100800 */
[C---:B------:R-:W-:Y:S01]  /*8190*/  LOP3.LUT R20, R18.reuse, 0x50, RZ, 0x3c, !PT ;  /* 0x0000005012147812 */ /* 0x040fe200078e3cff */
[----:B------:R-:W-:Y:S01]  /*81a0*/  UIADD3.64 UR10, UR4, 0xa00, URZ ;  /* 0x00000a00040a7897 */ /* 0x000fe2000fffe03f */
[C---:B------:R-:W-:Y:S01]  /*81b0*/  LOP3.LUT R19, R18.reuse, 0x60, RZ, 0x3c, !PT ;  /* 0x0000006012137812 */ /* 0x040fe200078e3cff */
[----:B------:R-:W-:Y:S01]  /*81c0*/  STL [R1+0x74], RZ ;  /* 0x000074ff01007387 */ /* 0x000fe20000100800 */
[----:B------:R-:W-:Y:S01]  /*81d0*/  LOP3.LUT R18, R18, 0x70, RZ, 0x3c, !PT ;  /* 0x0000007012127812 */ /* 0x000fe200078e3cff */
[----:B------:R-:W-:Y:S01]  /*81e0*/  UIADD3.64 UR10, UR4, 0xb00, URZ ;  /* 0x00000b00040a7897 */ /* 0x000fe2000fffe03f */
[----:B------:R-:W-:Y:S01]  /*81f0*/  MOV R6, RZ ;  /* 0x000000ff00067202 */ /* 0x000fe20000000f00 */
[----:B------:R-:W-:Y:S01]  /*8200*/  STL [R1+0x78], RZ ;  /* 0x000078ff01007387 */ /* 0x000fe20000100800 */
[----:B------:R-:W-:Y:S01]  /*8210*/  UIADD3.64 UR10, UR4, 0xc00, URZ ;  /* 0x00000c00040a7897 */ /* 0x000fe2000fffe03f */
[----:B------:R-:W-:Y:S01]  /*8220*/  MOV R5, RZ ;  /* 0x000000ff00057202 */ /* 0x000fe20000000f00 */
[----:B------:R-:W-:Y:S01]  /*8230*/  UIADD3.64 UR10, UR4, 0xc80, URZ ;  /* 0x00000c80040a7897 */ /* 0x000fe2000fffe03f */
[----:B------:R-:W-:Y:S01]  /*8240*/  STL [R1+0x7c], RZ ;  /* 0x00007cff01007387 */ /* 0x000fe20000100800 */
[----:B------:R-:W-:Y:S01]  /*8250*/  MOV R206, 0x3f800000 ;  /* 0x3f80000000ce7802 */ /* 0x000fe20000000f00 */
[----:B------:R-:W-:Y:S01]  /*8260*/  UIADD3.64 UR10, UR4, 0xe00, URZ ;  /* 0x00000e00040a7897 */ /* 0x000fe2000fffe03f */
[----:B------:R-:W-:Y:S01]  /*8270*/  MOV R205, 0x3f800000 ;  /* 0x3f80000000cd7802 */ /* 0x000fe20000000f00 */
[----:B------:R-:W-:Y:S01]  /*8280*/  STL [R1+0x80], RZ ;  /* 0x000080ff01007387 */ /* 0x000fe20000100800 */
[----:B------:R-:W-:Y:S01]  /*8290*/  MOV R175, 0xff800000 ;  /* 0xff80000000af7802 */ /* 0x000fe20000000f00 */
[----:B------:R-:W-:Y:S01]  /*82a0*/  UIADD3.64 UR10, UR6, 0x4, URZ ;  /* 0x00000004060a7897 */ /* 0x000fe2000fffe03f */
[----:B------:R-:W-:Y:S01]  /*82b0*/  MOV R176, 0xff800000 ;  /* 0xff80000000b07802 */ /* 0x000fe20000000f00 */
[----:B------:R-:W-:Y:S01]  /*82c0*/  STL [R1+0x84], RZ ;  /* 0x000084ff01007387 */ /* 0x000fe20000100800 */
[----:B------:R-:W-:Y:S01]  /*82d0*/  MOV R177, 0xff800000 ;  /* 0xff80000000b17802 */ /* 0x000fe20000000f00 */
[----:B------:R-:W-:Y:S01]  /*82e0*/  UIADD3.64 UR8, UR4, 0x280, URZ ;  /* 0x0000028004087897 */ /* 0x000fe2000fffe03f */
[C---:B------:R-:W-:Y:S01]  /*82f0*/  IADD3 R168, R164.reuse, R168, RZ ;  /* 0x000000a8a4a87210 */ /* 0x040fe20007ffe0ff */
[----:B------:R-:W-:Y:S01]  /*8300*/  STL [R1+0x88], RZ ;  /* 0x000088ff01007387 */ /* 0x000fe20000100800 */
[C---:B------:R-:W-:Y:S01]  /*8310*/  IADD3 R23, R164.reuse, R23, RZ ;  /* 0x00000017a4177210 */ /* 0x040fe20007ffe0ff */
        /* <DEDUP_REMOVED lines=8> */
[----:B------:R-:W-:Y:S01]  /*83a0*/  UMOV UR51, 0x40000040 ;  /* 0x4000004000337882 */ /* 0x000fe20000000000 */
[C---:B------:R-:W-:Y:S01]  /*83b0*/  IADD3 R18, R164.reuse, R18, RZ ;  /* 0x00000012a4127210 */ /* 0x040fe20007ffe0ff */
[----:B------:R-:W-:Y:S01]  /*83c0*/  STL [R1+0x94], RZ ;  /* 0x000094ff01007387 */ /* 0x000fe20000100800 */
[----:B------:R-:W-:Y:S01]  /*83d0*/  IADD3 R7, R164, R7, RZ ;  /* 0x00000007a4077210 */ /* 0x000fe20007ffe0ff */
[----:B------:R-:W-:-:S02]  /*83e0*/  UIADD3.64 UR20, UR4, 0x400, URZ ;  /* 0x0000040004147897 */ /* 0x000fc4000fffe03f */
[----:B------:R-:W-:Y:S01]  /*83f0*/  STL [R1+0x98], RZ ;  /* 0x000098ff01007387 */ /* 0x000fe20000100800 */
[----:B------:R-:W-:Y:S02]  /*8400*/  UIADD3.64 UR24, UR4, 0x480, URZ ;  /* 0x0000048004187897 */ /* 0x000fe4000fffe03f */
[----:B------:R-:W-:Y:S01]  /*8410*/  UIADD3.64 UR28, UR4, 0x500, URZ ;  /* 0x00000500041c7897 */ /* 0x000fe2000fffe03f */
[----:B------:R-:W-:Y:S01]  /*8420*/  STL [R1+0x9c], RZ ;  /* 0x00009cff01007387 */ /* 0x000fe20000100800 */
[----:B------:R-:W-:Y:S02]  /*8430*/  UIADD3.64 UR32, UR4, 0x580, URZ ;  /* 0x0000058004207897 */ /* 0x000fe4000fffe03f */
[----:B------:R-:W-:Y:S01]  /*8440*/  UIADD3.64 UR36, UR4, 0x600, URZ ;  /* 0x0000060004247897 */ /* 0x000fe2000fffe03f */
[----:B------:R-:W-:Y:S01]  /*8450*/  STL [R1+0xa0], RZ ;  /* 0x0000a0ff01007387 */ /* 0x000fe20000100800 */
[----:B------:R-:W-:Y:S02]  /*8460*/  UIADD3.64 UR40, UR4, 0x680, URZ ;  /* 0x0000068004287897 */ /* 0x000fe4000fffe03f */
[----:B------:R-:W-:Y:S01]  /*8470*/  UIADD3.64 UR44, UR4, 0x700, URZ ;  /* 0x00000700042c7897 */ /* 0x000fe2000fffe03f */
[----:B------:R-:W-:Y:S01]  /*8480*/  STL [R1+0xa4], RZ ;  /* 0x0000a4ff01007387 */ /* 0x000fe20000100800 */
[----:B------:R-:W-:-:S02]  /*8490*/  UIADD3.64 UR52, UR4, 0xe80, URZ ;  /* 0x00000e8004347897 */ /* 0x000fc4000fffe03f */
        /* <DEDUP_REMOVED lines=97> */
[----:B------:R0:W-:Y:S04]  /*8ab0*/  STL.64 [R1+0x338], R2 ;  /* 0x0003380201007387 */ /* 0x0001e80000100a00 */
[----:B------:R1:W-:Y:S01]  /*8ac0*/  STL.64 [R1+0x330], R154 ;  /* 0x0003309a01007387 */ /* 0x0003e20000100a00 */
[----:B0-----:R-:W-:-:S04]  /*8ad0*/  IMAD.WIDE R2, R0, 0x2, R170 ;  /* 0x0000000200027825 */ /* 0x001fc800078e02aa */
[C---:B-1----:R-:W-:Y:S01]  /*8ae0*/  IMAD.WIDE R154, R4.reuse, 0x2, R172 ;  /* 0x00000002049a7825 */ /* 0x042fe200078e02ac */
        /* <DEDUP_REMOVED lines=9> */
[----:B------:R-:W-:Y:S01]  /*8b80*/  STL.64 [R1+0x300], R154 ;  /* 0x0003009a01007387 */ /* 0x000fe20000100a00 */
[----:B0-----:R-:W-:-:S04]  /*8b90*/  IMAD.WIDE R2, R9, 0x2, R170 ;  /* 0x0000000209027825 */ /* 0x001fc800078e02aa */
[C---:B------:R-:W-:Y:S01]  /*8ba0*/  IMAD.WIDE R8, R10.reuse, 0x2, R172 ;  /* 0x000000020a087825 */ /* 0x040fe200078e02ac */
[----:B------:R0:W-:Y:S04]  /*8bb0*/  STL.64 [R1+0x2f8], R2 ;  /* 0x0002f80201007387 */ /* 0x0001e80000100a00 */
[----:B------:R1:W-:Y:S01]  /*8bc0*/  STL.64 [R1+0x2f0], R8 ;  /* 0x0002f00801007387 */ /* 0x0003e20000100a00 */
[----:B0-----:R-:W-:-:S04]  /*8bd0*/  IMAD.WIDE R2, R10, 0x2, R170 ;  /* 0x000000020a027825 */ /* 0x001fc800078e02aa */
[C---:B-1----:R-:W-:Y:S01]  /*8be0*/  IMAD.WIDE R8, R11.reuse, 0x2, R172 ;  /* 0x000000020b087825 */ /* 0x042fe200078e02ac */
[----:B------:R0:W-:Y:S04]  /*8bf0*/  STL.64 [R1+0x2e8], R2 ;  /* 0x0002e80201007387 */ /* 0x0001e80000100a00 */
[----:B------:R1:W-:Y:S01]  /*8c00*/  STL.64 [R1+0x2e0], R8 ;  /* 0x0002e00801007387 */ /* 0x0003e20000100a00 */
[----:B0-----:R-:W-:-:S04]  /*8c10*/  IMAD.WIDE R2, R11, 0x2, R170 ;  /* 0x000000020b027825 */ /* 0x001fc800078e02aa */
[C---:B------:R-:W-:Y:S01]  /*8c20*/  IMAD.WIDE R10, R12.reuse, 0x2, R172 ;  /* 0x000000020c0a7825 */ /* 0x040fe200078e02ac */
[----:B------:R0:W-:Y:S03]  /*8c30*/  STL.64 [R1+0x2d8], R2 ;  /* 0x0002d80201007387 */ /* 0x0001e60000100a00 */
[----:B-1----:R-:W-:Y:S01]  /*8c40*/  IMAD.WIDE R8, R12, 0x2, R170 ;  /* 0x000000020c087825 */ /* 0x002fe200078e02aa */
[----:B------:R1:W-:Y:S04]  /*8c50*/  STL.64 [R1+0x2d0], R10 ;  /* 0x0002d00a01007387 */ /* 0x0003e80000100a00 */
[----:B------:R2:W-:Y:S01]  /*8c60*/  STL.64 [R1+0x2c8], R8 ;  /* 0x0002c80801007387 */ /* 0x0005e20000100a00 */
[----:B0-----:R-:W-:-:S04]  /*8c70*/  IMAD.WIDE R2, R13, 0x2, R172 ;  /* 0x000000020d027825 */ /* 0x001fc800078e02ac */
[----:B-1----:R-:W-:Y:S01]  /*8c80*/  IMAD.WIDE R10, R13, 0x2, R170 ;  /* 0x000000020d0a7825 */ /* 0x002fe200078e02aa */
[----:B------:R0:W-:Y:S03]  /*8c90*/  STL.64 [R1+0x2c0], R2 ;  /* 0x0002c00201007387 */ /* 0x0001e60000100a00 */
[C---:B--2---:R-:W-:Y:S01]  /*8ca0*/  IMAD.WIDE R8, R14.reuse, 0x2, R172 ;  /* 0x000000020e087825 */ /* 0x044fe200078e02ac */
[----:B------:R1:W-:Y:S04]  /*8cb0*/  STL.64 [R1+0x2b8], R10 ;  /* 0x0002b80a01007387 */ /* 0x0003e80000100a00 */
[----:B------:R2:W-:Y:S01]  /*8cc0*/  STL.64 [R1+0x2b0], R8 ;  /* 0x0002b00801007387 */ /* 0x0005e20000100a00 */
[----:B0-----:R-:W-:-:S04]  /*8cd0*/  IMAD.WIDE R2, R14, 0x2, R170 ;  /* 0x000000020e027825 */ /* 0x001fc800078e02aa */
[C---:B-1----:R-:W-:Y:S01]  /*8ce0*/  IMAD.WIDE R10, R15.reuse, 0x2, R172 ;  /* 0x000000020f0a7825 */ /* 0x042fe200078e02ac */
[----:B------:R0:W-:Y:S03]  /*8cf0*/  STL.64 [R1+0x2a8], R2 ;  /* 0x0002a80201007387 */ /* 0x0001e60000100a00 */
[----:B--2---:R-:W-:Y:S01]  /*8d00*/  IMAD.WIDE R8, R15, 0x2, R170 ;  /* 0x000000020f087825 */ /* 0x004fe200078e02aa */
        /* <DEDUP_REMOVED lines=20> */
[----:B0-----:R-:W-:-:S05]  /*8e50*/  IMAD.WIDE R2, R203, 0x2, R170 ;  /* 0x00000002cb027825 */ /* 0x001fca00078e02aa */
[----:B------:R1:W-:Y:S02]  /*8e60*/  STL.64 [R1+0x350], R2 ;  /* 0x0003500201007387 */ /* 0x0003e40000100a00 */
.L_x_1:
[----:B-1----:R-:W2:Y:S04]  /*8e70*/  LDL.64 R10, [R1+0x358] ;  /* 0x00035800010a7983 */ /* 0x002ea80000100a00 */
[----:B------:R-:W3:Y:S04]  /*8e80*/  LDL.64 R8, [R1+0x350] ;  /* 0x0003500001087983 */ /* 0x000ee80000100a00 */
[----:B------:R-:W4:Y:S04]  /*8e90*/  LDL.64 R2, [R1+0x330] ;  /* 0x0003300001027983 */ /* 0x000f280000100a00 */
[----:B------:R-:W5:Y:S04]  /*8ea0*/  LDL.64 R186, [R1+0x328] ;  /* 0x0003280001ba7983 */ /* 0x000f680000100a00 */
[----:B------:R-:W5:Y:S04]  /*8eb0*/  LDL.64 R164, [R1+0x320] ;  /* 0x0003200001a47983 */ /* 0x000f680000100a00 */
[----:B------:R-:W5:Y:S04]  /*8ec0*/  LDL.64 R162, [R1+0x318] ;  /* 0x0003180001a27983 */ /* 0x000f680000100a00 */
[----:B------:R-:W5:Y:S04]  /*8ed0*/  LDL.64 R160, [R1+0x310] ;  /* 0x0003100001a07983 */ /* 0x000f680000100a00 */
[----:B------:R-:W5:Y:S04]  /*8ee0*/  LDL.64 R16, [R1+0x308] ;  /* 0x0003080001107983 */ /* 0x000f680000100a00 */
[----:B------:R-:W5:Y:S04]  /*8ef0*/  LDL.64 R158, [R1+0x300] ;  /* 0x00030000019e7983 */ /* 0x000f680000100a00 */
[----:B------:R-:W5:Y:S04]  /*8f00*/  LDL.64 R156, [R1+0x2f8] ;  /* 0x0002f800019c7983 */ /* 0x000f680000100a00 */
[----:B------:R-:W5:Y:S04]  /*8f10*/  LDL.64 R154, [R1+0x2f0] ;  /* 0x0002f000019a7983 */ /* 0x000f680000100a00 */
[----:B------:R-:W5:Y:S01]  /*8f20*/  LDL.64 R152, [R1+0x2e8] ;  /* 0x0002e80001987983 */ /* 0x000f620000100a00 */
[----:B------:R-:W-:Y:S01]  /*8f30*/  IMAD.WIDE R14, R6, 0x2, R172 ;  /* 0x00000002060e7825 */ /* 0x000fe200078e02ac */
[----:B------:R-:W-:-:S02]  /*8f40*/  MOV R182, UR57 ;  /* 0x0000003900b67c02 */ /* 0x000fc40008000f00 */
[----:B------:R-:W-:Y:S01]  /*8f50*/  MOV R181, UR56 ;  /* 0x0000003800b57c02 */ /* 0x000fe20008000f00 */
[----:B------:R-:W-:Y:S01]  /*8f60*/  STL.64 [R1+0x558], R150 ;  /* 0x0005589601007387 */ /* 0x000fe20000100a00 */
[----:B------:R-:W-:Y:S01]  /*8f70*/  IMAD.WIDE R12, R6, 0x2, R170 ;  /* 0x00000002060c7825 */ /* 0x000fe200078e02aa */
[----:B------:R-:W-:Y:S01]  /*8f80*/  R2UR UR48, R252 ;  /* 0x00000000fc3072ca */ /* 0x000fe200000e0000 */
[----:B------:R-:W-:Y:S01]  /*8f90*/  UMOV UR49, 0x40000040 ;  /* 0x4000004000317882 */ /* 0x000fe20000000000 */
[----:B------:R-:W-:Y:S01]  /*8fa0*/  STL.64 [R1+0x550], R148 ;  /* 0x0005509401007387 */ /* 0x000fe20000100a00 */
[----:B------:R-:W-:Y:S01]  /*8fb0*/  UIADD3.64 UR58, UR6, 0x2, URZ ;  /* 0x00000002063a7897 */ /* 0x000fe2000fffe03f */
[----:B------:R-:W-:Y:S01]  /*8fc0*/  MOV R184, UR53 ;  /* 0x0000003500b87c02 */ /* 0x000fe20008000f00 */
[----:B------:R-:W-:Y:S01]  /*8fd0*/  UIADD3.64 UR54, UR6, 0x4, URZ ;  /* 0x0000000406367897 */ /* 0x000fe2000fffe03f */
[----:B------:R-:W-:Y:S01]  /*8fe0*/  STL.64 [R1+0x548], R146 ;  /* 0x0005489201007387 */ /* 0x000fe20000100a00 */
[----:B------:R-:W-:Y:S01]  /*8ff0*/  MOV R183, UR52 ;  /* 0x0000003400b77c02 */ /* 0x000fe20008000f00 */
[----:B------:R-:W0:Y:S02]  /*9000*/  LDC R209, c[0x0][0x238] ;  /* 0x00008e00ffd17b82 */ /* 0x000e240000000800 */
[----:B------:R-:W-:Y:S04]  /*9010*/  STL.64 [R1+0x540], R144 ;  /* 0x0005409001007387 */ /* 0x000fe80000100a00 */
        /* <DEDUP_REMOVED lines=57> */
[----:B------:R1:W-:Y:S04]  /*93b0*/  STL.64 [R1+0x370], R28 ;  /* 0x0003701c01007387 */ /* 0x0003e80000100a00 */
[----:B------:R0:W-:Y:S01]  /*93c0*/  STL.64 [R1+0x368], R26 ;  /* 0x0003681a01007387 */ /* 0x0001e20000100a00 */
[----:B--2---:R-:W-:-:S03]  /*93d0*/  IMAD.WIDE R10, R6, 0x2, R10 ;  /* 0x00000002060a7825 */ /* 0x004fc600078e020a */
[----:B------:R2:W-:Y:S01]  /*93e0*/  STL.64 [R1+0x360], R24 ;  /* 0x0003601801007387 */ /* 0x0005e20000100a00 */
[----:B---3--:R-:W-:-:S03]  /*93f0*/  IMAD.WIDE R8, R6, 0x2, R8 ;  /* 0x0000000206087825 */ /* 0x008fc600078e0208 */
[----:B-1----:R-:W3:Y:S01]  /*9400*/  LDL.64 R28, [R1+0x2e0] ;  /* 0x0002e000011c7983 */ /* 0x002ee20000100a00 */
[----:B----4-:R-:W-:-:S03]  /*9410*/  IMAD.WIDE R2, R6, 0x2, R2 ;  /* 0x0000000206027825 */ /* 0x010fc600078e0202 */
[----:B0-----:R-:W4:Y:S04]  /*9420*/  LDL.64 R26, [R1+0x2d8] ;  /* 0x0002d800011a7983 */ /* 0x001f280000100a00 */
[----:B--2---:R-:W2:Y:S04]  /*9430*/  LDL.64 R24, [R1+0x2d0] ;  /* 0x0002d00001187983 */ /* 0x004ea80000100a00 */
[----:B------:R5:W2:Y:S04]  /*9440*/  LDG.E.U16 R166, desc[UR60][R2.64] ;  /* 0x0000003c02a67981 */ /* 0x000aa8000c1e1500 */
[----:B------:R-:W2:Y:S04]  /*9450*/  LDL.64 R42, [R1+0x2a0] ;  /* 0x0002a000012a7983 */ /* 0x000ea80000100a00 */
[----:B------:R-:W2:Y:S01]  /*9460*/  LDL.64 R50, [R1+0x2c8] ;  /* 0x0002c80001327983 */ /* 0x000ea20000100a00 */
[----:B-----5:R-:W-:-:S03]  /*9470*/  IMAD.WIDE R2, R6, 0x2, R16 ;  /* 0x0000000206027825 */ /* 0x020fc600078e0210 */
        /* <DEDUP_REMOVED lines=9> */
[----:B------:R0:W5:Y:S04]  /*9510*/  LDG.E.U16 R180, desc[UR60][R14.64] ;  /* 0x0000003c0eb47981 */ /* 0x000168000c1e1500 */
[----:B------:R-:W5:Y:S04]  /*9520*/  LDL.64 R30, [R1+0x270] ;  /* 0x00027000011e7983 */ /* 0x000f680000100a00 */
[----:B------:R1:W5:Y:S01]  /*9530*/  LDG.E.U16 R179, desc[UR60][R12.64] ;  /* 0x0000003c0cb37981 */ /* 0x000362000c1e1500 */
[----:B0-----:R-:W-:-:S03]  /*9540*/  IMAD.WIDE R14, R6, 0x2, R186 ;  /* 0x00000002060e7825 */ /* 0x001fc600078e02ba */
[----:B------:R0:W5:Y:S04]  /*9550*/  LDG.E.U16 R167, desc[UR60][R8.64] ;  /* 0x0000003c08a77981 */ /* 0x000168000c1e1500 */
[----:B------:R-:W5:Y:S01]  /*9560*/  LDG.E.U16 R178, desc[UR60][R10.64] ;  /* 0x0000003c0ab27981 */ /* 0x000f62000c1e1500 */
[----:B-1----:R-:W-:-:S03]  /*9570*/  IMAD.WIDE R12, R6, 0x2, R164 ;  /* 0x00000002060c7825 */ /* 0x002fc600078e02a4 */
[----:B------:R1:W5:Y:S01]  /*9580*/  LDG.E.U16 R165, desc[UR60][R14.64] ;  /* 0x0000003c0ea57981 */ /* 0x000362000c1e1500 */
[----:B0-----:R-:W-:-:S03]  /*9590*/  IMAD.WIDE R8, R6, 0x2, R160 ;  /* 0x0000000206087825 */ /* 0x001fc600078e02a0 */
[----:B------:R-:W5:Y:S04]  /*95a0*/  LDG.E.U16 R161, desc[UR60][R2.64] ;  /* 0x0000003c02a17981 */ /* 0x000f68000c1e1500 */
[----:B------:R0:W5:Y:S01]  /*95b0*/  LDG.E.U16 R164, desc[UR60][R12.64] ;  /* 0x0000003c0ca47981 */ /* 0x000162000c1e1500 */
[----:B-1----:R-:W-:-:S05]  /*95c0*/  IMAD.WIDE R14, R6, 0x2, R158 ;  /* 0x00000002060e7825 */ /* 0x002fca00078e029e */
[----:B------:R4:W5:Y:S01]  /*95d0*/  LDG.E.U16 R160, desc[UR60][R14.64] ;  /* 0x0000003c0ea07981 */ /* 0x000962000c1e1500 */
[----:B0-----:R-:W-:-:S05]  /*95e0*/  IMAD.WIDE R12, R6, 0x2, R156 ;  /* 0x00000002060c7825 */ /* 0x001fca00078e029c */
[----:B------:R2:W5:Y:S01]  /*95f0*/  LDG.E.U16 R159, desc[UR60][R12.64] ;  /* 0x0000003c0c9f7981 */ /* 0x000562000c1e1500 */
[----:B---3--:R-:W-:-:S03]  /*9600*/  IMAD.WIDE R2, R6, 0x2, R28 ;  /* 0x0000000206027825 */ /* 0x008fc600078e021c */
[----:B------:R-:W3:Y:S01]  /*9610*/  LDL.64 R28, [R1+0x268] ;  /* 0x00026800011c7983 */ /* 0x000ee20000100a00 */
[----:B----4-:R-:W-:-:S03]  /*9620*/  IMAD.WIDE R14, R6, 0x2, R26 ;  /* 0x00000002060e7825 */ /* 0x010fc600078e021a */
[----:B------:R-:W4:Y:S01]  /*9630*/  LDL.64 R26, [R1+0x260] ;  /* 0x00026000011a7983 */ /* 0x000f220000100a00 */
[----:B--2---:R-:W-:-:S03]  /*9640*/  IMAD.WIDE R12, R6, 0x2, R24 ;  /* 0x00000002060c7825 */ /* 0x004fc600078e0218 */
[----:B------:R-:W2:Y:S01]  /*9650*/  LDL.64 R24, [R1+0x258] ;  /* 0x0002580001187983 */ /* 0x000ea20000100a00 */
[----:B------:R-:W-:-:S03]  /*9660*/  IMAD.WIDE R10, R6, 0x2, R162 ;  /* 0x00000002060a7825 */ /* 0x000fc600078e02a2 */
[----:B------:R5:W2:Y:S04]  /*9670*/  LDG.E.U16 R156, desc[UR60][R2.64] ;  /* 0x0000003c029c7981 */ /* 0x000aa8000c1e1500 */
[----:B------:R0:W2:Y:S04]  /*9680*/  LDG.E.U16 R163, desc[UR60][R10.64] ;  /* 0x0000003c0aa37981 */ /* 0x0000a8000c1e1500 */
[----:B------:R1:W2:Y:S01]  /*9690*/  LDG.E.U16 R162, desc[UR60][R8.64] ;  /* 0x0000003c08a27981 */ /* 0x0002a2000c1e1500 */
[----:B-----5:R-:W-:-:S04]  /*96a0*/  IMAD.WIDE R2, R6, 0x2, R16 ;  /* 0x0000000206027825 */ /* 0x020fc800078e0210 */
[C---:B0-----:R-:W-:Y:S01]  /*96b0*/  IMAD.WIDE R10, R6.reuse, 0x2, R154 ;  /* 0x00000002060a7825 */ /* 0x041fe200078e029a */
[----:B------:R0:W5:Y:S03]  /*96c0*/  LDG.E.U16 R17, desc[UR60][R2.64] ;  /* 0x0000003c02117981 */ /* 0x000166000c1e1500 */
[C---:B-1----:R-:W-:Y:S01]  /*96d0*/  IMAD.WIDE R8, R6.reuse, 0x2, R152 ;  /* 0x0000000206087825 */ /* 0x042fe200078e0298 */
[----:B------:R1:W5:Y:S04]  /*96e0*/  LDG.E.U16 R158, desc[UR60][R10.64] ;  /* 0x0000003c0a9e7981 */ /* 0x000368000c1e1500 */
[----:B------:R-:W5:Y:S01]  /*96f0*/  LDG.E.U16 R155, desc[UR60][R14.64] ;  /* 0x0000003c0e9b7981 */ /* 0x000f62000c1e1500 */
[----:B0-----:R-:W-:-:S03]  /*9700*/  IMAD.WIDE R2, R6, 0x2, R42 ;  /* 0x0000000206027825 */ /* 0x001fc600078e022a */
[----:B------:R0:W5:Y:S01]  /*9710*/  LDG.E.U16 R157, desc[UR60][R8.64] ;  /* 0x0000003c089d7981 */ /* 0x000162000c1e1500 */
[----:B-1----:R-:W-:-:S03]  /*9720*/  IMAD.WIDE R10, R6, 0x2, R50 ;  /* 0x00000002060a7825 */ /* 0x002fc600078e0232 */
[----:B------:R-:W5:Y:S04]  /*9730*/  LDG.E.U16 R154, desc[UR60][R12.64] ;  /* 0x0000003c0c9a7981 */ /* 0x000f68000c1e1500 */
[----:B------:R1:W5:Y:S01]  /*9740*/  LDG.E.U16 R14, desc[UR60][R2.64] ;  /* 0x0000003c020e7981 */ /* 0x000362000c1e1500 */
[----:B0-----:R-:W-:-:S03]  /*9750*/  IMAD.WIDE R8, R6, 0x2, R48 ;  /* 0x0000000206087825 */ /* 0x001fc600078e0230 */
[----:B------:R0:W5:Y:S04]  /*9760*/  LDG.E.U16 R153, desc[UR60][R10.64] ;  /* 0x0000003c0a997981 */ /* 0x000168000c1e1500 */
[----:B------:R0:W5:Y:S01]  /*9770*/  LDG.E.U16 R152, desc[UR60][R8.64] ;  /* 0x0000003c08987981 */ /* 0x000162000c1e1500 */
[C---:B-1----:R-:W-:Y:S01]  /*9780*/  IMAD.WIDE R2, R6.reuse, 0x2, R38 ;  /* 0x0000000206027825 */ /* 0x042fe200078e0226 */
[----:B------:R-:W-:Y:S02]  /*9790*/  UIADD3.64 UR56, UR4, 0x80, URZ ;  /* 0x0000008004387897 */ /* 0x000fe4000fffe03f */
[----:B------:R-:W5:Y:S01]  /*97a0*/  LDL.64 R38, [R1+0x238] ;  /* 0x0002380001267983 */ /* 0x000f620000100a00 */
[----:B0-----:R-:W-:-:S03]  /*97b0*/  IMAD.WIDE R10, R6, 0x2, R46 ;  /* 0x00000002060a7825 */ /* 0x001fc600078e022e */
[----:B------:R0:W5:Y:S01]  /*97c0*/  LDG.E.U16 R12, desc[UR60][R2.64] ;  /* 0x0000003c020c7981 */ /* 0x000162000c1e1500 */
[----:B------:R-:W-:-:S03]  /*97d0*/  IMAD.WIDE R8, R6, 0x2, R44 ;  /* 0x0000000206087825 */ /* 0x000fc600078e022c */
[----:B------:R-:W5:Y:S04]  /*97e0*/  LDG.E.U16 R16, desc[UR60][R10.64] ;  /* 0x0000003c0a107981 */ /* 0x000f68000c1e1500 */
[----:B------:R1:W5:Y:S01]  /*97f0*/  LDG.E.U16 R15, desc[UR60][R8.64] ;  /* 0x0000003c080f7981 */ /* 0x000362000c1e1500 */
[C---:B0-----:R-:W-:Y:S01]  /*9800*/  IMAD.WIDE R2, R6.reuse, 0x2, R36 ;  /* 0x0000000206027825 */ /* 0x041fe200078e0224 */
[----:B------:R-:W-:Y:S02]  /*9810*/  UIADD3.64 UR52, UR4, 0x100, URZ ;  /* 0x0000010004347897 */ /* 0x000fe4000fffe03f */
[----:B------:R-:W5:Y:S04]  /*9820*/  LDL.64 R44, [R1+0x250] ;  /* 0x00025000012c7983 */ /* 0x000f680000100a00 */
[----:B------:R0:W5:Y:S01]  /*9830*/  LDG.E.U16 R11, desc[UR60][R2.64] ;  /* 0x0000003c020b7981 */ /* 0x000162000c1e1500 */
[----:B-1----:R-:W-:-:S03]  /*9840*/  IMAD.WIDE R8, R6, 0x2, R40 ;  /* 0x0000000206087825 */ /* 0x002fc600078e0228 */
[----:B------:R-:W5:Y:S04]  /*9850*/  LDL.64 R40, [R1+0x240] ;  /* 0x0002400001287983 */ /* 0x000f680000100a00 */
[----:B------:R-:W5:Y:S01]  /*9860*/  LDG.E.U16 R13, desc[UR60][R8.64] ;  /* 0x0000003c080d7981 */ /* 0x000f62000c1e1500 */
[----:B0-----:R-:W-:-:S03]  /*9870*/  IMAD.WIDE R2, R6, 0x2, R34 ;  /* 0x0000000206027825 */ /* 0x001fc600078e0222 */
[----:B------:R-:W5:Y:S04]  /*9880*/  LDL.64 R36, [R1+0x230] ;  /* 0x0002300001247983 */ /* 0x000f680000100a00 */
[----:B------:R0:W5:Y:S04]  /*9890*/  LDG.E.U16 R10, desc[UR60][R2.64] ;  /* 0x0000003c020a7981 */ /* 0x000168000c1e1500 */
[----:B------:R-:W5:Y:S04]  /*98a0*/  LDL.64 R42, [R1+0x248] ;  /* 0x00024800012a7983 */ /* 0x000f680000100a00 */
[----:B------:R-:W5:Y:S01]  /*98b0*/  LDL.64 R34, [R1+0x228] ;  /* 0x0002280001227983 */ /* 0x000f620000100a00 */
[----:B0-----:R-:W-:-:S03]  /*98c0*/  IMAD.WIDE R2, R6, 0x2, R32 ;  /* 0x0000000206027825 */ /* 0x001fc600078e0220 */
[----:B------:R-:W5:Y:S04]  /*98d0*/  LDL.64 R32, [R1+0x220] ;  /* 0x0002200001207983 */ /* 0x000f680000100a00 */
[----:B------:R0:W5:Y:S01]  /*98e0*/  LDG.E.U16 R9, desc[UR60][R2.64] ;  /* 0x0000003c02097981 */ /* 0x000162000c1e1500 */
[----:B------:R-:W-:Y:S02]  /*98f0*/  MOV R204, UR51 ;  /* 0x0000003300cc7c02 */ /* 0x000fe40008000f00 */
[----:B------:R-:W-:Y:S01]  /*9900*/  MOV R202, UR50 ;  /* 0x0000003200ca7c02 */ /* 0x000fe20008000f00 */
[----:B------:R-:W5:Y:S01]  /*9910*/  LDL.64 R46, [R1+0x338] ;  /* 0x00033800012e7983 */ /* 0x000f620000100a00 */
[----:B0-----:R-:W-:-:S03]  /*9920*/  IMAD.WIDE R2, R6, 0x2, R30 ;  /* 0x0000000206027825 */ /* 0x001fc600078e021e */
[----:B------:R-:W5:Y:S04]  /*9930*/  LDL.64 R30, [R1+0x218] ;  /* 0x00021800011e7983 */ /* 0x000f680000100a00 */
[----:B------:R3:W5:Y:S02]  /*9940*/  LDG.E.U16 R8, desc[UR60][R2.64] ;  /* 0x0000003c02087981 */ /* 0x000764000c1e1500 */
[C---:B---3--:R-:W-:Y:S02]  /*9950*/  IMAD.WIDE R2, R6.reuse, 0x2, R28 ;  /* 0x0000000206027825 */ /* 0x048fe400078e021c */
[----:B------:R-:W3:Y:S04]  /*9960*/  LDL.64 R28, [R1+0x210] ;  /* 0x00021000011c7983 */ /* 0x000ee80000100a00 */
[----:B------:R4:W3:Y:S02]  /*9970*/  LDG.E.U16 R4, desc[UR60][R2.64] ;  /* 0x0000003c02047981 */ /* 0x0008e4000c1e1500 */
[----:B----4-:R-:W-:-:S02]  /*9980*/  IMAD.WIDE R2, R6, 0x2, R26 ;  /* 0x0000000206027825 */ /* 0x010fc400078e021a */
[----:B------:R-:W4:Y:S04]  /*9990*/  LDL.64 R26, [R1+0x208] ;  /* 0x00020800011a7983 */ /* 0x000f280000100a00 */
[----:B------:R2:W4:Y:S02]  /*99a0*/  LDG.E.U16 R0, desc[UR60][R2.64] ;  /* 0x0000003c02007981 */ /* 0x000524000c1e1500 */
[----:B--2---:R-:W-:Y:S02]  /*99b0*/  IMAD.WIDE R2, R6, 0x2, R24 ;  /* 0x0000000206027825 */ /* 0x004fe400078e0218 */
[----:B------:R-:W2:Y:S04]  /*99c0*/  LDL.64 R24, [R1+0x200] ;  /* 0x0002000001187983 */ /* 0x000ea80000100a00 */
[----:B------:R-:W2:Y:S01]  /*99d0*/  LDG.E.U16 R2, desc[UR60][R2.64] ;  /* 0x0000003c02027981 */ /* 0x000ea2000c1e1500 */
[----:B------:R-:W-:Y:S06]  /*99e0*/  BAR.SYNC.DEFER_BLOCKING 0x0 ;  /* 0x0000000000007b1d */ /* 0x000fec0000010000 */
[----:B------:R-:W-:Y:S04]  /*99f0*/  STS.U16 [R169+0x10000], R180 ;  /* 0x010000b4a9007388 */ /* 0x000fe80000000400 */
[----:B------:R-:W-:Y:S04]  /*9a00*/  STS.U16 [R169+0x11000], R179 ;  /* 0x011000b3a9007388 */ /* 0x000fe80000000400 */
[----:B-----5:R-:W-:Y:S04]  /*9a10*/  STS.U16 [R169+0x10400], R154 ;  /* 0x0104009aa9007388 */ /* 0x020fe80000000400 */
        /* <DEDUP_REMOVED lines=24> */
[----:B---3--:R1:W-:Y:S04]  /*9ba0*/  STS.U16 [R19+0x11700], R4 ;  /* 0x0117000413007388 */ /* 0x0083e80000000400 */
[----:B------:R-:W-:Y:S04]  /*9bb0*/  STS.U16 [R18+0x10380], R156 ;  /* 0x0103809c12007388 */ /* 0x000fe80000000400 */
[----:B------:R3:W-:Y:S04]  /*9bc0*/  STS.U16 [R18+0x11380], R155 ;  /* 0x0113809b12007388 */ /* 0x0007e80000000400 */
[----:B----4-:R-:W-:Y:S04]  /*9bd0*/  STS.U16 [R18+0x10780], R0 ;  /* 0x0107800012007388 */ /* 0x010fe80000000400 */
[----:B--2---:R2:W-:Y:S01]  /*9be0*/  STS.U16 [R18+0x11780], R2 ;  /* 0x0117800212007388 */ /* 0x0045e20000000400 */
[----:B------:R4:W-:Y:S06]  /*9bf0*/  MEMBAR.ALL.CTA ;  /* 0x0000000000007992 */ /* 0x0009ec0000008000 */
[----:B----4-:R-:W4:Y:S02]  /*9c00*/  FENCE.VIEW.ASYNC.S ;  /* 0x00000000000073c6 */ /* 0x010f240000000000 */
[----:B----4-:R-:W-:Y:S06]  /*9c10*/  BAR.SYNC.DEFER_BLOCKING 0x0 ;  /* 0x0000000000007b1d */ /* 0x010fec0000010000 */
[----:B0-----:R-:W-:-:S06]  /*9c20*/  WARPGROUP.ARRIVE ;  /* 0x00000000000079c5 */ /* 0x001fcc0000000000 */
[----:B------:R-:W-:Y:S03]  /*9c30*/  HGMMA.64x16x16.F32 R160, gdesc[UR48].tnspA, RZ, !UPT, gsb0 ;  /* 0x2020000030a079f0 */ /* 0x000fe6000c0008ff */
[----:B------:R-:W-:Y:S02]  /*9c40*/  WARPGROUP.DEPBAR.LE gsb0, 0x0 ;  /* 0x00008000000079c5 */ /* 0x000fe40000010000 */
[----:B------:R-:W-:-:S06]  /*9c50*/  WARPGROUP.ARRIVE ;  /* 0x00000000000079c5 */ /* 0x000fcc0000000000 */
[----:B------:R-:W-:Y:S03]  /*9c60*/  HGMMA.64x16x16.F32 R160, gdesc[UR4].tnspA, R160, gsb0 ;  /* 0x2020000004a079f0 */ /* 0x000fe600080008a0 */
[----:B------:R-:W-:Y:S02]  /*9c70*/  WARPGROUP.DEPBAR.LE gsb0, 0x0 ;  /* 0x00008000000079c5 */ /* 0x000fe40000010000 */
[----:B------:R-:W-:-:S06]  /*9c80*/  WARPGROUP.ARRIVE ;  /* 0x00000000000079c5 */ /* 0x000fcc0000000000 */
[----:B------:R-:W-:Y:S03]  /*9c90*/  HGMMA.64x16x16.F32 R160, gdesc[UR56].tnspA, R160, gsb0 ;  /* 0x2020000038a079f0 */ /* 0x000fe600080008a0 */
[----:B------:R-:W-:Y:S02]  /*9ca0*/  WARPGROUP.DEPBAR.LE gsb0, 0x0 ;  /* 0x00008000000079c5 */ /* 0x000fe40000010000 */
[----:B------:R-:W-:-:S06]  /*9cb0*/  WARPGROUP.ARRIVE ;  /* 0x00000000000079c5 */ /* 0x000fcc0000000000 */
[----:B------:R-:W-:Y:S01]  /*9cc0*/  HGMMA.64x16x16.F32 R160, gdesc[UR52].tnspA, R160, gsb0 ;  /* 0x2020000034a079f0 */ /* 0x000fe200080008a0 */
[----:B------:R-:W-:Y:S01]  /*9cd0*/  UMOV UR58, UR54 ;  /* 0x00000036003a7c82 */ /* 0x000fe20008000000 */
[----:B------:R-:W-:Y:S01]  /*9ce0*/  UMOV UR59, UR55 ;  /* 0x00000037003b7c82 */ /* 0x000fe20008000000 */
[----:B------:R-:W-:Y:S02]  /*9cf0*/  UIADD3.64 UR52, UR4, 0x180, URZ ;  /* 0x0000018004347897 */ /* 0x000fe4000fffe03f */
[----:B------:R-:W-:Y:S01]  /*9d00*/  UIADD3.64 UR54, UR6, 0x7e, URZ ;  /* 0x0000007e06367897 */ /* 0x000fe2000fffe03f */
[----:B------:R-:W-:Y:S02]  /*9d10*/  WARPGROUP.DEPBAR.LE gsb0, 0x0 ;  /* 0x00008000000079c5 */ /* 0x000fe40000010000 */
[----:B------:R-:W-:-:S06]  /*9d20*/  WARPGROUP.ARRIVE ;  /* 0x00000000000079c5 */ /* 0x000fcc0000000000 */
[----:B------:R-:W-:Y:S01]  /*9d30*/  HGMMA.64x16x16.F32 R160, gdesc[UR52].tnspA, R160, gsb0 ;  /* 0x2020000034a079f0 */ /* 0x000fe200080008a0 */
[----:B-1----:R-:W-:Y:S01]  /*9d40*/  MOV R4, UR59 ;  /* 0x0000003b00047c02 */ /* 0x002fe20008000f00 */
[----:B------:R-:W-:Y:S01]  /*9d50*/  UIADD3.64 UR56, UR4, 0x200, URZ ;  /* 0x0000020004387897 */ /* 0x000fe2000fffe03f */
[----:B------:R-:W-:Y:S01]  /*9d60*/  MOV R3, UR58 ;  /* 0x0000003a00037c02 */ /* 0x000fe20008000f00 */
[----:B------:R-:W-:Y:S01]  /*9d70*/  UIADD3.64 UR58, UR6, 0x80, URZ ;  /* 0x00000080063a7897 */ /* 0x000fe2000fffe03f */
        /* <DEDUP_REMOVED lines=33> */
[----:B------:R-:W-:Y:S01]  /*9f90*/  UIADD3.64 UR56, UR4, 0x780, URZ ;  /* 0x0000078004387897 */ /* 0x000fe2000fffe03f */
[----:B------:R-:W-:Y:S01]  /*9fa0*/  UMOV UR48, UR58 ;  /* 0x0000003a00307c82 */ /* 0x000fe20008000000 */
[----:B------:R-:W-:Y:S01]  /*9fb0*/  UMOV UR49, UR59 ;  /* 0x0000003b00317c82 */ /* 0x000fe20008000000 */
[----:B------:R-:W-:Y:S01]  /*9fc0*/  UMOV UR58, UR50 ;  /* 0x00000032003a7c82 */ /* 0x000fe20008000000 */
[----:B------:R-:W-:Y:S01]  /*9fd0*/  UMOV UR59, UR51 ;  /* 0x00000033003b7c82 */ /* 0x000fe20008000000 */
[----:B------:R-:W-:Y:S02]  /*9fe0*/  WARPGROUP.DEPBAR.LE gsb0, 0x0 ;  /* 0x00008000000079c5 */ /* 0x000fe40000010000 */
[----:B---3--:R-:W-:-:S06]  /*9ff0*/  WARPGROUP.ARRIVE ;  /* 0x00000000000079c5 */ /* 0x008fcc0000000000 */
[----:B------:R-:W-:Y:S01]  /*a000*/  HGMMA.64x16x16.F32 R152, gdesc[UR56].tnspA, RZ, !UPT, gsb0 ;  /* 0x20200000389879f0 */ /* 0x000fe2000c0008ff */
[----:B------:R-:W-:Y:S01]  /*a010*/  UIADD3.64 UR52, UR4, 0x800, URZ ;  /* 0x0000080004347897 */ /* 0x000fe2000fffe03f */
[----:B--2---:R-:W-:Y:S01]  /*a020*/  MOV R2, UR55 ;  /* 0x0000003700027c02 */ /* 0x004fe20008000f00 */
[----:B------:R-:W-:Y:S01]  /*a030*/  UMOV UR55, UR7 ;  /* 0x0000000700377c82 */ /* 0x000fe20008000000 */
[----:B------:R-:W-:Y:S01]  /*a040*/  MOV R0, UR54 ;  /* 0x0000003600007c02 */ /* 0x000fe20008000f00 */
[----:B------:R-:W-:Y:S01]  /*a050*/  UMOV UR54, UR6 ;  /* 0x0000000600367c82 */ /* 0x000fe20008000000 */
[----:B------:R-:W-:Y:S02]  /*a060*/  WARPGROUP.DEPBAR.LE gsb0, 0x0 ;  /* 0x00008000000079c5 */ /* 0x000fe40000010000 */
[----:B------:R-:W-:-:S06]  /*a070*/  WARPGROUP.ARRIVE ;  /* 0x00000000000079c5 */ /* 0x000fcc0000000000 */
[----:B------:R-:W-:Y:S01]  /*a080*/  HGMMA.64x16x16.F32 R152, gdesc[UR52].tnspA, R152, gsb0 ;  /* 0x20200000349879f0 */ /* 0x000fe20008000898 */
[----:B------:R-:W-:Y:S02]  /*a090*/  UIADD3.64 UR56, UR4, 0x880, URZ ;  /* 0x0000088004387897 */ /* 0x000fe4000fffe03f */
[----:B------:R-:W-:Y:S01]  /*a0a0*/  UIADD3.64 UR58, UR6, 0x2, URZ ;  /* 0x00000002063a7897 */ /* 0x000fe2000fffe03f */
[----:B------:R-:W-:Y:S02]  /*a0b0*/  WARPGROUP.DEPBAR.LE gsb0, 0x0 ;  /* 0x00008000000079c5 */ /* 0x000fe40000010000 */
[----:B------:R-:W-:-:S06]  /*a0c0*/  WARPGROUP.ARRIVE ;  /* 0x00000000000079c5 */ /* 0x000fcc0000000000 */
[----:B------:R-:W-:Y:S01]  /*a0d0*/  HGMMA.64x16x16.F32 R152, gdesc[UR56].tnspA, R152, gsb0 ;  /* 0x20200000389879f0 */ /* 0x000fe20008000898 */
[----:B------:R-:W-:Y:S02]  /*a0e0*/  R2UR UR59, R4 ;  /* 0x00000000043b72ca */ /* 0x000fe400000e0000 */
[----:B------:R-:W-:Y:S01]  /*a0f0*/  R2UR UR58, R3 ;  /* 0x00000000033a72ca */ /* 0x000fe200000e0000 */
[----:B------:R-:W-:-:S10]  /*a100*/  UIADD3.64 UR52, UR4, 0x900, URZ ;  /* 0x0000090004347897 */ /* 0x000fd4000fffe03f */
[----:B------:R-:W-:Y:S02]  /*a110*/  UMOV UR55, UR59 ;  /* 0x0000003b00377c82 */ /* 0x000fe40008000000 */
[----:B------:R-:W-:Y:S01]  /*a120*/  UMOV UR54, UR58 ;  /* 0x0000003a00367c82 */ /* 0x000fe20008000000 */
        /* <DEDUP_REMOVED lines=11> */
[----:B------:R-:W-:Y:S01]  /*a1e0*/  UIADD3.64 UR52, UR4, 0xa00, URZ ;  /* 0x00000a0004347897 */ /* 0x000fe2000fffe03f */
[----:B------:R-:W-:Y:S01]  /*a1f0*/  UMOV UR54, UR48 ;  /* 0x0000003000367c82 */ /* 0x000fe20008000000 */
        /* <DEDUP_REMOVED lines=37> */
[----:B------:R-:W-:-:S05]  /*a450*/  IMAD.WIDE R12, R5, 0x2, R40 ;  /* 0x00000002050c7825 */ /* 0x000fca00078e0228 */
[----:B------:R-:W2:Y:S01]  /*a460*/  LDG.E.U16 R4, desc[UR60][R12.64] ;  /* 0x0000003c0c047981 */ /* 0x000ea2000c1e1500 */
[----:B------:R-:W-:-:S04]  /*a470*/  IMAD.WIDE R8, R5, 0x2, R44 ;  /* 0x0000000205087825 */ /* 0x000fc800078e022c */
[----:B------:R-:W-:Y:S01]  /*a480*/  IMAD.WIDE R10, R5, 0x2, R38 ;  /* 0x00000002050a7825 */ /* 0x000fe200078e0226 */
[----:B------:R0:W3:Y:S04]  /*a490*/  LDG.E.U16 R199, desc[UR60][R8.64] ;  /* 0x0000003c08c77981 */ /* 0x0000e8000c1e1500 */
[----:B------:R1:W4:Y:S01]  /*a4a0*/  LDG.E.U16 R201, desc[UR60][R10.64] ;  /* 0x0000003c0ac97981 */ /* 0x000322000c1e1500 */
[----:B------:R-:W-:Y:S02]  /*a4b0*/  WARPGROUP.DEPBAR.LE gsb0, 0x0 ;  /* 0x00008000000079c5 */ /* 0x000fe40000010000 */
[----:B------:R-:W-:-:S06]  /*a4c0*/  WARPGROUP.ARRIVE ;  /* 0x00000000000079c5 */ /* 0x000fcc0000000000 */
[----:B------:R-:W-:Y:S01]  /*a4d0*/  HGMMA.64x16x16.F32 R152, gdesc[UR52].tnspA, R152, gsb0 ;  /* 0x20200000349879f0 */ /* 0x000fe20008000898 */
[----:B0-----:R-:W-:-:S04]  /*a4e0*/  IMAD.WIDE R8, R5, 0x2, R36 ;  /* 0x0000000205087825 */ /* 0x001fc800078e0224 */
[C---:B-1----:R-:W-:Y:S01]  /*a4f0*/  IMAD.WIDE R10, R5.reuse, 0x2, R32 ;  /* 0x00000002050a7825 */ /* 0x042fe200078e0220 */
[----:B------:R0:W5:Y:S04]  /*a500*/  LDG.E.U16 R200, desc[UR60][R8.64] ;  /* 0x0000003c08c87981 */ /* 0x000168000c1e1500 */
[----:B------:R1:W5:Y:S01]  /*a510*/  LDG.E.U16 R197, desc[UR60][R10.64] ;  /* 0x0000003c0ac57981 */ /* 0x000362000c1e1500 */
[----:B0-----:R-:W-:-:S04]  /*a520*/  IMAD.WIDE R8, R5, 0x2, R30 ;  /* 0x0000000205087825 */ /* 0x001fc800078e021e */
[C---:B-1----:R-:W-:Y:S01]  /*a530*/  IMAD.WIDE R10, R5.reuse, 0x2, R26 ;  /* 0x00000002050a7825 */ /* 0x042fe200078e021a */
[----:B------:R0:W5:Y:S03]  /*a540*/  LDG.E.U16 R195, desc[UR60][R8.64] ;  /* 0x0000003c08c37981 */ /* 0x000166000c1e1500 */
[C---:B------:R-:W-:Y:S01]  /*a550*/  IMAD.WIDE R2, R5.reuse, 0x2, R42 ;  /* 0x0000000205027825 */ /* 0x040fe200078e022a */
[----:B------:R1:W5:Y:S04]  /*a560*/  LDG.E.U16 R193, desc[UR60][R10.64] ;  /* 0x0000003c0ac17981 */ /* 0x000368000c1e1500 */
[----:B------:R1:W4:Y:S01]  /*a570*/  LDG.E.U16 R196, desc[UR60][R2.64] ;  /* 0x0000003c02c47981 */ /* 0x000322000c1e1500 */
[----:B0-----:R-:W-:Y:S01]  /*a580*/  IMAD.WIDE R8, R5, 0x2, R24 ;  /* 0x0000000205087825 */ /* 0x001fe200078e0218 */
[----:B------:R-:W-:Y:S01]  /*a590*/  UIADD3.64 UR56, UR4, 0xd80, URZ ;  /* 0x00000d8004387897 */ /* 0x000fe2000fffe03f */
[----:B------:R-:W-:Y:S01]  /*a5a0*/  R2UR UR52, R183 ;  /* 0x00000000b73472ca */ /* 0x000fe200000e0000 */
[----:B------:R-:W-:Y:S01]  /*a5b0*/  UMOV UR58, UR34 ;  /* 0x00000022003a7c82 */ /* 0x000fe20008000000 */
[C---:B-1----:R-:W-:Y:S01]  /*a5c0*/  IMAD.WIDE R10, R5.reuse, 0x2, R248 ;  /* 0x00000002050a7825 */ /* 0x042fe200078e02f8 */
[----:B------:R0:W5:Y:S03]  /*a5d0*/  LDG.E.U16 R191, desc[UR60][R8.64] ;  /* 0x0000003c08bf7981 */ /* 0x000166000c1e1500 */
[C---:B------:R-:W-:Y:S01]  /*a5e0*/  IMAD.WIDE R2, R5.reuse, 0x2, R34 ;  /* 0x0000000205027825 */ /* 0x040fe200078e0222 */
[----:B------:R1:W5:Y:S04]  /*a5f0*/  LDG.E.U16 R185, desc[UR60][R10.64] ;  /* 0x0000003c0ab97981 */ /* 0x000368000c1e1500 */
[----:B------:R1:W5:Y:S01]  /*a600*/  LDG.E.U16 R198, desc[UR60][R2.64] ;  /* 0x0000003c02c67981 */ /* 0x000362000c1e1500 */
[C---:B0-----:R-:W-:Y:S01]  /*a610*/  IMAD.WIDE R8, R5.reuse, 0x2, R246 ;  /* 0x0000000205087825 */ /* 0x041fe200078e02f6 */
[----:B------:R-:W-:Y:S01]  /*a620*/  UMOV UR59, UR35 ;  /* 0x00000023003b7c82 */ /* 0x000fe20008000000 */
[----:B------:R-:W-:Y:S01]  /*a630*/  UIADD3.64 UR48, UR4, 0xe00, URZ ;  /* 0x00000e0004307897 */ /* 0x000fe2000fffe03f */
[----:B------:R-:W5:Y:S01]  /*a640*/  LDL.LU.64 R24, [R1] ;  /* 0x0000000001187983 */ /* 0x000f620000300a00 */
[----:B-1----:R-:W-:Y:S01]  /*a650*/  IMAD.WIDE R10, R5, 0x2, R242 ;  /* 0x00000002050a7825 */ /* 0x002fe200078e02f2 */
[----:B------:R-:W-:-:S02]  /*a660*/  WARPGROUP.DEPBAR.LE gsb0, 0x0 ;  /* 0x00008000000079c5 */ /* 0x000fc40000010000 */
[----:B------:R0:W5:Y:S01]  /*a670*/  LDG.E.U16 R183, desc[UR60][R8.64] ;  /* 0x0000003c08b77981 */ /* 0x000162000c1e1500 */
[C---:B------:R-:W-:Y:S01]  /*a680*/  IMAD.WIDE R2, R5.reuse, 0x2, R28 ;  /* 0x0000000205027825 */ /* 0x040fe200078e021c */
[----:B------:R-:W-:Y:S02]  /*a690*/  WARPGROUP.ARRIVE ;  /* 0x00000000000079c5 */ /* 0x000fe40000000000 */
[----:B------:R1:W5:Y:S04]  /*a6a0*/  LDG.E.U16 R178, desc[UR60][R10.64] ;  /* 0x0000003c0ab27981 */ /* 0x000368000c1e1500 */
[----:B------:R1:W5:Y:S01]  /*a6b0*/  LDG.E.U16 R194, desc[UR60][R2.64] ;  /* 0x0000003c02c27981 */ /* 0x000362000c1e1500 */
[----:B------:R-:W-:Y:S01]  /*a6c0*/  HGMMA.64x16x16.F32 R152, gdesc[UR56].tnspA, R152, gsb0 ;  /* 0x20200000389879f0 */ /* 0x000fe20008000898 */
[----:B0-----:R-:W-:-:S02]  /*a6d0*/  IMAD.WIDE R8, R5, 0x2, R240 ;  /* 0x0000000205087825 */ /* 0x001fc400078e02f0 */
[----:B------:R-:W5:Y:S02]  /*a6e0*/  LDL.LU.64 R26, [R1+0x8] ;  /* 0x00000800011a7983 */ /* 0x000f640000300a00 */
[C---:B-1----:R-:W-:Y:S02]  /*a6f0*/  IMAD.WIDE R10, R5.reuse, 0x2, R236 ;  /* 0x00000002050a7825 */ /* 0x042fe400078e02ec */
[----:B------:R0:W5:Y:S02]  /*a700*/  LDG.E.U16 R17, desc[UR60][R8.64] ;  /* 0x0000003c08117981 */ /* 0x000164000c1e1500 */
[C---:B------:R-:W-:Y:S02]  /*a710*/  IMAD.WIDE R2, R5.reuse, 0x2, R250 ;  /* 0x0000000205027825 */ /* 0x040fe400078e02fa */
[----:B------:R1:W5:Y:S04]  /*a720*/  LDG.E.U16 R15, desc[UR60][R10.64] ;  /* 0x0000003c0a0f7981 */ /* 0x000368000c1e1500 */
[----:B------:R1:W5:Y:S01]  /*a730*/  LDG.E.U16 R187, desc[UR60][R2.64] ;  /* 0x0000003c02bb7981 */ /* 0x000362000c1e1500 */
[----:B0-----:R-:W-:Y:S01]  /*a740*/  IMAD.WIDE R8, R5, 0x2, R234 ;  /* 0x0000000205087825 */ /* 0x001fe200078e02ea */
[----:B------:R-:W-:-:S02]  /*a750*/  R2UR UR56, R181 ;  /* 0x00000000b53872ca */ /* 0x000fc400000e0000 */
[----:B------:R-:W5:Y:S01]  /*a760*/  LDL.LU.64 R28, [R1+0x10] ;  /* 0x00001000011c7983 */ /* 0x000f620000300a00 */
[----:B-1----:R-:W-:-:S03]  /*a770*/  IMAD.WIDE R10, R5, 0x2, R230 ;  /* 0x00000002050a7825 */ /* 0x002fc600078e02e6 */
[----:B------:R0:W5:Y:S01]  /*a780*/  LDG.E.U16 R14, desc[UR60][R8.64] ;  /* 0x0000003c080e7981 */ /* 0x000162000c1e1500 */
[----:B------:R-:W-:-:S03]  /*a790*/  IMAD.WIDE R2, R5, 0x2, R244 ;  /* 0x0000000205027825 */ /* 0x000fc600078e02f4 */
[----:B------:R-:W5:Y:S04]  /*a7a0*/  LDG.E.U16 R12, desc[UR60][R10.64] ;  /* 0x0000003c0a0c7981 */ /* 0x000f68000c1e1500 */
[----:B------:R1:W5:Y:S01]  /*a7b0*/  LDG.E.U16 R181, desc[UR60][R2.64] ;  /* 0x0000003c02b57981 */ /* 0x000362000c1e1500 */
[C---:B0-----:R-:W-:Y:S01]  /*a7c0*/  IMAD.WIDE R8, R5.reuse, 0x2, R228 ;  /* 0x0000000205087825 */ /* 0x041fe200078e02e4 */
[----:B------:R-:W-:Y:S02]  /*a7d0*/  R2UR UR57, R182 ;  /* 0x00000000b63972ca */ /* 0x000fe400000e0000 */
[----:B------:R-:W5:Y:S04]  /*a7e0*/  LDL.LU.64 R30, [R1+0x18] ;  /* 0x00001800011e7983 */ /* 0x000f680000300a00 */
[----:B------:R-:W3:Y:S01]  /*a7f0*/  LDG.E.U16 R11, desc[UR60][R8.64] ;  /* 0x0000003c080b7981 */ /* 0x000ee2000c1e1500 */
[----:B-1----:R-:W-:-:S03]  /*a800*/  IMAD.WIDE R2, R5, 0x2, R238 ;  /* 0x0000000205027825 */ /* 0x002fc600078e02ee */
[----:B------:R-:W5:Y:S04]  /*a810*/  LDL.LU.64 R32, [R1+0x20] ;  /* 0x0000200001207983 */ /* 0x000f680000300a00 */
[----:B------:R0:W5:Y:S01]  /*a820*/  LDG.E.U16 R16, desc[UR60][R2.64] ;  /* 0x0000003c02107981 */ /* 0x000162000c1e1500 */
[----:B------:R-:W-:Y:S01]  /*a830*/  UMOV UR50, UR38 ;  /* 0x0000002600327c82 */ /* 0x000fe20008000000 */
[----:B------:R-:W-:Y:S02]  /*a840*/  UMOV UR51, UR39 ;  /* 0x0000002700337c82 */ /* 0x000fe40008000000 */
[----:B------:R-:W5:Y:S01]  /*a850*/  LDL.LU.64 R34, [R1+0x28] ;  /* 0x0000280001227983 */ /* 0x000f620000300a00 */
[----:B------:R-:W-:Y:S02]  /*a860*/  WARPGROUP.DEPBAR.LE gsb0, 0x0 ;  /* 0x00008000000079c5 */ /* 0x000fe40000010000 */
[----:B0-----:R-:W-:Y:S01]  /*a870*/  IMAD.WIDE R2, R5, 0x2, R232 ;  /* 0x0000000205027825 */ /* 0x001fe200078e02e8 */
[----:B------:R-:W5:Y:S04]  /*a880*/  LDL.LU.64 R36, [R1+0x30] ;  /* 0x0000300001247983 */ /* 0x000f680000300a00 */
[----:B------:R0:W5:Y:S01]  /*a890*/  LDG.E.U16 R13, desc[UR60][R2.64] ;  /* 0x0000003c020d7981 */ /* 0x000162000c1e1500 */
[----:B------:R-:W-:-:S03]  /*a8a0*/  WARPGROUP.ARRIVE ;  /* 0x00000000000079c5 */ /* 0x000fc60000000000 */
[----:B------:R-:W5:Y:S03]  /*a8b0*/  LDL.LU.64 R38, [R1+0x38] ;  /* 0x0000380001267983 */ /* 0x000f660000300a00 */
[----:B------:R-:W-:Y:S01]  /*a8c0*/  HGMMA.64x16x16.F32 R152, gdesc[UR48].tnspA, R152, gsb0 ;  /* 0x20200000309879f0 */ /* 0x000fe20008000898 */
[----:B------:R-:W5:Y:S01]  /*a8d0*/  LDL.LU.64 R40, [R1+0x40] ;  /* 0x0000400001287983 */ /* 0x000f620000300a00 */
[----:B0-----:R-:W-:Y:S01]  /*a8e0*/  IMAD.WIDE R2, R5, 0x2, R226 ;  /* 0x0000000205027825 */ /* 0x001fe200078e02e2 */
[----:B------:R-:W-:Y:S02]  /*a8f0*/  R2UR UR50, R46 ;  /* 0x000000002e3272ca */ /* 0x000fe400000e0000 */
[----:B------:R-:W5:Y:S04]  /*a900*/  LDL.LU.64 R42, [R1+0x48] ;  /* 0x00004800012a7983 */ /* 0x000f680000300a00 */
[----:B------:R0:W4:Y:S01]  /*a910*/  LDG.E.U16 R10, desc[UR60][R2.64] ;  /* 0x0000003c020a7981 */ /* 0x000122000c1e1500 */
[----:B------:R-:W-:-:S03]  /*a920*/  R2UR UR51, R47 ;  /* 0x000000002f3372ca */ /* 0x000fc600000e0000 */
[----:B------:R-:W5:Y:S01]  /*a930*/  LDL.LU.64 R44, [R1+0x50] ;  /* 0x00005000012c7983 */ /* 0x000f620000300a00 */
[----:B------:R-:W-:-:S03]  /*a940*/  R2UR UR53, R184 ;  /* 0x00000000b83572ca */ /* 0x000fc600000e0000 */
[----:B------:R-:W5:Y:S01]  /*a950*/  LDL.LU.64 R46, [R1+0x58] ;  /* 0x00005800012e7983 */ /* 0x000f620000300a00 */
[----:B0-----:R-:W-:-:S03]  /*a960*/  IMAD.WIDE R2, R5, 0x2, R224 ;  /* 0x0000000205027825 */ /* 0x001fc600078e02e0 */
[----:B------:R-:W5:Y:S04]  /*a970*/  LDL.LU.64 R48, [R1+0x60] ;  /* 0x0000600001307983 */ /* 0x000f680000300a00 */
[----:B------:R0:W5:Y:S01]  /*a980*/  LDG.E.U16 R182, desc[UR60][R2.64] ;  /* 0x0000003c02b67981 */ /* 0x000162000c1e1500 */
[----:B------:R-:W-:-:S03]  /*a990*/  IMAD.WIDE R8, R5, 0x2, R216 ;  /* 0x0000000205087825 */ /* 0x000fc600078e02d8 */
[----:B------:R-:W5:Y:S04]  /*a9a0*/  LDL.LU.64 R50, [R1+0x68] ;  /* 0x0000680001327983 */ /* 0x000f680000300a00 */
[----:B------:R-:W5:Y:S01]  /*a9b0*/  LDL.LU.64 R52, [R1+0x70] ;  /* 0x0000700001347983 */ /* 0x000f620000300a00 */
[----:B0-----:R-:W-:-:S03]  /*a9c0*/  IMAD.WIDE R2, R5, 0x2, R222 ;  /* 0x0000000205027825 */ /* 0x001fc600078e02de */
[----:B------:R-:W5:Y:S04]  /*a9d0*/  LDL.LU.64 R54, [R1+0x78] ;  /* 0x0000780001367983 */ /* 0x000f680000300a00 */
[----:B------:R0:W5:Y:S04]  /*a9e0*/  LDG.E.U16 R180, desc[UR60][R2.64] ;  /* 0x0000003c02b47981 */ /* 0x000168000c1e1500 */
        /* <DEDUP_REMOVED lines=8> */
[----:B------:R-:W5:Y:S04]  /*aa70*/  LDG.E.U16 R189, desc[UR60][R8.64] ;  /* 0x0000003c08bd7981 */ /* 0x000f68000c1e1500 */
        /* <DEDUP_REMOVED lines=46> */
[----:B------:R-:W5:Y:S01]  /*ad60*/  LDL.LU.64 R144, [R1+0x1e0] ;  /* 0x0001e00001907983 */ /* 0x000f620000300a00 */
[----:B------:R-:W-:-:S03]  /*ad70*/  WARPGROUP.DEPBAR.LE gsb0, 0x0 ;  /* 0x00008000000079c5 */ /* 0x000fc60000010000 */
[----:B------:R-:W5:Y:S01]  /*ad80*/  LDL.LU.64 R146, [R1+0x1e8] ;  /* 0x0001e80001927983 */ /* 0x000f620000300a00 */
[----:B------:R-:W-:-:S03]  /*ad90*/  WARPGROUP.ARRIVE ;  /* 0x00000000000079c5 */ /* 0x000fc60000000000 */
[----:B------:R-:W5:Y:S04]  /*ada0*/  LDL.LU.64 R148, [R1+0x1f0] ;  /* 0x0001f00001947983 */ /* 0x000f680000300a00 */
[----:B------:R-:W5:Y:S01]  /*adb0*/  LDL.LU.64 R150, [R1+0x1f8] ;  /* 0x0001f80001967983 */ /* 0x000f620000300a00 */
[----:B------:R-:W-:Y:S01]  /*adc0*/  UMOV UR54, UR42 ;  /* 0x0000002a00367c82 */ /* 0x000fe20008000000 */
[----:B------:R-:W-:Y:S02]  /*add0*/  UMOV UR55, UR43 ;  /* 0x0000002b00377c82 */ /* 0x000fe40008000000 */
[----:B------:R-:W-:Y:S01]  /*ade0*/  HGMMA.64x16x16.F32 R152, gdesc[UR52].tnspA, R152, gsb0 ;  /* 0x20200000349879f0 */ /* 0x000fe20008000898 */
[----:B------:R-:W-:Y:S01]  /*adf0*/  UMOV UR58, UR46 ;  /* 0x0000002e003a7c82 */ /* 0x000fe20008000000 */
[----:B------:R-:W-:Y:S01]  /*ae00*/  UMOV UR59, UR47 ;  /* 0x0000002f003b7c82 */ /* 0x000fe20008000000 */
[----:B------:R-:W-:-:S02]  /*ae10*/  WARPGROUP.DEPBAR.LE gsb0, 0x0 ;  /* 0x00008000000079c5 */ /* 0x000fc40000010000 */
[----:B------:R-:W-:-:S06]  /*ae20*/  WARPGROUP.ARRIVE ;  /* 0x00000000000079c5 */ /* 0x000fcc0000000000 */
[----:B------:R-:W-:Y:S01]  /*ae30*/  HGMMA.64x16x16.F32 R152, gdesc[UR56].tnspA, R152, gsb0 ;  /* 0x20200000389879f0 */ /* 0x000fe20008000898 */
[-C--:B0-----:R-:W-:Y:S01]  /*ae40*/  FMUL R2, R160, R209.reuse ;  /* 0x000000d1a0027220 */ /* 0x081fe20000400000 */
[----:B------:R-:W-:-:S05]  /*ae50*/  FMUL R0, R161, R209 ;  /* 0x000000d1a1007220 */ /* 0x000fca0000400000 */
[----:B------:R-:W-:Y:S01]  /*ae60*/  FMNMX R0, R2, R0, !PT ;  /* 0x0000000002007209 */ /* 0x000fe20007800000 */
[----:B------:R-:W-:-:S05]  /*ae70*/  FMUL R2, R164, R209 ;  /* 0x000000d1a4027220 */ /* 0x000fca0000400000 */
[----:B------:R-:W-:Y:S01]  /*ae80*/  FMNMX R0, R2, R0, !PT ;  /* 0x0000000002007209 */ /* 0x000fe20007800000 */
[----:B------:R-:W-:-:S05]  /*ae90*/  FMUL R2, R165, R209 ;  /* 0x000000d1a5027220 */ /* 0x000fca0000400000 */
[----:B------:R-:W-:Y:S01]  /*aea0*/  FMNMX R0, R2, R0, !PT ;  /* 0x0000000002007209 */ /* 0x000fe20007800000 */
[----:B------:R-:W-:Y:S02]  /*aeb0*/  WARPGROUP.DEPBAR.LE gsb0, 0x0 ;  /* 0x00008000000079c5 */ /* 0x000fe40000010000 */
[----:B------:R-:W-:Y:S01]  /*aec0*/  BAR.SYNC.DEFER_BLOCKING 0x0 ;  /* 0x0000000000007b1d */ /* 0x000fe20000010000 */
[-C--:B------:R-:W-:Y:S01]  /*aed0*/  FMUL R3, R162, R209.reuse ;  /* 0x000000d1a2037220 */ /* 0x080fe20000400000 */
[----:B------:R-:W-:-:S05]  /*aee0*/  FMUL R2, R163, R209 ;  /* 0x000000d1a3027220 */ /* 0x000fca0000400000 */
[----:B------:R-:W-:Y:S01]  /*aef0*/  FMNMX R2, R3, R2, !PT ;  /* 0x0000000203027209 */ /* 0x000fe20007800000 */
[-C--:B------:R-:W-:Y:S01]  /*af00*/  FMUL R3, R166, R209.reuse ;  /* 0x000000d1a6037220 */ /* 0x080fe20000400000 */
[----:B--2---:R-:W-:Y:S04]  /*af10*/  STS.U16 [R7+0x10200], R4 ;  /* 0x0102000407007388 */ /* 0x004fe80000000400 */
[----:B------:R-:W0:Y:S01]  /*af20*/  SHFL.BFLY PT, R4, R0, 0x2, 0x1f ;  /* 0x0c401f0000047f89 */ /* 0x000e2200000e0000 */
[----:B------:R-:W-:Y:S01]  /*af30*/  FMNMX R2, R3, R2, !PT ;  /* 0x0000000203027209 */ /* 0x000fe20007800000 */
[----:B------:R-:W-:-:S05]  /*af40*/  FMUL R3, R167, R209 ;  /* 0x000000d1a7037220 */ /* 0x000fca0000400000 */
[----:B------:R-:W-:-:S05]  /*af50*/  FMNMX R2, R3, R2, !PT ;  /* 0x0000000203027209 */ /* 0x000fca0007800000 */
[----:B------:R-:W1:Y:S01]  /*af60*/  SHFL.BFLY PT, R3, R2, 0x2, 0x1f ;  /* 0x0c401f0002037f89 */ /* 0x000e6200000e0000 */
[----:B0-----:R-:W-:-:S05]  /*af70*/  FMNMX R0, R0, R4, !PT ;  /* 0x0000000400007209 */ /* 0x001fca0007800000 */
[----:B------:R-:W0:Y:S01]  /*af80*/  SHFL.BFLY PT, R4, R0, 0x1, 0x1f ;  /* 0x0c201f0000047f89 */ /* 0x000e2200000e0000 */
[----:B------:R-:W-:-:S03]  /*af90*/  FMUL R8, R152, R209 ;  /* 0x000000d198087220 */ /* 0x000fc60000400000 */
[----:B---3--:R0:W-:Y:S01]  /*afa0*/  STS.U16 [R7+0x11600], R11 ;  /* 0x0116000b07007388 */ /* 0x0081e20000000400 */
[----:B-1----:R-:W-:Y:S01]  /*afb0*/  FMNMX R3, R2, R3, !PT ;  /* 0x0000000302037209 */ /* 0x002fe20007800000 */
[-C--:B------:R-:W-:Y:S01]  /*afc0*/  FMUL R2, R154, R209.reuse ;  /* 0x000000d19a027220 */ /* 0x080fe20000400000 */
[----:B0-----:R-:W-:Y:S01]  /*afd0*/  FMNMX R11, R0, R4, !PT ;  /* 0x00000004000b7209 */ /* 0x001fe20007800000 */
[-C--:B------:R-:W-:Y:S01]  /*afe0*/  FMUL R4, R153, R209.reuse ;  /* 0x000000d199047220 */ /* 0x080fe20000400000 */
[----:B------:R-:W-:-:S04]  /*aff0*/  FMUL R0, R155, R209 ;  /* 0x000000d19b007220 */ /* 0x000fc80000400000 */
[----:B------:R-:W-:Y:S01]  /*b000*/  FMNMX R8, R8, R4, !PT ;  /* 0x0000000408087209 */ /* 0x000fe20007800000 */
[-C--:B------:R-:W-:Y:S01]  /*b010*/  FMUL R4, R156, R209.reuse ;  /* 0x000000d19c047220 */ /* 0x080fe20000400000 */
[----:B------:R-:W-:Y:S01]  /*b020*/  FMNMX R0, R2, R0, !PT ;  /* 0x0000000002007209 */ /* 0x000fe20007800000 */
[----:B------:R-:W-:-:S03]  /*b030*/  FMUL R2, R158, R209 ;  /* 0x000000d19e027220 */ /* 0x000fc60000400000 */
[----:B------:R-:W-:Y:S01]  /*b040*/  FMNMX R8, R4, R8, !PT ;  /* 0x0000000804087209 */ /* 0x000fe20007800000 */
[-C--:B------:R-:W-:Y:S01]  /*b050*/  FMUL R4, R159, R209.reuse ;  /* 0x000000d19f047220 */ /* 0x080fe20000400000 */
[----:B------:R-:W-:Y:S01]  /*b060*/  FMNMX R0, R2, R0, !PT ;  /* 0x0000000002007209 */ /* 0x000fe20007800000 */
[----:B------:R-:W-:-:S03]  /*b070*/  FMUL R2, R157, R209 ;  /* 0x000000d19d027220 */ /* 0x000fc60000400000 */
[----:B------:R-:W-:Y:S02]  /*b080*/  FMNMX R0, R4, R0, !PT ;  /* 0x0000000004007209 */ /* 0x000fe40007800000 */
[----:B------:R-:W-:-:S03]  /*b090*/  FMNMX R2, R2, R8, !PT ;  /* 0x0000000802027209 */ /* 0x000fc60007800000 */
[----:B------:R-:W0:Y:S04]  /*b0a0*/  SHFL.BFLY PT, R8, R0, 0x2, 0x1f ;  /* 0x0c401f0000087f89 */ /* 0x000e2800000e0000 */
[----:B------:R-:W1:Y:S04]  /*b0b0*/  SHFL.BFLY PT, R4, R2, 0x2, 0x1f ;  /* 0x0c401f0002047f89 */ /* 0x000e6800000e0000 */
[----:B----4-:R-:W-:Y:S04]  /*b0c0*/  STS.U16 [R7+0x11700], R10 ;  /* 0x0117000a07007388 */ /* 0x010fe80000000400 */
[----:B------:R-:W2:Y:S01]  /*b0d0*/  SHFL.BFLY PT, R10, R3, 0x1, 0x1f ;  /* 0x0c201f00030a7f89 */ /* 0x000ea200000e0000 */
[----:B0-----:R-:W-:-:S05]  /*b0e0*/  FMNMX R0, R0, R8, !PT ;  /* 0x0000000800007209 */ /* 0x001fca0007800000 */
[----:B------:R-:W0:Y:S01]  /*b0f0*/  SHFL.BFLY PT, R9, R0, 0x1, 0x1f ;  /* 0x0c201f0000097f89 */ /* 0x000e2200000e0000 */
[----:B-1----:R-:W-:-:S03]  /*b100*/  FMNMX R2, R2, R4, !PT ;  /* 0x0000000402027209 */ /* 0x002fc60007800000 */
[----:B------:R-:W-:Y:S04]  /*b110*/  STS.U16 [R7+0x10000], R199 ;  /* 0x010000c707007388 */ /* 0x000fe80000000400 */
        /* <DEDUP_REMOVED lines=28> */
[----:B--2---:R-:W-:Y:S01]  /*b2e0*/  FMNMX R10, R3, R10, !PT ;  /* 0x0000000a030a7209 */ /* 0x004fe20007800000 */
[----:B------:R2:W-:Y:S06]  /*b2f0*/  MEMBAR.ALL.CTA ;  /* 0x0000000000007992 */ /* 0x0005ec0000008000 */
[----:B--2---:R-:W2:Y:S01]  /*b300*/  FENCE.VIEW.ASYNC.S ;  /* 0x00000000000073c6 */ /* 0x004ea20000000000 */
[----:B------:R-:W-:-:S03]  /*b310*/  FMNMX R11, R11, R174, !PT ;  /* 0x000000ae0b0b7209 */ /* 0x000fc60007800000 */
[----:B--2---:R-:W2:Y:S01]  /*b320*/  SHFL.BFLY PT, R8, R2, 0x1, 0x1f ;  /* 0x0c201f0002087f89 */ /* 0x004ea200000e0000 */
[----:B------:R-:W-:Y:S01]  /*b330*/  FMNMX R10, R10, R175, !PT ;  /* 0x000000af0a0a7209 */ /* 0x000fe20007800000 */
[----:B------:R-:W-:Y:S01]  /*b340*/  FFMA R164, R164, R209, -R11 ;  /* 0x000000d1a4a47223 */ /* 0x000fe2000000080b */
[----:B------:R-:W-:-:S03]  /*b350*/  FADD R4, -R11, R174 ;  /* 0x000000ae0b047221 */ /* 0x000fc60000000100 */
[-CC-:B------:R-:W-:Y:S01]  /*b360*/  FFMA R162, R162, R209.reuse, -R10.reuse ;  /* 0x000000d1a2a27223 */ /* 0x180fe2000000080a */
[----:B------:R-:W-:Y:S01]  /*b370*/  FMUL R164, R164, 1.4426950216293334961 ;  /* 0x3fb8aa3ba4a47820 */ /* 0x000fe20000400000 */
[--C-:B------:R-:W-:Y:S01]  /*b380*/  FFMA R163, R163, R209, -R10.reuse ;  /* 0x000000d1a3a37223 */ /* 0x100fe2000000080a */
[----:B0-----:R-:W-:Y:S01]  /*b390*/  FMNMX R9, R0, R9, !PT ;  /* 0x0000000900097209 */ /* 0x001fe20007800000 */
[----:B------:R-:W-:Y:S01]  /*b3a0*/  FMUL R162, R162, 1.4426950216293334961 ;  /* 0x3fb8aa3ba2a27820 */ /* 0x000fe20000400000 */
[-CC-:B------:R-:W-:Y:S01]  /*b3b0*/  FFMA R161, R161, R209.reuse, -R11.reuse ;  /* 0x000000d1a1a17223 */ /* 0x180fe2000000080b */
[-C--:B------:R-:W-:Y:S01]  /*b3c0*/  FFMA R165, R165, R209.reuse, -R11 ;  /* 0x000000d1a5a57223 */ /* 0x080fe2000000080b */
[-CC-:B------:R-:W-:Y:S01]  /*b3d0*/  FFMA R166, R166, R209.reuse, -R10.reuse ;  /* 0x000000d1a6a67223 */ /* 0x180fe2000000080a */
[-C--:B------:R-:W-:Y:S01]  /*b3e0*/  FFMA R167, R167, R209.reuse, -R10 ;  /* 0x000000d1a7a77223 */ /* 0x080fe2000000080a */
[----:B------:R-:W-:Y:S01]  /*b3f0*/  FADD R0, -R10, R175 ;  /* 0x000000af0a007221 */ /* 0x000fe20000000100 */
[----:B------:R-:W-:Y:S01]  /*b400*/  FFMA R160, R160, R209, -R11 ;  /* 0x000000d1a0a07223 */ /* 0x000fe2000000080b */
[----:B-1----:R-:W-:Y:S01]  /*b410*/  MUFU.EX2 R178, R164 ;  /* 0x000000a400b27308 */ /* 0x002fe20000000800 */
[----:B------:R-:W-:Y:S01]  /*b420*/  FMUL R4, R4, 1.4426950216293334961 ;  /* 0x3fb8aa3b04047820 */ /* 0x000fe20000400000 */
[----:B---3--:R-:W-:Y:S01]  /*b430*/  FMUL R12, R163, 1.4426950216293334961 ;  /* 0x3fb8aa3ba30c7820 */ /* 0x008fe20000400000 */
[----:B------:R-:W-:Y:S01]  /*b440*/  FMUL R13, R161, 1.4426950216293334961 ;  /* 0x3fb8aa3ba10d7820 */ /* 0x000fe20000400000 */
[----:B------:R-:W-:Y:S01]  /*b450*/  FMUL R165, R165, 1.4426950216293334961 ;  /* 0x3fb8aa3ba5a57820 */ /* 0x000fe20000400000 */
[----:B------:R-:W-:Y:S01]  /*b460*/  FMUL R163, R166, 1.4426950216293334961 ;  /* 0x3fb8aa3ba6a37820 */ /* 0x000fe20000400000 */
[----:B------:R-:W-:-:S02]  /*b470*/  FMUL R0, R0, 1.4426950216293334961 ;  /* 0x3fb8aa3b00007820 */ /* 0x000fc40000400000 */
[----:B------:R0:W-:Y:S01]  /*b480*/  MUFU.EX2 R164, R162 ;  /* 0x000000a200a47308 */ /* 0x0001e20000000800 */
[----:B------:R-:W-:Y:S01]  /*b490*/  FMUL R160, R160, 1.4426950216293334961 ;  /* 0x3fb8aa3ba0a07820 */ /* 0x000fe20000400000 */
[----:B--2---:R-:W-:Y:S01]  /*b4a0*/  FMNMX R8, R2, R8, !PT ;  /* 0x0000000802087209 */ /* 0x004fe20007800000 */
[----:B0-----:R-:W-:-:S05]  /*b4b0*/  FMUL R162, R167, 1.4426950216293334961 ;  /* 0x3fb8aa3ba7a27820 */ /* 0x001fca0000400000 */
[----:B------:R-:W0:Y:S01]  /*b4c0*/  MUFU.EX2 R4, R4 ;  /* 0x0000000400047308 */ /* 0x000e220000000800 */
[----:B------:R-:W-:-:S07]  /*b4d0*/  FMNMX R8, R8, R176, !PT ;  /* 0x000000b008087209 */ /* 0x000fce0007800000 */
[----:B------:R-:W1:Y:S01]  /*b4e0*/  MUFU.EX2 R3, R0 ;  /* 0x0000000000037308 */ /* 0x000e620000000800 */
[----:B------:R-:W-:-:S07]  /*b4f0*/  FMNMX R9, R9, R177, !PT ;  /* 0x000000b109097209 */ /* 0x000fce0007800000 */
[----:B------:R-:W-:Y:S08]  /*b500*/  MUFU.EX2 R181, R160 ;  /* 0x000000a000b57308 */ /* 0x000ff00000000800 */
[----:B------:R-:W-:Y:S08]  /*b510*/  MUFU.EX2 R13, R13 ;  /* 0x0000000d000d7308 */ /* 0x000ff00000000800 */
[----:B------:R-:W-:Y:S08]  /*b520*/  MUFU.EX2 R165, R165 ;  /* 0x000000a500a57308 */ /* 0x000ff00000000800 */
[----:B------:R-:W2:Y:S08]  /*b530*/  MUFU.EX2 R12, R12 ;  /* 0x0000000c000c7308 */ /* 0x000eb00000000800 */
[----:B------:R-:W-:Y:S08]  /*b540*/  MUFU.EX2 R163, R163 ;  /* 0x000000a300a37308 */ /* 0x000ff00000000800 */
[----:B------:R-:W3:Y:S01]  /*b550*/  MUFU.EX2 R162, R162 ;  /* 0x000000a200a27308 */ /* 0x000ee20000000800 */
[-CC-:B------:R-:W-:Y:S01]  /*b560*/  FFMA R152, R152, R209.reuse, -R8.reuse ;  /* 0x000000d198987223 */ /* 0x180fe20000000808 */
[-C--:B------:R-:W-:Y:S01]  /*b570*/  FFMA R153, R153, R209.reuse, -R8 ;  /* 0x000000d199997223 */ /* 0x080fe20000000808 */
[-CC-:B------:R-:W-:Y:S01]  /*b580*/  FFMA R154, R154, R209.reuse, -R9.reuse ;  /* 0x000000d19a9a7223 */ /* 0x180fe20000000809 */
[----:B------:R-:W-:Y:S01]  /*b590*/  FFMA R155, R155, R209, -R9 ;  /* 0x000000d19b9b7223 */ /* 0x000fe20000000809 */
[----:B------:R-:W-:Y:S01]  /*b5a0*/  FMUL R152, R152, 1.4426950216293334961 ;  /* 0x3fb8aa3b98987820 */ /* 0x000fe20000400000 */
[-C--:B0-----:R-:W-:Y:S01]  /*b5b0*/  FMUL R24, R24, R4.reuse ;  /* 0x0000000418187220 */ /* 0x081fe20000400000 */
[-C--:B------:R-:W-:Y:S01]  /*b5c0*/  FMUL R25, R25, R4.reuse ;  /* 0x0000000419197220 */ /* 0x080fe20000400000 */
        /* <DEDUP_REMOVED lines=61> */
[----:B------:R-:W-:Y:S01]  /*b9a0*/  FMUL R149, R149, R4 ;  /* 0x0000000495957220 */ /* 0x000fe20000400000 */
[-C--:B-1----:R-:W-:Y:S01]  /*b9b0*/  FMUL R26, R26, R3.reuse ;  /* 0x000000031a1a7220 */ /* 0x082fe20000400000 */
        /* <DEDUP_REMOVED lines=63> */
[----:B------:R0:W-:Y:S01]  /*bdb0*/  MUFU.EX2 R160, R152 ;  /* 0x0000009800a07308 */ /* 0x0001e20000000800 */
[----:B------:R-:W-:Y:S01]  /*bdc0*/  FMUL R15, R153, 1.4426950216293334961 ;  /* 0x3fb8aa3b990f7820 */ /* 0x000fe20000400000 */
[----:B------:R-:W-:Y:S01]  /*bdd0*/  FMUL R14, R154, 1.4426950216293334961 ;  /* 0x3fb8aa3b9a0e7820 */ /* 0x000fe20000400000 */
[----:B------:R-:W-:Y:S01]  /*bde0*/  FMUL R17, R155, 1.4426950216293334961 ;  /* 0x3fb8aa3b9b117820 */ /* 0x000fe20000400000 */
[----:B--2---:R-:W-:-:S02]  /*bdf0*/  F2FP.F16.F32.PACK_AB R153, R12, R164 ;  /* 0x000000a40c99723e */ /* 0x004fc400000000ff */
[----:B------:R-:W-:Y:S02]  /*be00*/  F2FP.F16.F32.PACK_AB R154, R165, R178 ;  /* 0x000000b2a59a723e */ /* 0x000fe400000000ff */
[----:B---3--:R-:W-:Y:S02]  /*be10*/  F2FP.F16.F32.PACK_AB R155, R162, R163 ;  /* 0x000000a3a29b723e */ /* 0x008fe400000000ff */
[----:B0-----:R-:W-:Y:S01]  /*be20*/  F2FP.F16.F32.PACK_AB R152, R13, R181 ;  /* 0x000000b50d98723e */ /* 0x001fe200000000ff */
[----:B------:R-:W-:Y:S06]  /*be30*/  BAR.SYNC.DEFER_BLOCKING 0x0 ;  /* 0x0000000000007b1d */ /* 0x000fec0000010000 */
[----:B------:R-:W-:-:S06]  /*be40*/  WARPGROUP.ARRIVE ;  /* 0x00000000000079c5 */ /* 0x000fcc0000000000 */
[----:B------:R-:W-:Y:S03]  /*be50*/  HGMMA.64x256x16.F32 R24, R152, gdesc[UR48], R24, gsb0 ;  /* 0x03e0003098187df0 */ /* 0x000fe60008000818 */
[----:B------:R-:W-:Y:S02]  /*be60*/  WARPGROUP.DEPBAR.LE gsb0, 0x0 ;  /* 0x00008000000079c5 */ /* 0x000fe40000010000 */
[----:B------:R-:W-:Y:S04]  /*be70*/  STL.64 [R1], R24 ;  /* 0x0000001801007387 */ /* 0x000fe80000100a00 */
        /* <DEDUP_REMOVED lines=63> */
[----:B0-----:R-:W2:Y:S04]  /*c270*/  LDL.LU.64 R150, [R1+0x558] ;  /* 0x0005580001967983 */ /* 0x001ea80000300a00 */
[----:B------:R-:W3:Y:S04]  /*c280*/  LDL.LU.64 R148, [R1+0x550] ;  /* 0x0005500001947983 */ /* 0x000ee80000300a00 */
[----:B------:R-:W4:Y:S04]  /*c290*/  LDL.LU.64 R146, [R1+0x548] ;  /* 0x0005480001927983 */ /* 0x000f280000300a00 */
[----:B------:R-:W5:Y:S04]  /*c2a0*/  LDL.LU.64 R144, [R1+0x540] ;  /* 0x0005400001907983 */ /* 0x000f680000300a00 */
[----:B------:R-:W2:Y:S04]  /*c2b0*/  LDL.LU.64 R142, [R1+0x538] ;  /* 0x00053800018e7983 */ /* 0x000ea80000300a00 */
[----:B------:R-:W3:Y:S04]  /*c2c0*/  LDL.LU.64 R140, [R1+0x530] ;  /* 0x00053000018c7983 */ /* 0x000ee80000300a00 */
[----:B------:R-:W4:Y:S04]  /*c2d0*/  LDL.LU.64 R138, [R1+0x528] ;  /* 0x00052800018a7983 */ /* 0x000f280000300a00 */
[----:B------:R-:W5:Y:S04]  /*c2e0*/  LDL.LU.64 R136, [R1+0x520] ;  /* 0x0005200001887983 */ /* 0x000f680000300a00 */
[----:B------:R-:W2:Y:S04]  /*c2f0*/  LDL.LU.64 R134, [R1+0x518] ;  /* 0x0005180001867983 */ /* 0x000ea80000300a00 */
[----:B------:R-:W3:Y:S04]  /*c300*/  LDL.LU.64 R132, [R1+0x510] ;  /* 0x0005100001847983 */ /* 0x000ee80000300a00 */
[----:B------:R-:W4:Y:S04]  /*c310*/  LDL.LU.64 R130, [R1+0x508] ;  /* 0x0005080001827983 */ /* 0x000f280000300a00 */
[----:B------:R-:W2:Y:S04]  /*c320*/  LDL.LU.64 R128, [R1+0x500] ;  /* 0x0005000001807983 */ /* 0x000ea80000300a00 */
[----:B------:R-:W4:Y:S04]  /*c330*/  LDL.LU.64 R126, [R1+0x4f8] ;  /* 0x0004f800017e7983 */ /* 0x000f280000300a00 */
        /* <DEDUP_REMOVED lines=50> */
[----:B------:R-:W4:Y:S01]  /*c660*/  LDL.LU.64 R24, [R1+0x360] ;  /* 0x0003600001187983 */ /* 0x000f220000300a00 */
[----:B------:R-:W-:-:S04]  /*c670*/  FFMA R158, R158, R209, -R9 ;  /* 0x000000d19e9e7223 */ /* 0x000fc80000000809 */
[----:B------:R-:W-:Y:S02]  /*c680*/  FMUL R16, R158, 1.4426950216293334961 ;  /* 0x3fb8aa3b9e107820 */ /* 0x000fe40000400000 */
[----:B------:R-:W4:Y:S01]  /*c690*/  LDL R158, [R1+0x344] ;  /* 0x00034400019e7983 */ /* 0x000f220000100800 */
[-C--:B------:R-:W-:Y:S01]  /*c6a0*/  FFMA R156, R156, R209.reuse, -R8 ;  /* 0x000000d19c9c7223 */ /* 0x080fe20000000808 */
[----:B------:R-:W-:Y:S01]  /*c6b0*/  FADD R2, -R8, R176 ;  /* 0x000000b008027221 */ /* 0x000fe20000000100 */
[----:B------:R-:W-:Y:S01]  /*c6c0*/  FADD R0, -R9, R177 ;  /* 0x000000b109007221 */ /* 0x000fe20000000100 */
[-C--:B------:R-:W-:Y:S01]  /*c6d0*/  FFMA R157, R157, R209.reuse, -R8 ;  /* 0x000000d19d9d7223 */ /* 0x080fe20000000808 */
[----:B------:R-:W-:Y:S01]  /*c6e0*/  FMUL R156, R156, 1.4426950216293334961 ;  /* 0x3fb8aa3b9c9c7820 */ /* 0x000fe20000400000 */
[----:B------:R-:W-:Y:S01]  /*c6f0*/  FFMA R159, R159, R209, -R9 ;  /* 0x000000d19f9f7223 */ /* 0x000fe20000000809 */
[----:B------:R-:W-:Y:S01]  /*c700*/  FMUL R2, R2, 1.4426950216293334961 ;  /* 0x3fb8aa3b02027820 */ /* 0x000fe20000400000 */
[----:B------:R-:W-:Y:S01]  /*c710*/  FMUL R0, R0, 1.4426950216293334961 ;  /* 0x3fb8aa3b00007820 */ /* 0x000fe20000400000 */
[----:B------:R0:W-:Y:S01]  /*c720*/  MUFU.EX2 R161, R156 ;  /* 0x0000009c00a17308 */ /* 0x0001e20000000800 */
[----:B------:R-:W-:Y:S01]  /*c730*/  FMUL R157, R157, 1.4426950216293334961 ;  /* 0x3fb8aa3b9d9d7820 */ /* 0x000fe20000400000 */
[----:B0-----:R-:W-:-:S06]  /*c740*/  FMUL R156, R159, 1.4426950216293334961 ;  /* 0x3fb8aa3b9f9c7820 */ /* 0x001fcc0000400000 */
[----:B------:R-:W5:Y:S08]  /*c750*/  MUFU.EX2 R2, R2 ;  /* 0x0000000200027308 */ /* 0x000f700000000800 */
[----:B------:R-:W-:Y:S08]  /*c760*/  MUFU.EX2 R15, R15 ;  /* 0x0000000f000f7308 */ /* 0x000ff00000000800 */
[----:B------:R-:W-:Y:S08]  /*c770*/  MUFU.EX2 R14, R14 ;  /* 0x0000000e000e7308 */ /* 0x000ff00000000800 */
[----:B------:R-:W-:Y:S01]  /*c780*/  MUFU.EX2 R17, R17 ;  /* 0x0000001100117308 */ /* 0x000fe20000000800 */
[----:B------:R-:W-:Y:S01]  /*c790*/  UMOV UR48, UR50 ;  /* 0x0000003200307c82 */ /* 0x000fe20008000000 */
[----:B------:R-:W-:Y:S01]  /*c7a0*/  UMOV UR49, UR51 ;  /* 0x0000003300317c82 */ /* 0x000fe20008000000 */
[----:B------:R-:W-:Y:S01]  /*c7b0*/  FADD R13, R181, R13 ;  /* 0x0000000db50d7221 */ /* 0x000fe20000000000 */
[----:B------:R-:W-:Y:S01]  /*c7c0*/  FADD R12, R164, R12 ;  /* 0x0000000ca40c7221 */ /* 0x000fe20000000000 */
[----:B------:R-:W0:Y:S03]  /*c7d0*/  LDC R159, c[0x0][0x280] ;  /* 0x0000a000ff9f7b82 */ /* 0x000e260000000800 */
[----:B------:R-:W4:Y:S08]  /*c7e0*/  MUFU.EX2 R0, R0 ;  /* 0x0000000000007308 */ /* 0x000f300000000800 */
[----:B------:R-:W1:Y:S08]  /*c7f0*/  MUFU.EX2 R157, R157 ;  /* 0x0000009d009d7308 */ /* 0x000e700000000800 */
[----:B------:R-:W-:Y:S08]  /*c800*/  MUFU.EX2 R16, R16 ;  /* 0x0000001000107308 */ /* 0x000ff00000000800 */
[----:B------:R-:W0:Y:S01]  /*c810*/  MUFU.EX2 R156, R156 ;  /* 0x0000009c009c7308 */ /* 0x000e220000000800 */
[-C--:B-----5:R-:W-:Y:S01]  /*c820*/  FMUL R136, R136, R2.reuse ;  /* 0x0000000288887220 */ /* 0x0a0fe20000400000 */
[-C--:B---3--:R-:W-:Y:S01]  /*c830*/  FMUL R132, R132, R2.reuse ;  /* 0x0000000284847220 */ /* 0x088fe20000400000 */
[-C--:B------:R-:W-:Y:S01]  /*c840*/  FMUL R133, R133, R2.reuse ;  /* 0x0000000285857220 */ /* 0x080fe20000400000 */
[-C--:B------:R-:W-:Y:S01]  /*c850*/  FMUL R137, R137, R2.reuse ;  /* 0x0000000289897220 */ /* 0x080fe20000400000 */
[-C--:B------:R-:W-:Y:S01]  /*c860*/  FMUL R140, R140, R2.reuse ;  /* 0x000000028c8c7220 */ /* 0x080fe20000400000 */
[-C--:B------:R-:W-:Y:S01]  /*c870*/  FMUL R141, R141, R2.reuse ;  /* 0x000000028d8d7220 */ /* 0x080fe20000400000 */
[-C--:B------:R-:W-:Y:S01]  /*c880*/  FMUL R144, R144, R2.reuse ;  /* 0x0000000290907220 */ /* 0x080fe20000400000 */
[-C--:B------:R-:W-:Y:S01]  /*c890*/  FMUL R145, R145, R2.reuse ;  /* 0x0000000291917220 */ /* 0x080fe20000400000 */
[-C--:B------:R-:W-:Y:S01]  /*c8a0*/  FMUL R148, R148, R2.reuse ;  /* 0x0000000294947220 */ /* 0x080fe20000400000 */
[-C--:B--2---:R-:W-:Y:S01]  /*c8b0*/  FMUL R128, R128, R2.reuse ;  /* 0x0000000280807220 */ /* 0x084fe20000400000 */
[-C--:B------:R-:W-:Y:S01]  /*c8c0*/  FMUL R129, R129, R2.reuse ;  /* 0x0000000281817220 */ /* 0x080fe20000400000 */
[----:B------:R-:W-:Y:S01]  /*c8d0*/  FMUL R149, R149, R2 ;  /* 0x0000000295957220 */ /* 0x000fe20000400000 */
[-C--:B----4-:R-:W-:Y:S01]  /*c8e0*/  FMUL R130, R130, R0.reuse ;  /* 0x0000000082827220 */ /* 0x090fe20000400000 */
[-C--:B------:R-:W-:Y:S01]  /*c8f0*/  FMUL R126, R126, R0.reuse ;  /* 0x000000007e7e7220 */ /* 0x080fe20000400000 */
[-C--:B------:R-:W-:Y:S01]  /*c900*/  FMUL R127, R127, R0.reuse ;  /* 0x000000007f7f7220 */ /* 0x080fe20000400000 */
[-C--:B------:R-:W-:Y:S01]  /*c910*/  FMUL R131, R131, R0.reuse ;  /* 0x0000000083837220 */ /* 0x080fe20000400000 */
[----:B------:R-:W-:Y:S01]  /*c920*/  FMUL R134, R134, R0 ;  /* 0x0000000086867220 */ /* 0x000fe20000400000 */
[-C--:B------:R-:W-:Y:S01]  /*c930*/  FMUL R124, R124, R2.reuse ;  /* 0x000000027c7c7220 */ /* 0x080fe20000400000 */
[----:B------:R-:W-:Y:S01]  /*c940*/  FMUL R125, R125, R2 ;  /* 0x000000027d7d7220 */ /* 0x000fe20000400000 */
[-C--:B------:R-:W-:Y:S01]  /*c950*/  FMUL R135, R135, R0.reuse ;  /* 0x0000000087877220 */ /* 0x080fe20000400000 */
[-C--:B------:R-:W-:Y:S01]  /*c960*/  FMUL R138, R138, R0.reuse ;  /* 0x000000008a8a7220 */ /* 0x080fe20000400000 */
        /* <DEDUP_REMOVED lines=16> */
[----:B------:R-:W-:Y:S01]  /*ca70*/  FMUL R115, R115, R0 ;  /* 0x0000000073737220 */ /* 0x000fe20000400000 */
[----:B------:R-:W-:Y:S01]  /*ca80*/  F2FP.F16.F32.PACK_AB R152, R15, R160 ;  /* 0x000000a00f98723e */ /* 0x000fe200000000ff */
[-C--:B------:R-:W-:Y:S01]  /*ca90*/  FMUL R112, R112, R2.reuse ;  /* 0x0000000270707220 */ /* 0x080fe20000400000 */
[----:B------:R-:W-:Y:S01]  /*caa0*/  FMUL R113, R113, R2 ;  /* 0x0000000271717220 */ /* 0x000fe20000400000 */
[----:B-1----:R-:W-:Y:S01]  /*cab0*/  F2FP.F16.F32.PACK_AB R154, R157, R161 ;  /* 0x000000a19d9a723e */ /* 0x002fe200000000ff */
[-C--:B------:R-:W-:Y:S01]  /*cac0*/  FMUL R110, R110, R0.reuse ;  /* 0x000000006e6e7220 */ /* 0x080fe20000400000 */
[----:B------:R-:W-:Y:S01]  /*cad0*/  FMUL R111, R111, R0 ;  /* 0x000000006f6f7220 */ /* 0x000fe20000400000 */
[----:B------:R-:W-:Y:S01]  /*cae0*/  F2FP.F16.F32.PACK_AB R153, R17, R14 ;  /* 0x0000000e1199723e */ /* 0x000fe200000000ff */
[-C--:B------:R-:W-:Y:S01]  /*caf0*/  FMUL R108, R108, R2.reuse ;  /* 0x000000026c6c7220 */ /* 0x080fe20000400000 */
[----:B------:R-:W-:Y:S01]  /*cb00*/  FMUL R109, R109, R2 ;  /* 0x000000026d6d7220 */ /* 0x000fe20000400000 */
[----:B0-----:R-:W-:Y:S01]  /*cb10*/  F2FP.F16.F32.PACK_AB R155, R156, R16 ;  /* 0x000000109c9b723e */ /* 0x001fe200000000ff */
[-C--:B------:R-:W-:Y:S01]  /*cb20*/  FMUL R106, R106, R0.reuse ;  /* 0x000000006a6a7220 */ /* 0x080fe20000400000 */
[----:B------:R-:W-:Y:S01]  /*cb30*/  FMUL R107, R107, R0 ;  /* 0x000000006b6b7220 */ /* 0x000fe20000400000 */
        /* <DEDUP_REMOVED lines=82> */
[----:B------:R-:W-:Y:S01]  /*d060*/  UMOV UR54, UR48 ;  /* 0x0000003000367c82 */ /* 0x000fe20008000000 */
[----:B------:R-:W-:-:S04]  /*d070*/  UMOV UR55, UR49 ;  /* 0x0000003100377c82 */ /* 0x000fc80008000000 */
[----:B------:R-:W-:-:S06]  /*d080*/  WARPGROUP.ARRIVE ;  /* 0x00000000000079c5 */ /* 0x000fcc0000000000 */
[----:B------:R-:W-:Y:S01]  /*d090*/  HGMMA.64x256x16.F32 R24, R152, gdesc[UR52], R24, gsb0 ;  /* 0x03e0003498187df0 */ /* 0x000fe20008000818 */
[----:B------:R-:W-:Y:S01]  /*d0a0*/  FADD R15, R160, R15 ;  /* 0x0000000fa00f7221 */ /* 0x000fe20000000000 */
        /* <DEDUP_REMOVED lines=8> */
[----:B------:R-:W-:-:S02]  /*d130*/  FADD R17, R156, R17 ;  /* 0x000000119c117221 */ /* 0x000fc40000000000 */
[----:B------:R-:W0:Y:S04]  /*d140*/  SHFL.BFLY PT, R16, R13, 0x2, 0x1f ;  /* 0x0c401f000d107f89 */ /* 0x000e2800000e0000 */
[----:B------:R-:W1:Y:S01]  /*d150*/  SHFL.BFLY PT, R14, R12, 0x2, 0x1f ;  /* 0x0c401f000c0e7f89 */ /* 0x000e6200000e0000 */
[----:B------:R-:W-:Y:S01]  /*d160*/  IADD3 R192, R192, 0x10, RZ ;  /* 0x00000010c0c07810 */ /* 0x000fe20007ffe0ff */
[----:B0-----:R-:W-:Y:S01]  /*d170*/  FADD R16, R13, R16 ;  /* 0x000000100d107221 */ /* 0x001fe20000000000 */
[----:B-1----:R-:W-:Y:S02]  /*d180*/  FADD R14, R12, R14 ;  /* 0x0000000e0c0e7221 */ /* 0x002fe40000000000 */
[----:B------:R-:W-:Y:S02]  /*d190*/  ISETP.GE.AND P0, PT, R192, R159, PT ;  /* 0x0000009fc000720c */ /* 0x000fe40003f06270 */
[----:B------:R-:W-:-:S02]  /*d1a0*/  R2UR UR51, R204 ;  /* 0x00000000cc3372ca */ /* 0x000fc400000e0000 */
[----:B------:R-:W-:Y:S02]  /*d1b0*/  R2UR UR50, R202 ;  /* 0x00000000ca3272ca */ /* 0x000fe400000e0000 */
[----:B------:R-:W-:Y:S02]  /*d1c0*/  LEA R6, R203, R6, 0x4 ;  /* 0x00000006cb067211 */ /* 0x000fe400078e20ff */
[----:B------:R-:W-:Y:S02]  /*d1d0*/  LEA R5, R158, R5, 0x4 ;  /* 0x000000059e057211 */ /* 0x000fe400078e20ff */
[----:B------:R-:W-:Y:S02]  /*d1e0*/  MOV R175, R10 ;  /* 0x0000000a00af7202 */ /* 0x000fe40000000f00 */
[----:B------:R-:W-:Y:S02]  /*d1f0*/  MOV R174, R11 ;  /* 0x0000000b00ae7202 */ /* 0x000fe40000000f00 */
[----:B------:R-:W-:-:S02]  /*d200*/  MOV R177, R9 ;  /* 0x0000000900b17202 */ /* 0x000fc40000000f00 */
[----:B------:R-:W-:Y:S01]  /*d210*/  MOV R176, R8 ;  /* 0x0000000800b07202 */ /* 0x000fe20000000f00 */
[----:B------:R-:W-:Y:S02]  /*d220*/  WARPGROUP.DEPBAR.LE gsb0, 0x0 ;  /* 0x00008000000079c5 */ /* 0x000fe40000010000 */
[----:B------:R-:W0:Y:S04]  /*d230*/  SHFL.BFLY PT, R152, R15, 0x2, 0x1f ;  /* 0x0c401f000f987f89 */ /* 0x000e2800000e0000 */
[----:B------:R-:W1:Y:S01]  /*d240*/  SHFL.BFLY PT, R153, R17, 0x2, 0x1f ;  /* 0x0c401f0011997f89 */ /* 0x000e6200000e0000 */
[----:B0-----:R-:W-:Y:S01]  /*d250*/  FADD R13, R15, R152 ;  /* 0x000000980f0d7221 */ /* 0x001fe20000000000 */
[----:B-1----:R-:W-:Y:S02]  /*d260*/  FADD R12, R17, R153 ;  /* 0x00000099110c7221 */ /* 0x002fe40000000000 */
[----:B------:R-:W0:Y:S04]  /*d270*/  SHFL.BFLY PT, R152, R16, 0x1, 0x1f ;  /* 0x0c201f0010987f89 */ /* 0x000e2800000e0000 */
[----:B------:R-:W1:Y:S04]  /*d280*/  SHFL.BFLY PT, R15, R14, 0x1, 0x1f ;  /* 0x0c201f000e0f7f89 */ /* 0x000e6800000e0000 */
[----:B------:R-:W2:Y:S04]  /*d290*/  SHFL.BFLY PT, R17, R13, 0x1, 0x1f ;  /* 0x0c201f000d117f89 */ /* 0x000ea800000e0000 */
[----:B------:R-:W3:Y:S01]  /*d2a0*/  SHFL.BFLY PT, R153, R12, 0x1, 0x1f ;  /* 0x0c201f000c997f89 */ /* 0x000ee200000e0000 */
[----:B0-----:R-:W-:Y:S01]  /*d2b0*/  FADD R16, R16, R152 ;  /* 0x0000009810107221 */ /* 0x001fe20000000000 */
[----:B-1----:R-:W-:Y:S01]  /*d2c0*/  FADD R14, R14, R15 ;  /* 0x0000000f0e0e7221 */ /* 0x002fe20000000000 */
[----:B--2---:R-:W-:Y:S01]  /*d2d0*/  FADD R13, R13, R17 ;  /* 0x000000110d0d7221 */ /* 0x004fe20000000000 */
[----:B---3--:R-:W-:Y:S01]  /*d2e0*/  FADD R12, R12, R153 ;  /* 0x000000990c0c7221 */ /* 0x008fe20000000000 */
[----:B------:R-:W-:Y:S01]  /*d2f0*/  FFMA R208, R4, R208, R16 ;  /* 0x000000d004d07223 */ /* 0x000fe20000000010 */
[----:B------:R-:W-:Y:S01]  /*d300*/  FFMA R207, R3, R207, R14 ;  /* 0x000000cf03cf7223 */ /* 0x000fe2000000000e */
[----:B------:R-:W-:Y:S01]  /*d310*/  FFMA R206, R2, R206, R13 ;  /* 0x000000ce02ce7223 */ /* 0x000fe2000000000d */
[----:B------:R-:W-:Y:S01]  /*d320*/  FFMA R205, R0, R205, R12 ;  /* 0x000000cd00cd7223 */ /* 0x000fe2000000000c */
[----:B------:R-:W-:-:S02]  /*d330*/  MOV R3, R10 ;  /* 0x0000000a00037202 */ /* 0x000fc40000000f00 */
[----:B------:R-:W-:Y:S02]  /*d340*/  MOV R4, R11 ;  /* 0x0000000b00047202 */ /* 0x000fe40000000f00 */
[----:B------:R-:W-:Y:S02]  /*d350*/  MOV R0, R9 ;  /* 0x0000000900007202 */ /* 0x000fe40000000f00 */
[----:B------:R-:W-:Y:S01]  /*d360*/  MOV R2, R8 ;  /* 0x0000000800027202 */ /* 0x000fe20000000f00 */
[----:B------:R-:W-:Y:S06]  /*d370*/  @!P0 BRA `(.L_x_1) ;  /* 0xffffffb800bc8947 */ /* 0x000fec000383ffff */
.L_x_0:
[C---:B------:R-:W-:Y:S01]  /*d380*/  FMUL R6, R208.reuse, 8388608 ;  /* 0x4b000000d0067820 */ /* 0x040fe20000400000 */
[----:B------:R-:W-:Y:S01]  /*d390*/  FSETP.GEU.AND P0, PT, R208, 1.175494350822287508e-38, PT ;  /* 0x00800000d000780b */ /* 0x000fe20003f0e000 */
[----:B------:R-:W-:Y:S01]  /*d3a0*/  FMUL R7, R26, 0.25 ;  /* 0x3e8000001a077820 */ /* 0x000fe20000400000 */
[----:B------:R-:W-:Y:S01]  /*d3b0*/  FSETP.GT.AND P3, PT, |R205|, 8.50705917302346158658e+37, PT ;  /* 0x7e800000cd00780b */ /* 0x000fe20003f64200 */
[----:B------:R-:W2:Y:S01]  /*d3c0*/  LDL.LU R183, [R1+0x16c] ;  /* 0x00016c0001b77983 */ /* 0x000ea20000300800 */
[----:B------:R-:W-:Y:S02]  /*d3d0*/  FSEL R6, R6, R208, !P0 ;  /* 0x000000d006067208 */ /* 0x000fe40004000000 */
[----:B------:R-:W-:Y:S01]  /*d3e0*/  FSEL R26, R7, R26, P3 ;  /* 0x0000001a071a7208 */ /* 0x000fe20001800000 */
[----:B------:R-:W3:Y:S01]  /*d3f0*/  LDL.LU R182, [R1+0x178] ;  /* 0x0001780001b67983 */ /* 0x000ee20000300800 */
[----:B------:R-:W-:Y:S02]  /*d400*/  IADD3 R5, R6, -0x3f3504f3, RZ ;  /* 0xc0cafb0d06057810 */ /* 0x000fe40007ffe0ff */
[----:B------:R-:W-:Y:S01]  /*d410*/  MOV R10, 0x3dc6b27f ;  /* 0x3dc6b27f000a7802 */ /* 0x000fe20000000f00 */
[----:B------:R-:W4:Y:S01]  /*d420*/  LDL.LU R181, [R1+0x17c] ;  /* 0x00017c0001b57983 */ /* 0x000f220000300800 */
[----:B------:R-:W-:-:S02]  /*d430*/  LOP3.LUT R5, R5, 0xff800000, RZ, 0xc0, !PT ;  /* 0xff80000005057812 */ /* 0x000fc400078ec0ff */
[----:B------:R-:W-:Y:S01]  /*d440*/  FSETP.GEU.AND P1, PT, R207, 1.175494350822287508e-38, PT ;  /* 0x00800000cf00780b */ /* 0x000fe20003f2e000 */
[----:B------:R-:W5:Y:S01]  /*d450*/  LDL.LU R180, [R1+0x188] ;  /* 0x0001880001b47983 */ /* 0x000f620000300800 */
[-C--:B------:R-:W-:Y:S02]  /*d460*/  IADD3 R7, R6, -R5.reuse, RZ ;  /* 0x8000000506077210 */ /* 0x080fe40007ffe0ff */
[----:B------:R-:W-:Y:S01]  /*d470*/  I2FP.F32.S32 R8, R5 ;  /* 0x0000000500087245 */ /* 0x000fe20000201400 */
[----:B------:R-:W5:Y:S02]  /*d480*/  LDL.LU R179, [R1+0x18c] ;  /* 0x00018c0001b37983 */ /* 0x000f640000300800 */
[----:B------:R-:W-:Y:S01]  /*d490*/  FADD R5, R7, -1 ;  /* 0xbf80000007057421 */ /* 0x000fe20000000000 */
[----:B------:R-:W-:Y:S01]  /*d4a0*/  FSEL R7, RZ, -23, P0 ;  /* 0xc1b80000ff077808 */ /* 0x000fe20000000000 */
[----:B------:R-:W5:Y:S04]  /*d4b0*/  LDL.LU R178, [R1+0x198] ;  /* 0x0001980001b27983 */ /* 0x000f680000300800 */
[----:B------:R-:W-:Y:S01]  /*d4c0*/  FFMA.FTZ R8, R8, 1.1920928955078125e-07, R7 ;  /* 0x3400000008087823 */ /* 0x000fe20000010007 */
[C---:B------:R-:W-:Y:S01]  /*d4d0*/  FFMA.FTZ R7, R5.reuse, R10, -0.16845393180847167969 ;  /* 0xbe2c7f3005077423 */ /* 0x040fe2000001000a */
[----:B------:R-:W-:Y:S01]  /*d4e0*/  ISETP.GE.U32.AND P0, PT, R6, 0x7f800000, PT ;  /* 0x7f8000000600780c */ /* 0x000fe20003f06070 */
[----:B------:R-:W5:Y:S02]  /*d4f0*/  LDL.LU R167, [R1+0x19c] ;  /* 0x00019c0001a77983 */ /* 0x000f640000300800 */
[C---:B------:R-:W-:Y:S01]  /*d500*/  FFMA.FTZ R7, R5.reuse, R7, 0.1716887056827545166 ;  /* 0x3e2fcf2a05077423 */ /* 0x040fe20000010007 */
[----:B------:R-:W-:Y:S01]  /*d510*/  FSETP.GEU.AND P2, PT, R206, 1.175494350822287508e-38, PT ;  /* 0x00800000ce00780b */ /* 0x000fe20003f4e000 */
[----:B------:R-:W5:Y:S02]  /*d520*/  LDL.LU R166, [R1+0x1a8] ;  /* 0x0001a80001a67983 */ /* 0x000f640000300800 */
[----:B------:R-:W-:Y:S01]  /*d530*/  FFMA.FTZ R7, R5, R7, -0.17900948226451873779 ;  /* 0xbe374e4305077423 */ /* 0x000fe20000010007 */
[----:B------:R-:W-:Y:S01]  /*d540*/  FSETP.GEU.AND P4, PT, R205, 1.175494350822287508e-38, PT ;  /* 0x00800000cd00780b */ /* 0x000fe20003f8e000 */
[----:B------:R-:W5:Y:S02]  /*d550*/  LDL.LU R165, [R1+0x1ac] ;  /* 0x0001ac0001a57983 */ /* 0x000f640000300800 */
[----:B------:R-:W-:-:S02]  /*d560*/  FFMA.FTZ R7, R5, R7, 0.20512372255325317383 ;  /* 0x3e520bf405077423 */ /* 0x000fc40000010007 */
[----:B------:R-:W5:Y:S02]  /*d570*/  LDL.LU R164, [R1+0x1b8] ;  /* 0x0001b80001a47983 */ /* 0x000f640000300800 */
[C---:B------:R-:W-:Y:S02]  /*d580*/  FFMA.FTZ R7, R5.reuse, R7, -0.24046532809734344482 ;  /* 0xbe763c8b05077423 */ /* 0x040fe40000010007 */
[----:B------:R-:W5:Y:S02]  /*d590*/  LDL.LU R163, [R1+0x1bc] ;  /* 0x0001bc0001a37983 */ /* 0x000f640000300800 */
[C---:B------:R-:W-:Y:S02]  /*d5a0*/  FFMA.FTZ R7, R5.reuse, R7, 0.28857114911079406738 ;  /* 0x3e93bf9905077423 */ /* 0x040fe40000010007 */
[----:B------:R-:W5:Y:S02]  /*d5b0*/  LDL.LU R162, [R1+0x1c8] ;  /* 0x0001c80001a27983 */ /* 0x000f640000300800 */
[----:B------:R-:W-:-:S02]  /*d5c0*/  FFMA.FTZ R7, R5, R7, -0.36067417263984680176 ;  /* 0xbeb8aa4905077423 */ /* 0x000fc40000010007 */
[----:B------:R-:W5:Y:S02]  /*d5d0*/  LDL.LU R161, [R1+0x1cc] ;  /* 0x0001cc0001a17983 */ /* 0x000f640000300800 */
[C---:B------:R-:W-:Y:S02]  /*d5e0*/  FFMA.FTZ R7, R5.reuse, R7, 0.48089820146560668945 ;  /* 0x3ef6384a05077423 */ /* 0x040fe40000010007 */
[----:B------:R-:W5:Y:S02]  /*d5f0*/  LDL.LU R13, [R1+0x1d8] ;  /* 0x0001d800010d7983 */ /* 0x000f640000300800 */
[C---:B------:R-:W-:Y:S02]  /*d600*/  FFMA.FTZ R7, R5.reuse, R7, -0.72134751081466674805 ;  /* 0xbf38aa3b05077423 */ /* 0x040fe40000010007 */
[----:B------:R-:W5:Y:S02]  /*d610*/  LDL.LU R12, [R1+0x8] ;  /* 0x00000800010c7983 */ /* 0x000f640000300800 */
[----:B------:R-:W-:-:S02]  /*d620*/  FMUL R7, R5, R7 ;  /* 0x0000000705077220 */ /* 0x000fc40000400000 */
[----:B------:R-:W5:Y:S02]  /*d630*/  LDL.LU R160, [R1+0x1fc] ;  /* 0x0001fc0001a07983 */ /* 0x000f640000300800 */
[C---:B------:R-:W-:Y:S02]  /*d640*/  FMUL R7, R5.reuse, R7 ;  /* 0x0000000705077220 */ /* 0x040fe40000400000 */
[----:B------:R-:W5:Y:S02]  /*d650*/  LDL.LU R159, [R1+0x1f8] ;  /* 0x0001f800019f7983 */ /* 0x000f640000300800 */
[----:B------:R-:W-:Y:S01]  /*d660*/  FFMA.FTZ R5, R5, 1.4426950216293334961, R7 ;  /* 0x3fb8aa3b05057823 */ /* 0x000fe20000010007 */
[----:B------:R-:W-:Y:S01]  /*d670*/  FMUL R7, R207, 8388608 ;  /* 0x4b000000cf077820 */ /* 0x000fe20000400000 */
[----:B------:R-:W5:Y:S02]  /*d680*/  LDL.LU R158, [R1+0x1ec] ;  /* 0x0001ec00019e7983 */ /* 0x000f640000300800 */
[----:B------:R-:W-:Y:S01]  /*d690*/  FADD R221, R8, R5 ;  /* 0x0000000508dd7221 */ /* 0x000fe20000000000 */
[----:B------:R-:W-:Y:S01]  /*d6a0*/  @P0 MOV R5, 0x7f800000 ;  /* 0x7f80000000050802 */ /* 0x000fe20000000f00 */
[----:B------:R-:W5:Y:S01]  /*d6b0*/  LDL.LU R157, [R1+0x1e8] ;  /* 0x0001e800019d7983 */ /* 0x000f620000300800 */
[----:B------:R-:W-:-:S03]  /*d6c0*/  FSEL R7, R7, R207, !P1 ;  /* 0x000000cf07077208 */ /* 0x000fc60004800000 */
[C---:B------:R-:W-:Y:S01]  /*d6d0*/  @P0 FFMA.FTZ R221, R6.reuse, R5, +INF ;  /* 0x7f80000006dd0423 */ /* 0x040fe20000010005 */
[----:B------:R-:W-:Y:S01]  /*d6e0*/  IADD3 R5, R7, -0x3f3504f3, RZ ;  /* 0xc0cafb0d07057810 */ /* 0x000fe20007ffe0ff */
[----:B------:R-:W5:Y:S03]  /*d6f0*/  LDL.LU R156, [R1+0x1dc] ;  /* 0x0001dc00019c7983 */ /* 0x000f660000300800 */
[----:B------:R-:W-:Y:S01]  /*d700*/  LOP3.LUT R5, R5, 0xff800000, RZ, 0xc0, !PT ;  /* 0xff80000005057812 */ /* 0x000fe200078ec0ff */
[----:B------:R-:W5:Y:S01]  /*d710*/  LDL.LU R155, [R1+0x15c] ;  /* 0x00015c00019b7983 */ /* 0x000f620000300800 */
[----:B------:R-:W-:Y:S02]  /*d720*/  FSETP.NEU.AND P0, PT, R6, RZ, PT ;  /* 0x000000ff0600720b */ /* 0x000fe40003f0d000 */
[-C--:B------:R-:W-:Y:S01]  /*d730*/  IADD3 R8, R7, -R5.reuse, RZ ;  /* 0x8000000507087210 */ /* 0x080fe20007ffe0ff */
[----:B------:R-:W5:Y:S01]  /*d740*/  LDL.LU R154, [R1+0x158] ;  /* 0x00015800019a7983 */ /* 0x000f620000300800 */
[----:B------:R-:W-:-:S02]  /*d750*/  I2FP.F32.S32 R5, R5 ;  /* 0x0000000500057245 */ /* 0x000fc40000201400 */
[----:B------:R-:W-:Y:S01]  /*d760*/  FSEL R6, RZ, -23, P1 ;  /* 0xc1b80000ff067808 */ /* 0x000fe20000800000 */
[----:B------:R-:W5:Y:S04]  /*d770*/  LDL.LU R153, [R1+0x14c] ;  /* 0x00014c0001997983 */ /* 0x000f680000300800 */
[----:B------:R-:W-:Y:S01]  /*d780*/  FFMA.FTZ R9, R5, 1.1920928955078125e-07, R6 ;  /* 0x3400000005097823 */ /* 0x000fe20000010006 */
[----:B------:R-:W-:Y:S01]  /*d790*/  FADD R5, R8, -1 ;  /* 0xbf80000008057421 */ /* 0x000fe20000000000 */
[----:B------:R-:W-:Y:S01]  /*d7a0*/  ISETP.GE.U32.AND P1, PT, R7, 0x7f800000, PT ;  /* 0x7f8000000700780c */ /* 0x000fe20003f26070 */
[----:B------:R-:W5:Y:S02]  /*d7b0*/  LDL.LU R152, [R1+0x148] ;  /* 0x0001480001987983 */ /* 0x000f640000300800 */
[----:B------:R-:W-:-:S02]  /*d7c0*/  FFMA.FTZ R6, R5, R10, -0.16845393180847167969 ;  /* 0xbe2c7f3005067423 */ /* 0x000fc4000001000a */
[----:B------:R-:W5:Y:S02]  /*d7d0*/  LDL.LU R17, [R1+0x13c] ;  /* 0x00013c0001117983 */ /* 0x000f640000300800 */
[C---:B------:R-:W-:Y:S02]  /*d7e0*/  FFMA.FTZ R6, R5.reuse, R6, 0.1716887056827545166 ;  /* 0x3e2fcf2a05067423 */ /* 0x040fe40000010006 */
[----:B------:R-:W5:Y:S02]  /*d7f0*/  LDL.LU R16, [R1+0x138] ;  /* 0x0001380001107983 */ /* 0x000f640000300800 */
[C---:B------:R-:W-:Y:S02]  /*d800*/  FFMA.FTZ R6, R5.reuse, R6, -0.17900948226451873779 ;  /* 0xbe374e4305067423 */ /* 0x040fe40000010006 */
        /* <DEDUP_REMOVED lines=8> */
[----:B------:R-:W-:Y:S02]  /*d890*/  STL [R1+0x36c], R4 ;  /* 0x00036c0401007387 */ /* 0x000fe40000100800 */
[C---:B------:R-:W-:Y:S02]  /*d8a0*/  FFMA.FTZ R6, R5.reuse, R6, 0.48089820146560668945 ;  /* 0x3ef6384a05067423 */ /* 0x040fe40000010006 */
[----:B------:R-:W-:Y:S02]  /*d8b0*/  STL [R1+0x368], R3 ;  /* 0x0003680301007387 */ /* 0x000fe40000100800 */
[C---:B------:R-:W-:Y:S02]  /*d8c0*/  FFMA.FTZ R6, R5.reuse, R6, -0.72134751081466674805 ;  /* 0xbf38aa3b05067423 */ /* 0x040fe40000010006 */
[----:B------:R-:W-:Y:S02]  /*d8d0*/  STL [R1+0x364], R2 ;  /* 0x0003640201007387 */ /* 0x000fe40000100800 */
[----:B------:R-:W-:-:S02]  /*d8e0*/  FMUL R6, R5, R6 ;  /* 0x0000000605067220 */ /* 0x000fc40000400000 */
[----:B------:R0:W-:Y:S02]  /*d8f0*/  STL [R1+0x360], R0 ;  /* 0x0003600001007387 */ /* 0x0001e40000100800 */
[C---:B------:R-:W-:Y:S02]  /*d900*/  FMUL R6, R5.reuse, R6 ;  /* 0x0000000605067220 */ /* 0x040fe40000400000 */
[----:B------:R-:W-:Y:S02]  /*d910*/  STL [R1+0x370], R221 ;  /* 0x000370dd01007387 */ /* 0x000fe40000100800 */
[----:B------:R-:W-:Y:S01]  /*d920*/  FFMA.FTZ R5, R5, 1.4426950216293334961, R6 ;  /* 0x3fb8aa3b05057823 */ /* 0x000fe20000010006 */
[----:B------:R-:W-:-:S03]  /*d930*/  FMUL R6, R206, 8388608 ;  /* 0x4b000000ce067820 */ /* 0x000fc60000400000 */
[----:B------:R-:W-:Y:S01]  /*d940*/  FADD R216, R9, R5 ;  /* 0x0000000509d87221 */ /* 0x000fe20000000000 */
[----:B------:R-:W-:Y:S02]  /*d950*/  @P1 MOV R5, 0x7f800000 ;  /* 0x7f80000000051802 */ /* 0x000fe40000000f00 */
[----:B------:R-:W-:-:S03]  /*d960*/  FSEL R6, R6, R206, !P2 ;  /* 0x000000ce06067208 */ /* 0x000fc60005000000 */
[C---:B------:R-:W-:Y:S01]  /*d970*/  @P1 FFMA.FTZ R216, R7.reuse, R5, +INF ;  /* 0x7f80000007d81423 */ /* 0x040fe20000010005 */
[C---:B------:R-:W-:Y:S02]  /*d980*/  IADD3 R5, R6.reuse, -0x3f3504f3, RZ ;  /* 0xc0cafb0d06057810 */ /* 0x040fe40007ffe0ff */
[----:B------:R-:W-:Y:S02]  /*d990*/  FSETP.NEU.AND P1, PT, R7, RZ, PT ;  /* 0x000000ff0700720b */ /* 0x000fe40003f2d000 */
[----:B------:R-:W-:Y:S01]  /*d9a0*/  LOP3.LUT R5, R5, 0xff800000, RZ, 0xc0, !PT ;  /* 0xff80000005057812 */ /* 0x000fe200078ec0ff */
[----:B------:R-:W-:Y:S01]  /*d9b0*/  STL [R1+0x374], R216 ;  /* 0x000374d801007387 */ /* 0x000fe20000100800 */
[----:B------:R-:W-:Y:S02]  /*d9c0*/  FSEL R7, RZ, -23, P2 ;  /* 0xc1b80000ff077808 */ /* 0x000fe40001000000 */
[-C--:B------:R-:W-:Y:S02]  /*d9d0*/  IADD3 R8, R6, -R5.reuse, RZ ;  /* 0x8000000506087210 */ /* 0x080fe40007ffe0ff */
[----:B------:R-:W-:-:S02]  /*d9e0*/  I2FP.F32.S32 R5, R5 ;  /* 0x0000000500057245 */ /* 0x000fc40000201400 */
[----:B------:R-:W-:-:S03]  /*d9f0*/  ISETP.GE.U32.AND P2, PT, R6, 0x7f800000, PT ;  /* 0x7f8000000600780c */ /* 0x000fc60003f46070 */
[----:B------:R-:W-:Y:S01]  /*da00*/  FFMA.FTZ R9, R5, 1.1920928955078125e-07, R7 ;  /* 0x3400000005097823 */ /* 0x000fe20000010007 */
[----:B------:R-:W-:-:S04]  /*da10*/  FADD R5, R8, -1 ;  /* 0xbf80000008057421 */ /* 0x000fc80000000000 */
[----:B------:R-:W-:-:S04]  /*da20*/  FFMA.FTZ R7, R5, R10, -0.16845393180847167969 ;  /* 0xbe2c7f3005077423 */ /* 0x000fc8000001000a */
[----:B------:R-:W-:-:S04]  /*da30*/  FFMA.FTZ R7, R5, R7, 0.1716887056827545166 ;  /* 0x3e2fcf2a05077423 */ /* 0x000fc80000010007 */
[----:B------:R-:W-:-:S04]  /*da40*/  FFMA.FTZ R7, R5, R7, -0.17900948226451873779 ;  /* 0xbe374e4305077423 */ /* 0x000fc80000010007 */
[----:B------:R-:W-:-:S04]  /*da50*/  FFMA.FTZ R7, R5, R7, 0.20512372255325317383 ;  /* 0x3e520bf405077423 */ /* 0x000fc80000010007 */
[----:B------:R-:W-:-:S04]  /*da60*/  FFMA.FTZ R7, R5, R7, -0.24046532809734344482 ;  /* 0xbe763c8b05077423 */ /* 0x000fc80000010007 */
[----:B------:R-:W-:-:S04]  /*da70*/  FFMA.FTZ R7, R5, R7, 0.28857114911079406738 ;  /* 0x3e93bf9905077423 */ /* 0x000fc80000010007 */
[----:B------:R-:W-:-:S04]  /*da80*/  FFMA.FTZ R7, R5, R7, -0.36067417263984680176 ;  /* 0xbeb8aa4905077423 */ /* 0x000fc80000010007 */
[----:B------:R-:W-:-:S04]  /*da90*/  FFMA.FTZ R7, R5, R7, 0.48089820146560668945 ;  /* 0x3ef6384a05077423 */ /* 0x000fc80000010007 */
[----:B------:R-:W-:-:S04]  /*daa0*/  FFMA.FTZ R7, R5, R7, -0.72134751081466674805 ;  /* 0xbf38aa3b05077423 */ /* 0x000fc80000010007 */
[----:B------:R-:W-:-:S04]  /*dab0*/  FMUL R7, R5, R7 ;  /* 0x0000000705077220 */ /* 0x000fc80000400000 */
[----:B------:R-:W-:-:S04]  /*dac0*/  FMUL R7, R5, R7 ;  /* 0x0000000705077220 */ /* 0x000fc80000400000 */
[----:B------:R-:W-:Y:S01]  /*dad0*/  FFMA.FTZ R5, R5, 1.4426950216293334961, R7 ;  /* 0x3fb8aa3b05057823 */ /* 0x000fe20000010007 */
[----:B------:R-:W-:-:S03]  /*dae0*/  FSEL R7, RZ, -23, P4 ;  /* 0xc1b80000ff077808 */ /* 0x000fc60002000000 */
[----:B------:R-:W-:Y:S01]  /*daf0*/  FADD R215, R9, R5 ;  /* 0x0000000509d77221 */ /* 0x000fe20000000000 */
[----:B------:R-:W-:-:S04]  /*db00*/  @P2 IMAD.MOV.U32 R5, RZ, RZ, 0x7f800000 ;  /* 0x7f800000ff052424 */ /* 0x000fc800078e00ff */
[C---:B------:R-:W-:Y:S01]  /*db10*/  @P2 FFMA.FTZ R215, R6.reuse, R5, +INF ;  /* 0x7f80000006d72423 */ /* 0x040fe20000010005 */
[----:B------:R-:W-:Y:S01]  /*db20*/  FMUL R5, R205, 8388608 ;  /* 0x4b000000cd057820 */ /* 0x000fe20000400000 */
[----:B------:R-:W-:-:S03]  /*db30*/  FSETP.NEU.AND P2, PT, R6, RZ, PT ;  /* 0x000000ff0600720b */ /* 0x000fc60003f4d000 */
[----:B------:R-:W-:Y:S01]  /*db40*/  STL [R1+0x378], R215 ;  /* 0x000378d701007387 */ /* 0x000fe20000100800 */
[----:B------:R-:W-:Y:S02]  /*db50*/  FSEL R5, R5, R205, !P4 ;  /* 0x000000cd05057208 */ /* 0x000fe40006000000 */
[C---:B------:R-:W-:Y:S01]  /*db60*/  FSETP.GEU.AND P4, PT, |R205|.reuse, 1.175494350822287508e-38, PT ;  /* 0x00800000cd00780b */ /* 0x040fe20003f8e200 */
[----:B------:R-:W-:Y:S01]  /*db70*/  @P3 FMUL R205, R205, 0.25 ;  /* 0x3e800000cdcd3820 */ /* 0x000fe20000400000 */
[----:B------:R-:W-:-:S04]  /*db80*/  IADD3 R6, R5, -0x3f3504f3, RZ ;  /* 0xc0cafb0d05067810 */ /* 0x000fc80007ffe0ff */
[----:B------:R-:W-:-:S04]  /*db90*/  LOP3.LUT R6, R6, 0xff800000, RZ, 0xc0, !PT ;  /* 0xff80000006067812 */ /* 0x000fc800078ec0ff */
[-C--:B------:R-:W-:Y:S02]  /*dba0*/  IADD3 R8, R5, -R6.reuse, RZ ;  /* 0x8000000605087210 */ /* 0x080fe40007ffe0ff */
[----:B------:R-:W-:Y:S01]  /*dbb0*/  I2FP.F32.S32 R6, R6 ;  /* 0x0000000600067245 */ /* 0x000fe20000201400 */
[----:B------:R-:W-:Y:S01]  /*dbc0*/  @!P4 FMUL R205, R205, 16777216 ;  /* 0x4b800000cdcdc820 */ /* 0x000fe20000400000 */
[----:B------:R-:W-:Y:S01]  /*dbd0*/  FSETP.GT.AND P6, PT, |R207|, 8.50705917302346158658e+37, PT ;  /* 0x7e800000cf00780b */ /* 0x000fe20003fc4200 */
[----:B------:R-:W-:Y:S02]  /*dbe0*/  @!P4 FMUL R26, R26, 16777216 ;  /* 0x4b8000001a1ac820 */ /* 0x000fe40000400000 */
[----:B------:R-:W-:Y:S01]  /*dbf0*/  FFMA.FTZ R9, R6, 1.1920928955078125e-07, R7 ;  /* 0x3400000006097823 */ /* 0x000fe20000010007 */
[----:B------:R-:W-:Y:S01]  /*dc00*/  FADD R6, R8, -1 ;  /* 0xbf80000008067421 */ /* 0x000fe20000000000 */
[----:B------:R-:W0:Y:S03]  /*dc10*/  MUFU.RCP R205, R205 ;  /* 0x000000cd00cd7308 */ /* 0x000e260000001000 */
        /* <DEDUP_REMOVED lines=10> */
[----:B------:R-:W-:Y:S01]  /*dcc0*/  FMUL R7, R6, R7 ;  /* 0x0000000706077220 */ /* 0x000fe20000400000 */
[----:B--2---:R-:W-:-:S03]  /*dcd0*/  MOV R217, R183 ;  /* 0x000000b700d97202 */ /* 0x004fc60000000f00 */
[----:B------:R-:W-:Y:S01]  /*dce0*/  FFMA.FTZ R6, R6, 1.4426950216293334961, R7 ;  /* 0x3fb8aa3b06067823 */ /* 0x000fe20000010007 */
[----:B---3--:R-:W-:-:S03]  /*dcf0*/  MOV R214, R182 ;  /* 0x000000b600d67202 */ /* 0x008fc60000000f00 */
[----:B------:R-:W-:Y:S01]  /*dd00*/  FADD R203, R9, R6 ;  /* 0x0000000609cb7221 */ /* 0x000fe20000000000 */
[----:B------:R-:W-:Y:S01]  /*dd10*/  FMUL R6, R151, 0.25 ;  /* 0x3e80000097067820 */ /* 0x000fe20000400000 */
[----:B----4-:R-:W-:Y:S02]  /*dd20*/  MOV R212, R181 ;  /* 0x000000b500d47202 */ /* 0x010fe40000000f00 */
[----:B-----5:R-:W-:Y:S02]  /*dd30*/  MOV R213, R180 ;  /* 0x000000b400d57202 */ /* 0x020fe40000000f00 */
[----:B------:R-:W-:Y:S01]  /*dd40*/  FSEL R151, R6, R151, P3 ;  /* 0x0000009706977208 */ /* 0x000fe20001800000 */
[----:B------:R-:W-:Y:S01]  /*dd50*/  FMUL R6, R150, 0.25 ;  /* 0x3e80000096067820 */ /* 0x000fe20000400000 */
[----:B------:R-:W-:-:S03]  /*dd60*/  MOV R202, R179 ;  /* 0x000000b300ca7202 */ /* 0x000fc60000000f00 */
[----:B------:R-:W-:Y:S01]  /*dd70*/  @!P4 FMUL R151, R151, 16777216 ;  /* 0x4b8000009797c820 */ /* 0x000fe20000400000 */
[----:B------:R-:W-:Y:S01]  /*dd80*/  FSEL R150, R6, R150, P3 ;  /* 0x0000009606967208 */ /* 0x000fe20001800000 */
[----:B------:R-:W-:Y:S01]  /*dd90*/  FMUL R6, R147, 0.25 ;  /* 0x3e80000093067820 */ /* 0x000fe20000400000 */
[----:B------:R-:W-:Y:S01]  /*dda0*/  MOV R201, R178 ;  /* 0x000000b200c97202 */ /* 0x000fe20000000f00 */
[----:B0-----:R-:W-:Y:S02]  /*ddb0*/  FMUL R0, R205, R151 ;  /* 0x00000097cd007220 */ /* 0x001fe40000400000 */
[----:B------:R-:W-:Y:S01]  /*ddc0*/  @!P4 FMUL R150, R150, 16777216 ;  /* 0x4b8000009696c820 */ /* 0x000fe20000400000 */
[----:B------:R-:W-:Y:S01]  /*ddd0*/  FSEL R147, R6, R147, P3 ;  /* 0x0000009306937208 */ /* 0x000fe20001800000 */
[----:B------:R-:W-:Y:S01]  /*dde0*/  FMUL R6, R146, 0.25 ;  /* 0x3e80000092067820 */ /* 0x000fe20000400000 */
[----:B------:R0:W-:Y:S01]  /*ddf0*/  STL [R1+0x228], R0 ;  /* 0x0002280001007387 */ /* 0x0001e20000100800 */
[----:B------:R-:W-:-:S02]  /*de00*/  MOV R200, R167 ;  /* 0x000000a700c87202 */ /* 0x000fc40000000f00 */
[----:B------:R-:W-:Y:S01]  /*de10*/  @!P4 FMUL R147, R147, 16777216 ;  /* 0x4b8000009393c820 */ /* 0x000fe20000400000 */
[----:B------:R-:W-:Y:S01]  /*de20*/  FSEL R146, R6, R146, P3 ;  /* 0x0000009206927208 */ /* 0x000fe20001800000 */
[----:B------:R-:W-:Y:S01]  /*de30*/  FMUL R6, R143, 0.25 ;  /* 0x3e8000008f067820 */ /* 0x000fe20000400000 */
[----:B------:R-:W-:Y:S01]  /*de40*/  MOV R199, R166 ;  /* 0x000000a600c77202 */ /* 0x000fe20000000f00 */
[C---:B------:R-:W-:Y:S01]  /*de50*/  FMUL R3, R205.reuse, R147 ;  /* 0x00000093cd037220 */ /* 0x040fe20000400000 */
[----:B------:R-:W-:Y:S01]  /*de60*/  MOV R198, R165 ;  /* 0x000000a500c67202 */ /* 0x000fe20000000f00 */
[----:B------:R-:W-:Y:S01]  /*de70*/  @!P4 FMUL R146, R146, 16777216 ;  /* 0x4b8000009292c820 */ /* 0x000fe20000400000 */
[----:B------:R-:W-:Y:S01]  /*de80*/  FSEL R143, R6, R143, P3 ;  /* 0x0000008f068f7208 */ /* 0x000fe20001800000 */
[----:B------:R-:W-:Y:S01]  /*de90*/  FMUL R6, R142, 0.25 ;  /* 0x3e8000008e067820 */ /* 0x000fe20000400000 */
[----:B0-----:R-:W-:Y:S01]  /*dea0*/  FMUL R0, R205, R150 ;  /* 0x00000096cd007220 */ /* 0x001fe20000400000 */
[----:B------:R-:W-:-:S02]  /*deb0*/  MOV R197, R164 ;  /* 0x000000a400c57202 */ /* 0x000fc40000000f00 */
[----:B------:R-:W-:Y:S01]  /*dec0*/  MOV R196, R163 ;  /* 0x000000a300c47202 */ /* 0x000fe20000000f00 */
[----:B------:R-:W-:Y:S01]  /*ded0*/  @!P4 FMUL R143, R143, 16777216 ;  /* 0x4b8000008f8fc820 */ /* 0x000fe20000400000 */
[----:B------:R-:W-:Y:S01]  /*dee0*/  FSEL R142, R6, R142, P3 ;  /* 0x0000008e068e7208 */ /* 0x000fe20001800000 */
[----:B------:R-:W-:Y:S01]  /*def0*/  FMUL R6, R139, 0.25 ;  /* 0x3e8000008b067820 */ /* 0x000fe20000400000 */
[----:B------:R0:W-:Y:S01]  /*df00*/  STL [R1+0x37c], R0 ;  /* 0x00037c0001007387 */ /* 0x0001e20000100800 */
[C---:B------:R-:W-:Y:S01]  /*df10*/  FMUL R221, R205.reuse, R143 ;  /* 0x0000008fcddd7220 */ /* 0x040fe20000400000 */
[----:B------:R-:W-:Y:S01]  /*df20*/  MOV R195, R162 ;  /* 0x000000a200c37202 */ /* 0x000fe20000000f00 */
[----:B------:R-:W-:Y:S01]  /*df30*/  @!P4 FMUL R142, R142, 16777216 ;  /* 0x4b8000008e8ec820 */ /* 0x000fe20000400000 */
[----:B------:R-:W-:Y:S01]  /*df40*/  FSEL R139, R6, R139, P3 ;  /* 0x0000008b068b7208 */ /* 0x000fe20001800000 */
[----:B------:R-:W-:Y:S01]  /*df50*/  FMUL R6, R138, 0.25 ;  /* 0x3e8000008a067820 */ /* 0x000fe20000400000 */
[----:B------:R-:W-:Y:S01]  /*df60*/  STL [R1+0x380], R3 ;  /* 0x0003800301007387 */ /* 0x000fe20000100800 */
[----:B------:R-:W-:Y:S01]  /*df70*/  MOV R190, R161 ;  /* 0x000000a100be7202 */ /* 0x000fe20000000f00 */
[----:B------:R-:W-:Y:S01]  /*df80*/  FMUL R4, R205, R142 ;  /* 0x0000008ecd047220 */ /* 0x000fe20000400000 */
[----:B------:R-:W-:Y:S01]  /*df90*/  @!P4 FMUL R139, R139, 16777216 ;  /* 0x4b8000008b8bc820 */ /* 0x000fe20000400000 */
[----:B------:R-:W-:Y:S01]  /*dfa0*/  FSEL R138, R6, R138, P3 ;  /* 0x0000008a068a7208 */ /* 0x000fe20001800000 */
[----:B------:R-:W-:Y:S01]  /*dfb0*/  FMUL R6, R135, 0.25 ;  /* 0x3e80000087067820 */ /* 0x000fe20000400000 */
[----:B------:R-:W-:-:S03]  /*dfc0*/  MOV R20, R159 ;  /* 0x0000009f00147202 */ /* 0x000fc60000000f00 */
[----:B------:R-:W-:Y:S01]  /*dfd0*/  @!P4 FMUL R138, R138, 16777216 ;  /* 0x4b8000008a8ac820 */ /* 0x000fe20000400000 */
[----:B------:R-:W-:Y:S01]  /*dfe0*/  FSEL R135, R6, R135, P3 ;  /* 0x0000008706877208 */ /* 0x000fe20001800000 */
[----:B------:R-:W-:Y:S01]  /*dff0*/  FMUL R6, R134, 0.25 ;  /* 0x3e80000086067820 */ /* 0x000fe20000400000 */
[----:B------:R-:W-:Y:S01]  /*e000*/  MOV R21, R158 ;  /* 0x0000009e00157202 */ /* 0x000fe20000000f00 */
[----:B------:R-:W-:Y:S01]  /*e010*/  FMUL R216, R205, R138 ;  /* 0x0000008acdd87220 */ /* 0x000fe20000400000 */
[----:B------:R-:W-:Y:S01]  /*e020*/  MOV R7, R160 ;  /* 0x000000a000077202 */ /* 0x000fe20000000f00 */
[----:B------:R-:W-:Y:S01]  /*e030*/  @!P4 FMUL R135, R135, 16777216 ;  /* 0x4b8000008787c820 */ /* 0x000fe20000400000 */
[----:B------:R-:W-:Y:S01]  /*e040*/  FSEL R134, R6, R134, P3 ;  /* 0x0000008606867208 */ /* 0x000fe20001800000 */
[----:B------:R-:W-:Y:S01]  /*e050*/  FMUL R6, R131, 0.25 ;  /* 0x3e80000083067820 */ /* 0x000fe20000400000 */
[----:B------:R-:W-:Y:S01]  /*e060*/  MOV R22, R157 ;  /* 0x0000009d00167202 */ /* 0x000fe20000000f00 */
[----:B0-----:R-:W-:Y:S01]  /*e070*/  FMUL R0, R205, R135 ;  /* 0x00000087cd007220 */ /* 0x001fe20000400000 */
[----:B------:R-:W-:Y:S01]  /*e080*/  MOV R23, R156 ;  /* 0x0000009c00177202 */ /* 0x000fe20000000f00 */
[----:B------:R-:W-:Y:S01]  /*e090*/  @!P4 FMUL R134, R134, 16777216 ;  /* 0x4b8000008686c820 */ /* 0x000fe20000400000 */
[----:B------:R-:W-:Y:S01]  /*e0a0*/  FSEL R131, R6, R131, P3 ;  /* 0x0000008306837208 */ /* 0x000fe20001800000 */
[----:B------:R-:W-:Y:S01]  /*e0b0*/  FMUL R6, R130, 0.25 ;  /* 0x3e80000082067820 */ /* 0x000fe20000400000 */
[----:B------:R0:W-:Y:S01]  /*e0c0*/  STL [R1+0x208], R0 ;  /* 0x0002080001007387 */ /* 0x0001e20000100800 */
[----:B------:R-:W-:-:S02]  /*e0d0*/  MOV R135, R155 ;  /* 0x0000009b00877202 */ /* 0x000fc40000000f00 */
[----:B------:R-:W-:Y:S01]  /*e0e0*/  MOV R172, R15 ;  /* 0x0000000f00ac7202 */ /* 0x000fe20000000f00 */
[----:B------:R-:W2:Y:S01]  /*e0f0*/  LDL.LU R171, [R1+0x118] ;  /* 0x0001180001ab7983 */ /* 0x000ea20000300800 */
[----:B------:R-:W-:Y:S01]  /*e100*/  FSEL R130, R6, R130, P3 ;  /* 0x0000008206827208 */ /* 0x000fe20001800000 */
[----:B------:R-:W-:Y:S01]  /*e110*/  FMUL R6, R127, 0.25 ;  /* 0x3e8000007f067820 */ /* 0x000fe20000400000 */
[----:B------:R-:W-:Y:S01]  /*e120*/  MOV R9, R16 ;  /* 0x0000001000097202 */ /* 0x000fe20000000f00 */
[----:B------:R-:W3:Y:S01]  /*e130*/  LDL.LU R242, [R1+0x10c] ;  /* 0x00010c0001f27983 */ /* 0x000ee20000300800 */
[----:B------:R-:W-:Y:S02]  /*e140*/  MOV R147, R17 ;  /* 0x0000001100937202 */ /* 0x000fe40000000f00 */
[----:B------:R-:W-:Y:S01]  /*e150*/  MOV R173, R14 ;  /* 0x0000000e00ad7202 */ /* 0x000fe20000000f00 */
[----:B------:R-:W4:Y:S01]  /*e160*/  LDL.LU R243, [R1+0x108] ;  /* 0x0001080001f37983 */ /* 0x000f220000300800 */
[----:B------:R-:W-:Y:S01]  /*e170*/  FSEL R127, R6, R127, P3 ;  /* 0x0000007f067f7208 */ /* 0x000fe20001800000 */
[----:B------:R-:W-:Y:S01]  /*e180*/  FMUL R6, R126, 0.25 ;  /* 0x3e8000007e067820 */ /* 0x000fe20000400000 */
[----:B------:R-:W-:Y:S01]  /*e190*/  MOV R219, R184 ;  /* 0x000000b800db7202 */ /* 0x000fe20000000f00 */
[----:B------:R-:W5:Y:S01]  /*e1a0*/  LDL.LU R227, [R1+0xfc] ;  /* 0x0000fc0001e37983 */ /* 0x000f620000300800 */
[----:B------:R-:W-:Y:S01]  /*e1b0*/  MOV R170, R11 ;  /* 0x0000000b00aa7202 */ /* 0x000fe20000000f00 */
[----:B------:R-:W-:Y:S01]  /*e1c0*/  FMUL R10, R25, 0.25 ;  /* 0x3e800000190a7820 */ /* 0x000fe20000400000 */
[----:B------:R-:W-:Y:S01]  /*e1d0*/  FSEL R126, R6, R126, P3 ;  /* 0x0000007e067e7208 */ /* 0x000fe20001800000 */
[----:B------:R-:W-:Y:S01]  /*e1e0*/  FMUL R6, R123, 0.25 ;  /* 0x3e8000007b067820 */ /* 0x000fe20000400000 */
[----:B------:R-:W5:Y:S01]  /*e1f0*/  LDL.LU R224, [R1+0xf8] ;  /* 0x0000f80001e07983 */ /* 0x000f620000300800 */
[----:B------:R-:W-:Y:S01]  /*e200*/  MOV R143, R152 ;  /* 0x00000098008f7202 */ /* 0x000fe20000000f00 */
[C---:B------:R-:W-:Y:S01]  /*e210*/  FMUL R2, R205.reuse, R146 ;  /* 0x00000092cd027220 */ /* 0x040fe20000400000 */
[----:B------:R-:W-:Y:S01]  /*e220*/  MOV R138, R154 ;  /* 0x0000009a008a7202 */ /* 0x000fe20000000f00 */
[----:B------:R-:W5:Y:S01]  /*e230*/  LDL.LU R210, [R1+0xec] ;  /* 0x0000ec0001d27983 */ /* 0x000f620000300800 */
[----:B------:R-:W-:Y:S01]  /*e240*/  FSEL R123, R6, R123, P3 ;  /* 0x0000007b067b7208 */ /* 0x000fe20001800000 */
[----:B------:R-:W-:Y:S01]  /*e250*/  FMUL R6, R122, 0.25 ;  /* 0x3e8000007a067820 */ /* 0x000fe20000400000 */
[----:B------:R-:W-:Y:S01]  /*e260*/  MOV R142, R153 ;  /* 0x00000099008e7202 */ /* 0x000fe20000000f00 */
[----:B------:R-:W5:Y:S01]  /*e270*/  LDL.LU R211, [R1+0xe8] ;  /* 0x0000e80001d37983 */ /* 0x000f620000300800 */
[----:B0-----:R-:W-:Y:S01]  /*e280*/  FMUL R0, R205, R134 ;  /* 0x00000086cd007220 */ /* 0x001fe20000400000 */
[----:B------:R-:W-:Y:S01]  /*e290*/  @!P4 FMUL R131, R131, 16777216 ;  /* 0x4b8000008383c820 */ /* 0x000fe20000400000 */
[----:B------:R-:W-:Y:S01]  /*e2a0*/  FSEL R122, R6, R122, P3 ;  /* 0x0000007a067a7208 */ /* 0x000fe20001800000 */
[----:B------:R-:W-:Y:S01]  /*e2b0*/  FMUL R6, R119, 0.25 ;  /* 0x3e80000077067820 */ /* 0x000fe20000400000 */
[----:B------:R-:W5:Y:S01]  /*e2c0*/  LDL.LU R174, [R1+0xdc] ;  /* 0x0000dc0001ae7983 */ /* 0x000f620000300800 */
[----:B------:R-:W-:Y:S01]  /*e2d0*/  MOV R134, R219 ;  /* 0x000000db00867202 */ /* 0x000fe20000000f00 */
[----:B------:R-:W-:Y:S01]  /*e2e0*/  @!P4 FMUL R130, R130, 16777216 ;  /* 0x4b8000008282c820 */ /* 0x000fe20000400000 */
[----:B------:R-:W-:Y:S01]  /*e2f0*/  @!P4 FMUL R127, R127, 16777216 ;  /* 0x4b8000007f7fc820 */ /* 0x000fe20000400000 */
[----:B------:R-:W-:Y:S01]  /*e300*/  FSEL R119, R6, R119, P3 ;  /* 0x0000007706777208 */ /* 0x000fe20001800000 */
[----:B------:R-:W-:Y:S01]  /*e310*/  FMUL R6, R118, 0.25 ;  /* 0x3e80000076067820 */ /* 0x000fe20000400000 */
[----:B------:R-:W5:Y:S01]  /*e320*/  LDL.LU R192, [R1+0xd8] ;  /* 0x0000d80001c07983 */ /* 0x000f620000300800 */
[----:B------:R-:W-:Y:S01]  /*e330*/  @!P4 FMUL R126, R126, 16777216 ;  /* 0x4b8000007e7ec820 */ /* 0x000fe20000400000 */
[----:B------:R-:W-:Y:S01]  /*e340*/  @!P4 FMUL R123, R123, 16777216 ;  /* 0x4b8000007b7bc820 */ /* 0x000fe20000400000 */
[----:B------:R-:W-:Y:S01]  /*e350*/  @!P4 FMUL R119, R119, 16777216 ;  /* 0x4b8000007777c820 */ /* 0x000fe20000400000 */
[----:B------:R-:W-:Y:S01]  /*e360*/  FSEL R118, R6, R118, P3 ;  /* 0x0000007606767208 */ /* 0x000fe20001800000 */
[----:B------:R-:W-:Y:S01]  /*e370*/  FMUL R6, R115, 0.25 ;  /* 0x3e80000073067820 */ /* 0x000fe20000400000 */
[----:B------:R-:W5:Y:S01]  /*e380*/  LDL.LU R175, [R1+0xcc] ;  /* 0x0000cc0001af7983 */ /* 0x000f620000300800 */
[C---:B------:R-:W-:Y:S01]  /*e390*/  FMUL R247, R205.reuse, R119 ;  /* 0x00000077cdf77220 */ /* 0x040fe20000400000 */
[----:B------:R-:W-:Y:S01]  /*e3a0*/  @!P4 FMUL R122, R122, 16777216 ;  /* 0x4b8000007a7ac820 */ /* 0x000fe20000400000 */
[----:B------:R-:W-:Y:S01]  /*e3b0*/  @!P4 FMUL R118, R118, 16777216 ;  /* 0x4b8000007676c820 */ /* 0x000fe20000400000 */
[----:B------:R-:W-:Y:S01]  /*e3c0*/  FSEL R115, R6, R115, P3 ;  /* 0x0000007306737208 */ /* 0x000fe20001800000 */
[----:B------:R-:W-:Y:S01]  /*e3d0*/  FMUL R6, R114, 0.25 ;  /* 0x3e80000072067820 */ /* 0x000fe20000400000 */
[----:B------:R-:W5:Y:S01]  /*e3e0*/  LDL.LU R176, [R1+0xc8] ;  /* 0x0000c80001b07983 */ /* 0x000f620000300800 */
[----:B------:R-:W-:Y:S01]  /*e3f0*/  MOV R119, R200 ;  /* 0x000000c800777202 */ /* 0x000fe20000000f00 */
[----:B------:R-:W-:Y:S01]  /*e400*/  FMUL R215, R205, R139 ;  /* 0x0000008bcdd77220 */ /* 0x000fe20000400000 */
[----:B------:R-:W-:Y:S01]  /*e410*/  @!P4 FMUL R115, R115, 16777216 ;  /* 0x4b8000007373c820 */ /* 0x000fe20000400000 */
[----:B------:R-:W-:Y:S01]  /*e420*/  FSEL R114, R6, R114, P3 ;  /* 0x0000007206727208 */ /* 0x000fe20001800000 */
[----:B------:R-:W-:Y:S01]  /*e430*/  FMUL R6, R111, 0.25 ;  /* 0x3e8000006f067820 */ /* 0x000fe20000400000 */
[----:B------:R-:W5:Y:S03]  /*e440*/  LDL.LU R177, [R1+0xbc] ;  /* 0x0000bc0001b17983 */ /* 0x000f660000300800 */
        /* <DEDUP_REMOVED lines=23> */
[----:B------:R-:W5:Y:S01]  /*e5c0*/  LDL.LU R204, [R1+0x8c] ;  /* 0x00008c0001cc7983 */ /* 0x000f620000300800 */
[C---:B------:R-:W-:Y:S01]  /*e5d0*/  FMUL R238, R205.reuse, R106 ;  /* 0x0000006acdee7220 */ /* 0x040fe20000400000 */
[C---:B------:R-:W-:Y:S01]  /*e5e0*/  FMUL R237, R205.reuse, R103 ;  /* 0x00000067cded7220 */ /* 0x040fe20000400000 */
[C---:B------:R-:W-:Y:S01]  /*e5f0*/  FMUL R3, R205.reuse, R131 ;  /* 0x00000083cd037220 */ /* 0x040fe20000400000 */
[----:B------:R-:W-:Y:S01]  /*e600*/  FSEL R99, R6, R99, P3 ;  /* 0x0000006306637208 */ /* 0x000fe20001800000 */
[----:B------:R-:W-:Y:S01]  /*e610*/  FMUL R6, R98, 0.25 ;  /* 0x3e80000062067820 */ /* 0x000fe20000400000 */
[----:B------:R-:W5:Y:S01]  /*e620*/  LDL.LU R194, [R1+0x88] ;  /* 0x0000880001c27983 */ /* 0x000f620000300800 */
[----:B------:R-:W-:Y:S01]  /*e630*/  MOV R106, R13 ;  /* 0x0000000d006a7202 */ /* 0x000fe20000000f00 */
[----:B------:R-:W-:Y:S01]  /*e640*/  FMUL R252, R205, R130 ;  /* 0x00000082cdfc7220 */ /* 0x000fe20000400000 */
[----:B------:R-:W-:Y:S01]  /*e650*/  MOV R103, R12 ;  /* 0x0000000c00677202 */ /* 0x000fe20000000f00 */
[----:B------:R-:W5:Y:S01]  /*e660*/  LDL.LU R193, [R1+0x7c] ;  /* 0x00007c0001c17983 */ /* 0x000f620000300800 */
[----:B------:R-:W-:Y:S01]  /*e670*/  FSEL R98, R6, R98, P3 ;  /* 0x0000006206627208 */ /* 0x000fe20001800000 */
[----:B------:R-:W-:Y:S01]  /*e680*/  FMUL R6, R95, 0.25 ;  /* 0x3e8000005f067820 */ /* 0x000fe20000400000 */
[C---:B------:R-:W-:Y:S01]  /*e690*/  FMUL R251, R205.reuse, R127 ;  /* 0x0000007fcdfb7220 */ /* 0x040fe20000400000 */
[----:B------:R-:W5:Y:S01]  /*e6a0*/  LDL.LU R191, [R1+0x78] ;  /* 0x0000780001bf7983 */ /* 0x000f620000300800 */
[C---:B------:R-:W-:Y:S01]  /*e6b0*/  FMUL R250, R205.reuse, R126 ;  /* 0x0000007ecdfa7220 */ /* 0x040fe20000400000 */
[C---:B------:R-:W-:Y:S01]  /*e6c0*/  FMUL R249, R205.reuse, R123 ;  /* 0x0000007bcdf97220 */ /* 0x040fe20000400000 */
[----:B------:R-:W-:Y:S01]  /*e6d0*/  FSEL R95, R6, R95, P3 ;  /* 0x0000005f065f7208 */ /* 0x000fe20001800000 */
[----:B------:R-:W-:Y:S01]  /*e6e0*/  FMUL R6, R94, 0.25 ;  /* 0x3e8000005e067820 */ /* 0x000fe20000400000 */
[----:B------:R-:W5:Y:S01]  /*e6f0*/  LDL.LU R189, [R1+0x6c] ;  /* 0x00006c0001bd7983 */ /* 0x000f620000300800 */
[C---:B------:R-:W-:Y:S01]  /*e700*/  FMUL R248, R205.reuse, R122 ;  /* 0x0000007acdf87220 */ /* 0x040fe20000400000 */
[C---:B------:R-:W-:Y:S01]  /*e710*/  FMUL R246, R205.reuse, R118 ;  /* 0x00000076cdf67220 */ /* 0x040fe20000400000 */
[----:B------:R-:W-:Y:S01]  /*e720*/  FMUL R245, R205, R115 ;  /* 0x00000073cdf57220 */ /* 0x000fe20000400000 */
        /* <DEDUP_REMOVED lines=9> */
[----:B------:R-:W-:Y:S01]  /*e7c0*/  FMUL R239, R205, R107 ;  /* 0x0000006bcdef7220 */ /* 0x000fe20000400000 */
[----:B------:R-:W-:Y:S01]  /*e7d0*/  FMUL R12, R29, 0.25 ;  /* 0x3e8000001d0c7820 */ /* 0x000fe20000400000 */
[----:B------:R-:W-:Y:S01]  /*e7e0*/  FMUL R13, R28, 0.25 ;  /* 0x3e8000001c0d7820 */ /* 0x000fe20000400000 */
[----:B------:R-:W-:Y:S01]  /*e7f0*/  FSEL R90, R6, R90, P3 ;  /* 0x0000005a065a7208 */ /* 0x000fe20001800000 */
[----:B------:R-:W-:Y:S01]  /*e800*/  FMUL R6, R87, 0.25 ;  /* 0x3e80000057067820 */ /* 0x000fe20000400000 */
[----:B------:R-:W5:Y:S01]  /*e810*/  LDL.LU R186, [R1+0x58] ;  /* 0x0000580001ba7983 */ /* 0x000f620000300800 */
[----:B------:R-:W-:Y:S01]  /*e820*/  MOV R131, R217 ;  /* 0x000000d900837202 */ /* 0x000fe20000000f00 */
[----:B------:R-:W-:Y:S01]  /*e830*/  @!P4 FMUL R102, R102, 16777216 ;  /* 0x4b8000006666c820 */ /* 0x000fe20000400000 */
[----:B------:R-:W-:Y:S01]  /*e840*/  MOV R130, R214 ;  /* 0x000000d600827202 */ /* 0x000fe20000000f00 */
[----:B------:R-:W5:Y:S01]  /*e850*/  LDL.LU R185, [R1+0x4c] ;  /* 0x00004c0001b97983 */ /* 0x000f620000300800 */
        /* <DEDUP_REMOVED lines=10> */
[----:B------:R-:W-:Y:S01]  /*e900*/  @!P4 FMUL R99, R99, 16777216 ;  /* 0x4b8000006363c820 */ /* 0x000fe20000400000 */
[----:B------:R-:W-:Y:S01]  /*e910*/  MOV R122, R201 ;  /* 0x000000c9007a7202 */ /* 0x000fe20000000f00 */
[----:B------:R-:W2:Y:S01]  /*e920*/  LDL.LU R16, [R1+0x38] ;  /* 0x0000380001107983 */ /* 0x000ea20000300800 */
[----:B------:R-:W-:Y:S01]  /*e930*/  FSEL R83, R6, R83, P3 ;  /* 0x0000005306537208 */ /* 0x000fe20001800000 */
[----:B------:R-:W-:Y:S01]  /*e940*/  FMUL R6, R82, 0.25 ;  /* 0x3e80000052067820 */ /* 0x000fe20000400000 */
[----:B------:R-:W-:Y:S01]  /*e950*/  MOV R118, R199 ;  /* 0x000000c700767202 */ /* 0x000fe20000000f00 */
[----:B------:R-:W3:Y:S01]  /*e960*/  LDL.LU R17, [R1+0x2c] ;  /* 0x00002c0001117983 */ /* 0x000ee20000300800 */
[----:B------:R-:W-:Y:S01]  /*e970*/  MOV R115, R198 ;  /* 0x000000c600737202 */ /* 0x000fe20000000f00 */
[----:B------:R-:W-:Y:S01]  /*e980*/  @!P4 FMUL R98, R98, 16777216 ;  /* 0x4b8000006262c820 */ /* 0x000fe20000400000 */
[----:B------:R-:W-:Y:S01]  /*e990*/  FSEL R82, R6, R82, P3 ;  /* 0x0000005206527208 */ /* 0x000fe20001800000 */
[----:B------:R-:W-:Y:S01]  /*e9a0*/  FMUL R6, R79, 0.25 ;  /* 0x3e8000004f067820 */ /* 0x000fe20000400000 */
[----:B------:R-:W4:Y:S01]  /*e9b0*/  LDL.LU R14, [R1+0x28] ;  /* 0x00002800010e7983 */ /* 0x000f220000300800 */
        /* <DEDUP_REMOVED lines=18> */
[----:B------:R-:W5:Y:S01]  /*eae0*/  LDL.LU R181, [R1] ;  /* 0x0000000001b57983 */ /* 0x000f620000300800 */
[----:B------:R-:W-:Y:S01]  /*eaf0*/  @!P4 FMUL R86, R86, 16777216 ;  /* 0x4b8000005656c820 */ /* 0x000fe20000400000 */
        /* <DEDUP_REMOVED lines=11> */
[----:B------:R-:W-:-:S02]  /*ebb0*/  @!P4 FMUL R74, R74, 16777216 ;  /* 0x4b8000004a4ac820 */ /* 0x000fc40000400000 */
        /* <DEDUP_REMOVED lines=8> */
[----:B------:R-:W-:-:S02]  /*ec40*/  FMUL R217, R205, R70 ;  /* 0x00000046cdd97220 */ /* 0x000fc40000400000 */
[----:B------:R-:W-:Y:S01]  /*ec50*/  @!P4 FMUL R67, R67, 16777216 ;  /* 0x4b8000004343c820 */ /* 0x000fe20000400000 */
[----:B------:R-:W-:Y:S01]  /*ec60*/  FSEL R66, R6, R66, P3 ;  /* 0x0000004206427208 */ /* 0x000fe20001800000 */
[----:B------:R-:W-:Y:S01]  /*ec70*/  FMUL R6, R63, 0.25 ;  /* 0x3e8000003f067820 */ /* 0x000fe20000400000 */
[----:B------:R-:W5:Y:S01]  /*ec80*/  LDL.LU R158, [R1+0x4] ;  /* 0x00000400019e7983 */ /* 0x000f620000300800 */
[----:B------:R-:W-:Y:S02]  /*ec90*/  FMUL R70, R9, 0.25 ;  /* 0x3e80000009467820 */ /* 0x000fe40000400000 */
        /* <DEDUP_REMOVED lines=29> */
[----:B------:R-:W5:Y:S01]  /*ee70*/  LDL.LU R163, [R1+0x1d4] ;  /* 0x0001d40001a37983 */ /* 0x000f620000300800 */
[----:B------:R-:W-:-:S02]  /*ee80*/  FSEL R58, R58, R134, P6 ;  /* 0x000000863a3a7208 */ /* 0x000fc40003000000 */
        /* <DEDUP_REMOVED lines=31> */
[C---:B------:R-:W-:Y:S01]  /*f080*/  FMUL R199, R205.reuse, R55 ;  /* 0x00000037cdc77220 */ /* 0x040fe20000400000 */
[C---:B------:R-:W-:Y:S01]  /*f090*/  FMUL R198, R205.reuse, R54 ;  /* 0x00000036cdc67220 */ /* 0x040fe20000400000 */
[C---:B------:R-:W-:Y:S01]  /*f0a0*/  FMUL R197, R205.reuse, R51 ;  /* 0x00000033cdc57220 */ /* 0x040fe20000400000 */
[----:B------:R-:W-:Y:S01]  /*f0b0*/  FMUL R196, R205, R50 ;  /* 0x00000032cdc47220 */ /* 0x000fe20000400000 */
[----:B------:R-:W-:Y:S01]  /*f0c0*/  FSEL R34, R6, R34, P3 ;  /* 0x0000002206227208 */ /* 0x000fe20001800000 */
[----:B------:R-:W-:Y:S01]  /*f0d0*/  FMUL R6, R31, 0.25 ;  /* 0x3e8000001f067820 */ /* 0x000fe20000400000 */
[C---:B------:R-:W-:Y:S01]  /*f0e0*/  FMUL R195, R205.reuse, R47 ;  /* 0x0000002fcdc37220 */ /* 0x040fe20000400000 */
[C---:B------:R-:W-:Y:S01]  /*f0f0*/  FMUL R190, R205.reuse, R46 ;  /* 0x0000002ecdbe7220 */ /* 0x040fe20000400000 */
[C---:B------:R-:W-:Y:S01]  /*f100*/  FMUL R151, R205.reuse, R43 ;  /* 0x0000002bcd977220 */ /* 0x040fe20000400000 */
[C---:B------:R-:W-:Y:S01]  /*f110*/  FMUL R150, R205.reuse, R42 ;  /* 0x0000002acd967220 */ /* 0x040fe20000400000 */
[----:B------:R-:W-:Y:S01]  /*f120*/  FSEL R31, R6, R31, P3 ;  /* 0x0000001f061f7208 */ /* 0x000fe20001800000 */
[----:B------:R-:W-:Y:S01]  /*f130*/  FMUL R6, R30, 0.25 ;  /* 0x3e8000001e067820 */ /* 0x000fe20000400000 */
[C---:B------:R-:W-:Y:S01]  /*f140*/  FMUL R146, R205.reuse, R39 ;  /* 0x00000027cd927220 */ /* 0x040fe20000400000 */
[----:B------:R-:W-:Y:S01]  /*f150*/  FMUL R139, R205, R38 ;  /* 0x00000026cd8b7220 */ /* 0x000fe20000400000 */
[----:B------:R-:W-:Y:S01]  /*f160*/  FMUL R42, R118, 0.25 ;  /* 0x3e800000762a7820 */ /* 0x000fe20000400000 */
[----:B------:R-:W-:Y:S01]  /*f170*/  FMUL R43, R119, 0.25 ;  /* 0x3e800000772b7820 */ /* 0x000fe20000400000 */
[----:B------:R-:W-:Y:S01]  /*f180*/  FSEL R30, R6, R30, P3 ;  /* 0x0000001e061e7208 */ /* 0x000fe20001800000 */
[----:B------:R-:W-:Y:S01]  /*f190*/  FMUL R6, R27, 0.25 ;  /* 0x3e8000001b067820 */ /* 0x000fe20000400000 */
[----:B------:R-:W-:Y:S01]  /*f1a0*/  FMUL R38, R114, 0.25 ;  /* 0x3e80000072267820 */ /* 0x000fe20000400000 */
[----:B------:R-:W-:Y:S01]  /*f1b0*/  FMUL R39, R115, 0.25 ;  /* 0x3e80000073277820 */ /* 0x000fe20000400000 */
[----:B------:R-:W-:Y:S01]  /*f1c0*/  FMUL R46, R122, 0.25 ;  /* 0x3e8000007a2e7820 */ /* 0x000fe20000400000 */
[----:B------:R-:W-:Y:S01]  /*f1d0*/  FMUL R47, R123, 0.25 ;  /* 0x3e8000007b2f7820 */ /* 0x000fe20000400000 */
[----:B------:R-:W-:Y:S01]  /*f1e0*/  FSEL R27, R6, R27, P3 ;  /* 0x0000001b061b7208 */ /* 0x000fe20001800000 */
[----:B------:R-:W-:Y:S01]  /*f1f0*/  FMUL R6, R24, 0.25 ;  /* 0x3e80000018067820 */ /* 0x000fe20000400000 */
[----:B------:R-:W-:Y:S01]  /*f200*/  FSETP.GT.AND P3, PT, |R206|, 8.50705917302346158658e+37, PT ;  /* 0x7e800000ce00780b */ /* 0x000fe20003f64200 */
[----:B------:R-:W-:Y:S01]  /*f210*/  FMUL R50, R126, 0.25 ;  /* 0x3e8000007e327820 */ /* 0x000fe20000400000 */
[----:B------:R-:W-:Y:S01]  /*f220*/  FMUL R51, R127, 0.25 ;  /* 0x3e8000007f337820 */ /* 0x000fe20000400000 */
[----:B------:R-:W-:Y:S01]  /*f230*/  FMUL R54, R130, 0.25 ;  /* 0x3e80000082367820 */ /* 0x000fe20000400000 */
[----:B------:R-:W-:Y:S01]  /*f240*/  FSEL R24, R6, R24, P3 ;  /* 0x0000001806187208 */ /* 0x000fe20001800000 */
[----:B------:R-:W-:Y:S01]  /*f250*/  FMUL R6, R149, 0.25 ;  /* 0x3e80000095067820 */ /* 0x000fe20000400000 */
[----:B------:R-:W-:Y:S01]  /*f260*/  FMUL R55, R131, 0.25 ;  /* 0x3e80000083377820 */ /* 0x000fe20000400000 */
[----:B------:R-:W-:Y:S01]  /*f270*/  @!P4 FMUL R35, R35, 16777216 ;  /* 0x4b8000002323c820 */ /* 0x000fe20000400000 */
[----:B------:R-:W-:Y:S01]  /*f280*/  @!P4 FMUL R34, R34, 16777216 ;  /* 0x4b8000002222c820 */ /* 0x000fe20000400000 */
[----:B------:R-:W-:Y:S01]  /*f290*/  @!P4 FMUL R31, R31, 16777216 ;  /* 0x4b8000001f1fc820 */ /* 0x000fe20000400000 */
[----:B------:R-:W-:Y:S01]  /*f2a0*/  FSEL R149, R6, R149, P3 ;  /* 0x0000009506957208 */ /* 0x000fe20001800000 */
[----:B------:R-:W-:Y:S01]  /*f2b0*/  FMUL R6, R148, 0.25 ;  /* 0x3e80000094067820 */ /* 0x000fe20000400000 */
[----:B------:R-:W-:Y:S01]  /*f2c0*/  @!P4 FMUL R30, R30, 16777216 ;  /* 0x4b8000001e1ec820 */ /* 0x000fe20000400000 */
[----:B------:R-:W-:-:S03]  /*f2d0*/  @!P4 FMUL R27, R27, 16777216 ;  /* 0x4b8000001b1bc820 */ /* 0x000fc60000400000 */
[----:B------:R-:W-:Y:S01]  /*f2e0*/  FSEL R148, R6, R148, P3 ;  /* 0x0000009406947208 */ /* 0x000fe20001800000 */
[----:B------:R-:W-:-:S05]  /*f2f0*/  FMUL R6, R145, 0.25 ;  /* 0x3e80000091067820 */ /* 0x000fca0000400000 */
        /* <DEDUP_REMOVED lines=117> */
[----:B------:R-:W-:Y:S01]  /*fa50*/  FMUL R7, R20, 0.25 ;  /* 0x3e80000014077820 */ /* 0x000fe20000400000 */
[----:B--2---:R-:W-:-:S04]  /*fa60*/  FMUL R134, R16, 0.25 ;  /* 0x3e80000010867820 */ /* 0x004fc80000400000 */
[----:B------:R-:W-:Y:S01]  /*fa70*/  FSEL R7, R7, R20, P6 ;  /* 0x0000001407077208 */ /* 0x000fe20003000000 */
[----:B------:R-:W-:Y:S01]  /*fa80*/  FMUL R20, R21, 0.25 ;  /* 0x3e80000015147820 */ /* 0x000fe20000400000 */
[----:B------:R-:W-:Y:S01]  /*fa90*/  FSEL R134, R134, R16, P6 ;  /* 0x0000001086867208 */ /* 0x000fe20003000000 */
[----:B---3--:R-:W-:-:S03]  /*faa0*/  FMUL R16, R17, 0.25 ;  /* 0x3e80000011107820 */ /* 0x008fc60000400000 */
[----:B------:R-:W-:Y:S01]  /*fab0*/  FSEL R20, R20, R21, P6 ;  /* 0x0000001514147208 */ /* 0x000fe20003000000 */
[----:B------:R-:W-:Y:S01]  /*fac0*/  FMUL R21, R22, 0.25 ;  /* 0x3e80000016157820 */ /* 0x000fe20000400000 */
[----:B------:R-:W-:Y:S01]  /*fad0*/  FSEL R16, R16, R17, P6 ;  /* 0x0000001110107208 */ /* 0x000fe20003000000 */
[----:B----4-:R-:W-:-:S03]  /*fae0*/  FMUL R17, R14, 0.25 ;  /* 0x3e8000000e117820 */ /* 0x010fc60000400000 */
[----:B------:R-:W-:Y:S01]  /*faf0*/  FSEL R21, R21, R22, P6 ;  /* 0x0000001615157208 */ /* 0x000fe20003000000 */
[----:B------:R-:W-:Y:S01]  /*fb00*/  FMUL R22, R23, 0.25 ;  /* 0x3e80000017167820 */ /* 0x000fe20000400000 */
        /* <DEDUP_REMOVED lines=9> */
[----:B-----5:R-:W-:Y:S01]  /*fba0*/  FMUL R14, R15, 0.25 ;  /* 0x3e8000000f0e7820 */ /* 0x020fe20000400000 */
[C---:B------:R-:W-:Y:S01]  /*fbb0*/  FMUL R236, R205.reuse, R102 ;  /* 0x00000066cdec7220 */ /* 0x040fe20000400000 */
        /* <DEDUP_REMOVED lines=19> */
[----:B------:R-:W-:Y:S01]  /*fcf0*/  FMUL R201, R205, R59 ;  /* 0x0000003bcdc97220 */ /* 0x000fe20000400000 */
        /* <DEDUP_REMOVED lines=55> */
[C---:B------:R-:W-:Y:S01]  /*10070*/  FSETP.GEU.AND P4, PT, |R206|.reuse, 1.175494350822287508e-38, PT ;  /* 0x00800000ce00780b */ /* 0x040fe20003f8e200 */
[----:B------:R-:W-:Y:S01]  /*10080*/  @P3 FMUL R206, R206, 0.25 ;  /* 0x3e800000cece3820 */ /* 0x000fe20000400000 */
[----:B------:R-:W-:-:S02]  /*10090*/  FSETP.GT.AND P3, PT, |R208|, 8.50705917302346158658e+37, PT ;  /* 0x7e800000d000780b */ /* 0x000fc40003f64200 */
[C---:B------:R-:W-:Y:S01]  /*100a0*/  FSETP.GEU.AND P5, PT, |R207|.reuse, 1.175494350822287508e-38, PT ;  /* 0x00800000cf00780b */ /* 0x040fe20003fae200 */
[----:B------:R-:W-:Y:S01]  /*100b0*/  @P6 FMUL R207, R207, 0.25 ;  /* 0x3e800000cfcf6820 */ /* 0x000fe20000400000 */
[----:B------:R-:W-:Y:S02]  /*100c0*/  FSEL R59, R59, R135, P6 ;  /* 0x000000873b3b7208 */ /* 0x000fe40003000000 */
[----:B------:R-:W-:Y:S02]  /*100d0*/  FSEL R62, R62, R138, P6 ;  /* 0x0000008a3e3e7208 */ /* 0x000fe40003000000 */
[----:B------:R-:W-:Y:S02]  /*100e0*/  FSEL R63, R63, R142, P6 ;  /* 0x0000008e3f3f7208 */ /* 0x000fe40003000000 */
[----:B------:R-:W-:Y:S02]  /*100f0*/  FSEL R66, R66, R143, P6 ;  /* 0x0000008f42427208 */ /* 0x000fe40003000000 */
[----:B------:R-:W-:-:S02]  /*10100*/  FSEL R67, R67, R147, P6 ;  /* 0x0000009343437208 */ /* 0x000fc40003000000 */
[----:B------:R-:W-:Y:S02]  /*10110*/  FSEL R71, R71, R172, P6 ;  /* 0x000000ac47477208 */ /* 0x000fe40003000000 */
        /* <DEDUP_REMOVED lines=31> */
[----:B------:R-:W-:Y:S01]  /*10310*/  FSEL R9, R9, R11, P6 ;  /* 0x0000000b09097208 */ /* 0x000fe20003000000 */
[----:B------:R-:W0:Y:S01]  /*10320*/  S2R R147, SR_TID.X ;  /* 0x0000000000937919 */ /* 0x000e220000002100 */
[C---:B------:R-:W-:Y:S01]  /*10330*/  FSETP.GEU.AND P6, PT, |R208|.reuse, 1.175494350822287508e-38, PT ;  /* 0x00800000d000780b */ /* 0x040fe20003fce200 */
[----:B------:R-:W-:Y:S01]  /*10340*/  @P3 FMUL R208, R208, 0.25 ;  /* 0x3e800000d0d03820 */ /* 0x000fe20000400000 */
[----:B------:R-:W1:Y:S01]  /*10350*/  S2R R168, SR_CgaCtaId ;  /* 0x0000000000a87919 */ /* 0x000e620000008800 */
[----:B------:R-:W-:Y:S01]  /*10360*/  @!P5 FMUL R207, R207, 16777216 ;  /* 0x4b800000cfcfd820 */ /* 0x000fe20000400000 */
[----:B------:R-:W-:Y:S01]  /*10370*/  FMUL R135, R158, 0.25 ;  /* 0x3e8000009e877820 */ /* 0x000fe20000400000 */
[----:B------:R-:W-:Y:S01]  /*10380*/  @!P4 FMUL R206, R206, 16777216 ;  /* 0x4b800000cecec820 */ /* 0x000fe20000400000 */
[----:B------:R-:W-:Y:S01]  /*10390*/  FMUL R142, R167, 0.25 ;  /* 0x3e800000a78e7820 */ /* 0x000fe20000400000 */
[----:B------:R-:W-:Y:S01]  /*103a0*/  @!P5 FMUL R8, R8, 16777216 ;  /* 0x4b8000000808d820 */ /* 0x000fe20000400000 */
[----:B------:R-:W-:Y:S01]  /*103b0*/  @!P4 FMUL R24, R24, 16777216 ;  /* 0x4b8000001818c820 */ /* 0x000fe20000400000 */
[----:B------:R-:W-:Y:S01]  /*103c0*/  @!P4 FMUL R10, R10, 16777216 ;  /* 0x4b8000000a0ac820 */ /* 0x000fe20000400000 */
[C---:B------:R-:W-:Y:S01]  /*103d0*/  FMUL R27, R205.reuse, R27 ;  /* 0x0000001bcd1b7220 */ /* 0x040fe20000400000 */
[----:B------:R-:W-:-:S02]  /*103e0*/  FMUL R26, R205, R26 ;  /* 0x0000001acd1a7220 */ /* 0x000fc40000400000 */
[----:B------:R-:W-:Y:S01]  /*103f0*/  @!P6 FMUL R208, R208, 16777216 ;  /* 0x4b800000d0d0e820 */ /* 0x000fe20000400000 */
[----:B------:R-:W2:Y:S01]  /*10400*/  MUFU.RCP R207, R207 ;  /* 0x000000cf00cf7308 */ /* 0x000ea20000001000 */
[----:B------:R-:W-:Y:S01]  /*10410*/  FMUL R11, R181, 0.25 ;  /* 0x3e800000b50b7820 */ /* 0x000fe20000400000 */
[----:B------:R-:W-:Y:S01]  /*10420*/  @!P4 FMUL R12, R12, 16777216 ;  /* 0x4b8000000c0cc820 */ /* 0x000fe20000400000 */
[----:B------:R-:W-:Y:S01]  /*10430*/  @!P4 FMUL R13, R13, 16777216 ;  /* 0x4b8000000d0dc820 */ /* 0x000fe20000400000 */
[----:B------:R-:W-:Y:S01]  /*10440*/  @!P5 FMUL R14, R14, 16777216 ;  /* 0x4b8000000e0ed820 */ /* 0x000fe20000400000 */
[----:B------:R-:W-:Y:S01]  /*10450*/  FMUL R138, R178, 0.25 ;  /* 0x3e800000b28a7820 */ /* 0x000fe20000400000 */
[C---:B------:R-:W-:Y:S01]  /*10460*/  FMUL R31, R205.reuse, R31 ;  /* 0x0000001fcd1f7220 */ /* 0x040fe20000400000 */
[----:B------:R-:W-:Y:S01]  /*10470*/  FMUL R30, R205, R30 ;  /* 0x0000001ecd1e7220 */ /* 0x000fe20000400000 */
[----:B------:R-:W3:Y:S01]  /*10480*/  MUFU.RCP R208, R208 ;  /* 0x000000d000d07308 */ /* 0x000ee20000001000 */
[----:B------:R-:W-:Y:S01]  /*10490*/  FSEL R11, R11, R181, P3 ;  /* 0x000000b50b0b7208 */ /* 0x000fe20001800000 */
[----:B------:R-:W-:Y:S01]  /*104a0*/  @!P5 FMUL R16, R16, 16777216 ;  /* 0x4b8000001010d820 */ /* 0x000fe20000400000 */
[----:B------:R-:W-:Y:S01]  /*104b0*/  FSEL R135, R135, R158, P3 ;  /* 0x0000009e87877208 */ /* 0x000fe20001800000 */
[----:B------:R-:W-:Y:S01]  /*104c0*/  @!P5 FMUL R9, R9, 16777216 ;  /* 0x4b8000000909d820 */ /* 0x000fe20000400000 */
[----:B------:R-:W-:Y:S01]  /*104d0*/  @!P5 FMUL R17, R17, 16777216 ;  /* 0x4b8000001111d820 */ /* 0x000fe20000400000 */
[----:B------:R-:W-:Y:S01]  /*104e0*/  @!P4 FMUL R33, R33, 16777216 ;  /* 0x4b8000002121c820 */ /* 0x000fe20000400000 */
[----:B------:R-:W-:Y:S01]  /*104f0*/  @!P4 FMUL R32, R32, 16777216 ;  /* 0x4b8000002020c820 */ /* 0x000fe20000400000 */
[----:B------:R-:W4:Y:S01]  /*10500*/  MUFU.RCP R206, R206 ;  /* 0x000000ce00ce7308 */ /* 0x000f220000001000 */
[----:B------:R-:W-:Y:S01]  /*10510*/  @!P6 FMUL R135, R135, 16777216 ;  /* 0x4b8000008787e820 */ /* 0x000fe20000400000 */
[----:B------:R-:W-:Y:S01]  /*10520*/  @!P6 FMUL R11, R11, 16777216 ;  /* 0x4b8000000b0be820 */ /* 0x000fe20000400000 */
[C---:B--2---:R-:W-:Y:S01]  /*10530*/  FMUL R9, R207.reuse, R9 ;  /* 0x00000009cf097220 */ /* 0x044fe20000400000 */
[----:B------:R-:W-:Y:S01]  /*10540*/  FMUL R143, R207, R8 ;  /* 0x00000008cf8f7220 */ /* 0x000fe20000400000 */
[----:B------:R-:W-:Y:S01]  /*10550*/  FSEL R142, R142, R167, P3 ;  /* 0x000000a78e8e7208 */ /* 0x000fe20001800000 */
[----:B------:R-:W2:Y:S01]  /*10560*/  LDL.LU R169, [R1+0x154] ;  /* 0x0001540001a97983 */ /* 0x000ea20000300800 */
[----:B------:R-:W-:Y:S01]  /*10570*/  MOV R167, 0x400 ;  /* 0x0000040000a77802 */ /* 0x000fe20000000f00 */
[C---:B---3--:R-:W-:Y:S01]  /*10580*/  FMUL R135, R208.reuse, R135 ;  /* 0x00000087d0877220 */ /* 0x048fe20000400000 */
[----:B------:R-:W-:Y:S01]  /*10590*/  FMUL R11, R208, R11 ;  /* 0x0000000bd00b7220 */ /* 0x000fe20000400000 */
[----:B------:R-:W-:-:S02]  /*105a0*/  F2FP.F16.F32.PACK_AB R9, R9, R143 ;  /* 0x0000008f0909723e */ /* 0x000fc400000000ff */
[----:B-1----:R-:W-:Y:S02]  /*105b0*/  LEA R167, R168, R167, 0x18 ;  /* 0x000000a7a8a77211 */ /* 0x002fe400078ec0ff */
[----:B------:R-:W-:Y:S01]  /*105c0*/  F2FP.F16.F32.PACK_AB R8, R135, R11 ;  /* 0x0000000b8708723e */ /* 0x000fe200000000ff */
[----:B------:R-:W-:Y:S01]  /*105d0*/  IMAD.MOV.U32 R158, RZ, RZ, R152 ;  /* 0x000000ffff9e7224 */ /* 0x000fe200078e0098 */
[C---:B0-----:R-:W-:Y:S01]  /*105e0*/  LOP3.LUT R135, R147.reuse, 0xf, RZ, 0xc0, !PT ;  /* 0x0000000f93877812 */ /* 0x041fe200078ec0ff */
[C---:B----4-:R-:W-:Y:S01]  /*105f0*/  FMUL R10, R206.reuse, R10 ;  /* 0x0000000ace0a7220 */ /* 0x050fe20000400000 */
[C---:B------:R-:W-:Y:S01]  /*10600*/  SHF.L.U32 R11, R147.reuse, 0x6, RZ ;  /* 0x00000006930b7819 */ /* 0x040fe200000006ff */
[C---:B------:R-:W-:Y:S01]  /*10610*/  FMUL R24, R206.reuse, R24 ;  /* 0x00000018ce187220 */ /* 0x040fe20000400000 */
[----:B------:R-:W-:Y:S01]  /*10620*/  SHF.L.U32 R143, R147, 0x3, RZ ;  /* 0x00000003938f7819 */ /* 0x000fe200000006ff */
[----:B------:R-:W-:Y:S01]  /*10630*/  @!P5 FMUL R15, R15, 16777216 ;  /* 0x4b8000000f0fd820 */ /* 0x000fe20000400000 */
[----:B------:R-:W-:Y:S01]  /*10640*/  LEA R135, R135, R167, 0x4 ;  /* 0x000000a787877211 */ /* 0x000fe200078e20ff */
[----:B------:R-:W-:Y:S01]  /*10650*/  FMUL R13, R206, R13 ;  /* 0x0000000dce0d7220 */ /* 0x000fe20000400000 */
[----:B------:R-:W-:-:S02]  /*10660*/  LOP3.LUT R11, R11, 0x400, RZ, 0xc0, !PT ;  /* 0x000004000b0b7812 */ /* 0x000fc400078ec0ff */
[----:B------:R-:W-:Y:S01]  /*10670*/  FSEL R138, R138, R178, P3 ;  /* 0x000000b28a8a7208 */ /* 0x000fe20001800000 */
[----:B------:R-:W-:Y:S01]  /*10680*/  @!P6 FMUL R142, R142, 16777216 ;  /* 0x4b8000008e8ee820 */ /* 0x000fe20000400000 */
[----:B------:R-:W-:Y:S01]  /*10690*/  LOP3.LUT R152, R143, 0x300, RZ, 0xc0, !PT ;  /* 0x000003008f987812 */ /* 0x000fe200078ec0ff */
[----:B------:R-:W-:Y:S01]  /*106a0*/  FMUL R18, R180, 0.25 ;  /* 0x3e800000b4127820 */ /* 0x000fe20000400000 */
[----:B------:R-:W-:Y:S01]  /*106b0*/  F2FP.F16.F32.PACK_AB R10, R10, R24 ;  /* 0x000000180a0a723e */ /* 0x000fe200000000ff */
[----:B------:R-:W-:Y:S01]  /*106c0*/  FMUL R19, R179, 0.25 ;  /* 0x3e800000b3137820 */ /* 0x000fe20000400000 */
[----:B------:R-:W-:Y:S01]  /*106d0*/  IADD3 R135, R152, R135, R11 ;  /* 0x0000008798877210 */ /* 0x000fe20007ffe00b */
[----:B------:R-:W-:Y:S01]  /*106e0*/  FMUL R17, R207, R17 ;  /* 0x00000011cf117220 */ /* 0x000fe20000400000 */
[----:B------:R-:W-:Y:S01]  /*106f0*/  F2FP.F16.F32.PACK_AB R11, R27, R26 ;  /* 0x0000001a1b0b723e */ /* 0x000fe200000000ff */
[----:B------:R-:W-:Y:S01]  /*10700*/  BAR.SYNC.DEFER_BLOCKING 0x0 ;  /* 0x0000000000007b1d */ /* 0x000fe20000010000 */
[----:B------:R-:W-:Y:S01]  /*10710*/  LOP3.LUT R24, R147, 0x7f, RZ, 0xc0, !PT ;  /* 0x0000007f93187812 */ /* 0x000fe200078ec0ff */
[----:B------:R-:W-:Y:S01]  /*10720*/  FMUL R15, R207, R15 ;  /* 0x0000000fcf0f7220 */ /* 0x000fe20000400000 */
[C---:B------:R-:W-:Y:S01]  /*10730*/  FMUL R35, R205.reuse, R35 ;  /* 0x00000023cd237220 */ /* 0x040fe20000400000 */
[----:B------:R-:W-:Y:S01]  /*10740*/  FMUL R34, R205, R34 ;  /* 0x00000022cd227220 */ /* 0x000fe20000400000 */
[----:B------:R-:W-:Y:S01]  /*10750*/  FMUL R32, R206, R32 ;  /* 0x00000020ce207220 */ /* 0x000fe20000400000 */
[----:B------:R-:W3:Y:S04]  /*10760*/  LDL.LU R168, [R1+0x150] ;  /* 0x0001500001a87983 */ /* 0x000ee80000300800 */
[----:B------:R0:W-:Y:S01]  /*10770*/  STSM.16.M88.4 [R135], R8 ;  /* 0x0000000887007844 */ /* 0x0001e20000000200 */
[----:B------:R-:W-:Y:S01]  /*10780*/  LEA R24, R24, R167, 0x4 ;  /* 0x000000a718187211 */ /* 0x000fe200078e20ff */
[----:B------:R-:W-:Y:S01]  /*10790*/  @!P6 FMUL R138, R138, 16777216 ;  /* 0x4b8000008a8ae820 */ /* 0x000fe20000400000 */
[----:B------:R-:W-:Y:S01]  /*107a0*/  FMUL R142, R208, R142 ;  /* 0x0000008ed08e7220 */ /* 0x000fe20000400000 */
[----:B------:R-:W-:-:S02]  /*107b0*/  FSEL R18, R18, R180, P3 ;  /* 0x000000b412127208 */ /* 0x000fc40001800000 */
[----:B------:R-:W-:Y:S01]  /*107c0*/  FSEL R19, R19, R179, P3 ;  /* 0x000000b313137208 */ /* 0x000fe20001800000 */
[----:B------:R-:W1:Y:S01]  /*107d0*/  S2R R26, SR_TID.X ;  /* 0x00000000001a7919 */ /* 0x000e620000002100 */
[----:B------:R-:W4:Y:S01]  /*107e0*/  LDL.LU R170, [R1+0x144] ;  /* 0x0001440001aa7983 */ /* 0x000f220000300800 */
[----:B0-----:R-:W-:Y:S01]  /*107f0*/  FMUL R10, R206, R12 ;  /* 0x0000000cce0a7220 */ /* 0x001fe20000400000 */
[----:B------:R-:W-:Y:S01]  /*10800*/  FMUL R9, R207, R14 ;  /* 0x0000000ecf097220 */ /* 0x000fe20000400000 */
[----:B------:R-:W-:Y:S01]  /*10810*/  FMUL R8, R208, R138 ;  /* 0x0000008ad0087220 */ /* 0x000fe20000400000 */
[----:B------:R-:W-:Y:S01]  /*10820*/  F2FP.F16.F32.PACK_AB R11, R31, R30 ;  /* 0x0000001e1f0b723e */ /* 0x000fe200000000ff */
[----:B------:R-:W-:Y:S01]  /*10830*/  @!P6 FMUL R18, R18, 16777216 ;  /* 0x4b8000001212e820 */ /* 0x000fe20000400000 */
[----:B------:R-:W-:Y:S01]  /*10840*/  F2FP.F16.F32.PACK_AB R10, R10, R13 ;  /* 0x0000000d0a0a723e */ /* 0x000fe200000000ff */
[----:B------:R-:W-:Y:S01]  /*10850*/  @!P6 FMUL R19, R19, 16777216 ;  /* 0x4b8000001313e820 */ /* 0x000fe20000400000 */
[----:B------:R-:W-:Y:S01]  /*10860*/  F2FP.F16.F32.PACK_AB R9, R9, R15 ;  /* 0x0000000f0909723e */ /* 0x000fe200000000ff */
[----:B------:R-:W-:Y:S01]  /*10870*/  BAR.SYNC.DEFER_BLOCKING 0x0 ;  /* 0x0000000000007b1d */ /* 0x000fe20000010000 */
[----:B------:R-:W-:Y:S01]  /*10880*/  F2FP.F16.F32.PACK_AB R8, R8, R142 ;  /* 0x0000008e0808723e */ /* 0x000fe200000000ff */
[----:B------:R-:W-:Y:S01]  /*10890*/  @!P4 FMUL R149, R149, 16777216 ;  /* 0x4b8000009595c820 */ /* 0x000fe20000400000 */
[----:B------:R-:W-:Y:S01]  /*108a0*/  @!P4 FMUL R148, R148, 16777216 ;  /* 0x4b8000009494c820 */ /* 0x000fe20000400000 */
[----:B------:R-:W-:-:S02]  /*108b0*/  @!P4 FMUL R145, R145, 16777216 ;  /* 0x4b8000009191c820 */ /* 0x000fc40000400000 */
[----:B------:R-:W5:Y:S01]  /*108c0*/  LDL.LU R171, [R1+0x140] ;  /* 0x0001400001ab7983 */ /* 0x000f620000300800 */
[----:B------:R-:W-:-:S03]  /*108d0*/  FMUL R19, R208, R19 ;  /* 0x00000013d0137220 */ /* 0x000fc60000400000 */
[----:B------:R-:W2:Y:S01]  /*108e0*/  LDL.LU R176, [R1+0x134] ;  /* 0x0001340001b07983 */ /* 0x000ea20000300800 */
[----:B------:R-:W-:Y:S01]  /*108f0*/  @!P4 FMUL R144, R144, 16777216 ;  /* 0x4b8000009090c820 */ /* 0x000fe20000400000 */
[----:B------:R-:W-:Y:S02]  /*10900*/  @!P4 FMUL R141, R141, 16777216 ;  /* 0x4b8000008d8dc820 */ /* 0x000fe40000400000 */
[----:B------:R-:W5:Y:S01]  /*10910*/  LDL.LU R177, [R1+0x130] ;  /* 0x0001300001b17983 */ /* 0x000f620000300800 */
[----:B------:R-:W-:Y:S01]  /*10920*/  @!P4 FMUL R140, R140, 16777216 ;  /* 0x4b8000008c8cc820 */ /* 0x000fe20000400000 */
[----:B------:R-:W-:Y:S01]  /*10930*/  @!P4 FMUL R137, R137, 16777216 ;  /* 0x4b8000008989c820 */ /* 0x000fe20000400000 */
[----:B------:R-:W-:Y:S01]  /*10940*/  @!P4 FMUL R136, R136, 16777216 ;  /* 0x4b8000008888c820 */ /* 0x000fe20000400000 */
[----:B------:R-:W5:Y:S04]  /*10950*/  LDL.LU R179, [R1+0x124] ;  /* 0x0001240001b37983 */ /* 0x000f680000300800 */
[----:B------:R-:W0:Y:S01]  /*10960*/  LDS.128 R12, [R24] ;  /* 0x00000000180c7984 */ /* 0x000e220000000c00 */
[----:B------:R-:W-:Y:S01]  /*10970*/  BAR.SYNC.DEFER_BLOCKING 0x0 ;  /* 0x0000000000007b1d */ /* 0x000fe20000010000 */
[----:B------:R-:W-:Y:S01]  /*10980*/  @!P4 FMUL R133, R133, 16777216 ;  /* 0x4b8000008585c820 */ /* 0x000fe20000400000 */
        /* <DEDUP_REMOVED lines=22> */
[----:B------:R1:W-:Y:S01]  /*10af0*/  STSM.16.M88.4 [R135], R8 ;  /* 0x0000000887007844 */ /* 0x0003e20000000200 */
        /* <DEDUP_REMOVED lines=15> */
[----:B-1----:R-:W-:Y:S01]  /*10bf0*/  FMUL R9, R207, R16 ;  /* 0x00000010cf097220 */ /* 0x002fe20000400000 */
[----:B------:R-:W-:Y:S01]  /*10c00*/  FMUL R8, R208, R18 ;  /* 0x00000012d0087220 */ /* 0x000fe20000400000 */
[----:B------:R-:W-:Y:S01]  /*10c10*/  @!P4 FMUL R57, R57, 16777216 ;  /* 0x4b8000003939c820 */ /* 0x000fe20000400000 */
[----:B------:R-:W-:Y:S01]  /*10c20*/  @!P4 FMUL R56, R56, 16777216 ;  /* 0x4b8000003838c820 */ /* 0x000fe20000400000 */
[----:B------:R-:W-:Y:S01]  /*10c30*/  @!P4 FMUL R53, R53, 16777216 ;  /* 0x4b8000003535c820 */ /* 0x000fe20000400000 */
[----:B------:R-:W-:Y:S01]  /*10c40*/  F2FP.F16.F32.PACK_AB R9, R9, R17 ;  /* 0x000000110909723e */ /* 0x000fe200000000ff */
[----:B------:R-:W-:Y:S01]  /*10c50*/  @!P4 FMUL R52, R52, 16777216 ;  /* 0x4b8000003434c820 */ /* 0x000fe20000400000 */
[----:B------:R-:W-:Y:S01]  /*10c60*/  F2FP.F16.F32.PACK_AB R8, R8, R19 ;  /* 0x000000130808723e */ /* 0x000fe200000000ff */
[----:B------:R-:W-:Y:S01]  /*10c70*/  BAR.SYNC.DEFER_BLOCKING 0x0 ;  /* 0x0000000000007b1d */ /* 0x000fe20000010000 */
[----:B------:R-:W-:Y:S01]  /*10c80*/  FMUL R10, R206, R33 ;  /* 0x00000021ce0a7220 */ /* 0x000fe20000400000 */
[----:B------:R-:W-:Y:S01]  /*10c90*/  F2FP.F16.F32.PACK_AB R11, R35, R34 ;  /* 0x00000022230b723e */ /* 0x000fe200000000ff */
        /* <DEDUP_REMOVED lines=8> */
[----:B------:R-:W5:Y:S04]  /*10d20*/  LDL.LU R178, [R1+0x120] ;  /* 0x0001200001b27983 */ /* 0x000f680000300800 */
[----:B------:R-:W1:Y:S01]  /*10d30*/  LDS.128 R16, [R24] ;  /* 0x0000000018107984 */ /* 0x000e620000000c00 */
[----:B------:R-:W-:Y:S01]  /*10d40*/  F2FP.F16.F32.PACK_AB R10, R10, R32 ;  /* 0x000000200a0a723e */ /* 0x000fe200000000ff */
[----:B------:R-:W-:Y:S01]  /*10d50*/  BAR.SYNC.DEFER_BLOCKING 0x0 ;  /* 0x0000000000007b1d */ /* 0x000fe20000010000 */
[----:B------:R-:W-:-:S02]  /*10d60*/  LOP3.LUT R191, R143, 0x38, RZ, 0xc0, !PT ;  /* 0x000000388fbf7812 */ /* 0x000fc400078ec0ff */
[----:B------:R-:W-:Y:S02]  /*10d70*/  ISETP.GE.U32.AND P4, PT, R5, 0x7f800000, PT ;  /* 0x7f8000000500780c */ /* 0x000fe40003f86070 */
[----:B------:R-:W-:Y:S02]  /*10d80*/  MOV R31, R153 ;  /* 0x00000099001f7202 */ /* 0x000fe40000000f00 */
[----:B------:R-:W-:Y:S01]  /*10d90*/  MOV R27, R155 ;  /* 0x0000009b001b7202 */ /* 0x000fe20000000f00 */
[----:B------:R-:W5:Y:S01]  /*10da0*/  LDL.LU R152, [R1+0x114] ;  /* 0x0001140001987983 */ /* 0x000f620000300800 */
[----:B------:R-:W-:-:S03]  /*10db0*/  MOV R30, R154 ;  /* 0x0000009a001e7202 */ /* 0x000fc60000000f00 */
[----:B------:R-:W5:Y:S01]  /*10dc0*/  LDL.LU R153, [R1+0x110] ;  /* 0x0001100001997983 */ /* 0x000f620000300800 */
[----:B------:R-:W-:-:S03]  /*10dd0*/  IADD3 R191, R167, R191, RZ ;  /* 0x000000bfa7bf7210 */ /* 0x000fc60007ffe0ff */
[----:B------:R-:W5:Y:S04]  /*10de0*/  LDL.LU R155, [R1+0x104] ;  /* 0x00010400019b7983 */ /* 0x000f680000300800 */
[----:B------:R-:W5:Y:S04]  /*10df0*/  LDL.LU R154, [R1+0x100] ;  /* 0x00010000019a7983 */ /* 0x000f680000300800 */
[----:B------:R0:W-:Y:S04]  /*10e00*/  STSM.16.M88.4 [R135], R8 ;  /* 0x0000000887007844 */ /* 0x0001e80000000200 */
[----:B------:R-:W5:Y:S04]  /*10e10*/  LDL.LU R192, [R1+0xf0] ;  /* 0x0000f00001c07983 */ /* 0x000f680000300800 */
[----:B------:R-:W5:Y:S04]  /*10e20*/  LDL.LU R194, [R1+0xe4] ;  /* 0x0000e40001c27983 */ /* 0x000f680000300800 */
[----:B------:R-:W5:Y:S01]  /*10e30*/  LDL.LU R193, [R1+0xe0] ;  /* 0x0000e00001c17983 */ /* 0x000f620000300800 */
[----:B0-----:R-:W-:-:S03]  /*10e40*/  LOP3.LUT R8, R26, 0x70, RZ, 0xc0, !PT ;  /* 0x000000701a087812 */ /* 0x001fc600078ec0ff */
[----:B------:R-:W5:Y:S01]  /*10e50*/  LDL.LU R205, [R1+0xd4] ;  /* 0x0000d40001cd7983 */ /* 0x000f620000300800 */
[----:B------:R-:W-:Y:S02]  /*10e60*/  SHF.R.U32.HI R9, RZ, 0x1, R26 ;  /* 0x00000001ff097819 */ /* 0x000fe4000001161a */
[----:B------:R-:W-:Y:S01]  /*10e70*/  LEA R191, R8, R191, 0x2 ;  /* 0x000000bf08bf7211 */ /* 0x000fe200078e10ff */
[----:B------:R-:W5:Y:S01]  /*10e80*/  LDL.LU R204, [R1+0xd0] ;  /* 0x0000d00001cc7983 */ /* 0x000f620000300800 */
[----:B------:R-:W-:-:S03]  /*10e90*/  LOP3.LUT R9, R9, 0x4, RZ, 0xc0, !PT ;  /* 0x0000000409097812 */ /* 0x000fc600078ec0ff */
[----:B------:R-:W5:Y:S01]  /*10ea0*/  LDL.LU R209, [R1+0xc0] ;  /* 0x0000c00001d17983 */ /* 0x000f620000300800 */
[----:B------:R-:W-:-:S03]  /*10eb0*/  IADD3 R191, R9, R191, RZ ;  /* 0x000000bf09bf7210 */ /* 0x000fc60007ffe0ff */
[----:B------:R-:W5:Y:S01]  /*10ec0*/  LDL.LU R242, [R1+0x54] ;  /* 0x0000540001f27983 */ /* 0x000f620000300800 */
[----:B------:R-:W-:-:S03]  /*10ed0*/  @P4 MOV R9, 0x7f800000 ;  /* 0x7f80000000094802 */ /* 0x000fc60000000f00 */
[----:B------:R-:W5:Y:S01]  /*10ee0*/  LDL.LU R243, [R1+0x50] ;  /* 0x0000500001f37983 */ /* 0x000f620000300800 */
[----:B------:R-:W-:-:S03]  /*10ef0*/  FMUL R188, R206, R148 ;  /* 0x00000094cebc7220 */ /* 0x000fc60000400000 */
[----:B------:R-:W5:Y:S01]  /*10f00*/  LDL.LU R227, [R1+0x44] ;  /* 0x0000440001e37983 */ /* 0x000f620000300800 */
[----:B------:R-:W-:-:S03]  /*10f10*/  MOV R35, R164 ;  /* 0x000000a400237202 */ /* 0x000fc60000000f00 */
[----:B------:R-:W5:Y:S01]  /*10f20*/  LDL.LU R224, [R1+0x40] ;  /* 0x0000400001e07983 */ /* 0x000f620000300800 */
[----:B------:R-:W-:-:S03]  /*10f30*/  FMUL R182, R206, R136 ;  /* 0x00000088ceb67220 */ /* 0x000fc60000400000 */
[----:B------:R-:W5:Y:S01]  /*10f40*/  LDL.LU R210, [R1+0x34] ;  /* 0x0000340001d27983 */ /* 0x000f620000300800 */
[----:B------:R-:W-:Y:S01]  /*10f50*/  MOV R142, R162 ;  /* 0x000000a2008e7202 */ /* 0x000fe20000000f00 */
[C---:B------:R-:W-:Y:S02]  /*10f60*/  FMUL R164, R206.reuse, R116 ;  /* 0x00000074cea47220 */ /* 0x040fe40000400000 */
[----:B------:R-:W5:Y:S01]  /*10f70*/  LDL.LU R211, [R1+0x30] ;  /* 0x0000300001d37983 */ /* 0x000f620000300800 */
[----:B------:R-:W-:Y:S01]  /*10f80*/  MOV R11, R160 ;  /* 0x000000a0000b7202 */ /* 0x000fe20000000f00 */
[----:B------:R-:W-:Y:S02]  /*10f90*/  @P4 FFMA.FTZ R203, R5, R9, +INF ;  /* 0x7f80000005cb4423 */ /* 0x000fe40000010009 */
[----:B------:R-:W5:Y:S01]  /*10fa0*/  LDL.LU R148, [R1+0xf4] ;  /* 0x0000f40001947983 */ /* 0x000f620000300800 */
[----:B------:R-:W-:Y:S01]  /*10fb0*/  FMUL R162, R206, R112 ;  /* 0x00000070cea27220 */ /* 0x000fe20000400000 */
[----:B------:R-:W-:-:S02]  /*10fc0*/  MOV R9, R158 ;  /* 0x0000009e00097202 */ /* 0x000fc40000000f00 */
[----:B------:R-:W5:Y:S01]  /*10fd0*/  LDL.LU R136, [R1+0x60] ;  /* 0x0000600001887983 */ /* 0x000f620000300800 */
[----:B------:R-:W-:Y:S01]  /*10fe0*/  FSETP.NEU.AND P4, PT, R5, RZ, PT ;  /* 0x000000ff0500720b */ /* 0x000fe20003f8d000 */
[C---:B------:R-:W-:Y:S02]  /*10ff0*/  FMUL R160, R206.reuse, R108 ;  /* 0x0000006ccea07220 */ /* 0x040fe40000400000 */
[----:B------:R-:W5:Y:S01]  /*11000*/  LDL.LU R116, [R1+0x64] ;  /* 0x0000640001747983 */ /* 0x000f620000300800 */
[----:B------:R-:W-:Y:S01]  /*11010*/  MOV R5, R157 ;  /* 0x0000009d00057202 */ /* 0x000fe20000000f00 */
[C---:B------:R-:W-:Y:S02]  /*11020*/  FMUL R158, R206.reuse, R104 ;  /* 0x00000068ce9e7220 */ /* 0x040fe40000400000 */
[----:B------:R-:W5:Y:S01]  /*11030*/  LDL.LU R112, [R1+0x70] ;  /* 0x0000700001707983 */ /* 0x000f620000300800 */
[----:B------:R-:W-:Y:S01]  /*11040*/  MOV R33, R156 ;  /* 0x0000009c00217202 */ /* 0x000fe20000000f00 */
[----:B------:R-:W-:-:S02]  /*11050*/  FMUL R157, R206, R101 ;  /* 0x00000065ce9d7220 */ /* 0x000fc40000400000 */
[----:B------:R-:W5:Y:S01]  /*11060*/  LDL.LU R108, [R1+0x80] ;  /* 0x00008000016c7983 */ /* 0x000f620000300800 */
[C---:B------:R-:W-:Y:S01]  /*11070*/  FMUL R156, R206.reuse, R100 ;  /* 0x00000064ce9c7220 */ /* 0x040fe20000400000 */
[C---:B------:R-:W-:Y:S02]  /*11080*/  FMUL R172, R206.reuse, R124 ;  /* 0x0000007cceac7220 */ /* 0x040fe40000400000 */
[----:B------:R-:W5:Y:S01]  /*11090*/  LDL.LU R104, [R1+0x90] ;  /* 0x0000900001687983 */ /* 0x000f620000300800 */
[C---:B------:R-:W-:Y:S01]  /*110a0*/  FMUL R138, R206.reuse, R53 ;  /* 0x00000035ce8a7220 */ /* 0x040fe20000400000 */
[C---:B------:R-:W-:Y:S02]  /*110b0*/  FMUL R173, R206.reuse, R125 ;  /* 0x0000007dcead7220 */ /* 0x040fe40000400000 */
[----:B------:R-:W5:Y:S01]  /*110c0*/  LDL.LU R101, [R1+0xb0] ;  /* 0x0000b00001657983 */ /* 0x000f620000300800 */
[C---:B------:R-:W-:Y:S01]  /*110d0*/  FMUL R124, R206.reuse, R45 ;  /* 0x0000002dce7c7220 */ /* 0x040fe20000400000 */
[----:B------:R-:W-:-:S02]  /*110e0*/  FMUL R125, R206, R44 ;  /* 0x0000002cce7d7220 */ /* 0x000fc40000400000 */
[----:B------:R-:W5:Y:S01]  /*110f0*/  LDL.LU R100, [R1+0xb4] ;  /* 0x0000b40001647983 */ /* 0x000f620000300800 */
[----:B------:R-:W-:-:S03]  /*11100*/  @!P5 FMUL R95, R95, 16777216 ;  /* 0x4b8000005f5fd820 */ /* 0x000fc60000400000 */
[----:B------:R-:W5:Y:S04]  /*11110*/  LDL.LU R53, [R1+0x170] ;  /* 0x0001700001357983 */ /* 0x000f680000300800 */
[----:B------:R-:W5:Y:S04]  /*11120*/  LDL.LU R45, [R1+0x180] ;  /* 0x00018000012d7983 */ /* 0x000f680000300800 */
[----:B------:R-:W5:Y:S01]  /*11130*/  LDL.LU R44, [R1+0x184] ;  /* 0x00018400012c7983 */ /* 0x000f620000300800 */
[C---:B------:R-:W-:Y:S01]  /*11140*/  FMUL R185, R206.reuse, R141 ;  /* 0x0000008dceb97220 */ /* 0x040fe20000400000 */
[----:B------:R-:W-:Y:S01]  /*11150*/  FMUL R141, R207, R95 ;  /* 0x0000005fcf8d7220 */ /* 0x000fe20000400000 */
[----:B------:R-:W-:Y:S01]  /*11160*/  @!P5 FMUL R87, R87, 16777216 ;  /* 0x4b8000005757d820 */ /* 0x000fe20000400000 */
[----:B------:R-:W-:Y:S01]  /*11170*/  @!P5 FMUL R99, R99, 16777216 ;  /* 0x4b8000006363d820 */ /* 0x000fe20000400000 */
[----:B------:R-:W5:Y:S01]  /*11180*/  LDL.LU R95, [R1+0x174] ;  /* 0x00017400015f7983 */ /* 0x000f620000300800 */
[----:B------:R-:W-:Y:S01]  /*11190*/  FMUL R189, R206, R149 ;  /* 0x00000095cebd7220 */ /* 0x000fe20000400000 */
[C---:B------:R-:W-:Y:S01]  /*111a0*/  FMUL R149, R207.reuse, R87 ;  /* 0x00000057cf957220 */ /* 0x040fe20000400000 */
[----:B------:R-:W-:Y:S01]  /*111b0*/  FMUL R87, R207, R99 ;  /* 0x00000063cf577220 */ /* 0x000fe20000400000 */
[----:B------:R-:W-:Y:S01]  /*111c0*/  @!P5 FMUL R91, R91, 16777216 ;  /* 0x4b8000005b5bd820 */ /* 0x000fe20000400000 */
[----:B------:R-:W5:Y:S01]  /*111d0*/  LDL.LU R99, [R1+0x160] ;  /* 0x0001600001637983 */ /* 0x000f620000300800 */
[----:B------:R-:W-:Y:S01]  /*111e0*/  @!P5 FMUL R102, R102, 16777216 ;  /* 0x4b8000006666d820 */ /* 0x000fe20000400000 */
[----:B------:R-:W-:Y:S01]  /*111f0*/  @!P5 FMUL R103, R103, 16777216 ;  /* 0x4b8000006767d820 */ /* 0x000fe20000400000 */
[----:B------:R-:W-:Y:S01]  /*11200*/  FMUL R187, R206, R145 ;  /* 0x00000091cebb7220 */ /* 0x000fe20000400000 */
[C---:B------:R-:W-:Y:S01]  /*11210*/  FMUL R145, R207.reuse, R91 ;  /* 0x0000005bcf917220 */ /* 0x040fe20000400000 */
[----:B------:R-:W-:Y:S01]  /*11220*/  SHF.L.U32 R8, R26, 0x1, RZ ;  /* 0x000000011a087819 */ /* 0x000fe200000006ff */
[----:B------:R-:W-:Y:S01]  /*11230*/  FMUL R184, R206, R140 ;  /* 0x0000008cceb87220 */ /* 0x000fe20000400000 */
[C---:B------:R-:W-:Y:S01]  /*11240*/  FMUL R91, R207.reuse, R102 ;  /* 0x00000066cf5b7220 */ /* 0x040fe20000400000 */
[----:B------:R-:W-:Y:S01]  /*11250*/  FMUL R140, R207, R103 ;  /* 0x00000067cf8c7220 */ /* 0x000fe20000400000 */
[----:B------:R-:W5:Y:S01]  /*11260*/  LDL.LU R102, [R1+0xa0] ;  /* 0x0000a00001667983 */ /* 0x000f620000300800 */
[----:B------:R-:W-:-:S03]  /*11270*/  LOP3.LUT R8, R8, 0xf8, RZ, 0xc0, !PT ;  /* 0x000000f808087812 */ /* 0x000fc600078ec0ff */
[----:B------:R-:W5:Y:S01]  /*11280*/  LDL.LU R103, [R1+0xa4] ;  /* 0x0000a40001677983 */ /* 0x000f620000300800 */
[----:B------:R-:W-:Y:S01]  /*11290*/  MOV R34, R166 ;  /* 0x000000a600227202 */ /* 0x000fe20000000f00 */
[----:B------:R-:W-:Y:S01]  /*112a0*/  @!P5 FMUL R7, R7, 16777216 ;  /* 0x4b8000000707d820 */ /* 0x000fe20000400000 */
[----:B------:R-:W-:Y:S01]  /*112b0*/  FMUL R32, R206, R41 ;  /* 0x00000029ce207220 */ /* 0x000fe20000400000 */
[----:B------:R-:W-:Y:S01]  /*112c0*/  @!P5 FMUL R106, R106, 16777216 ;  /* 0x4b8000006a6ad820 */ /* 0x000fe20000400000 */
[----:B------:R-:W-:Y:S01]  /*112d0*/  MOV R41, R33 ;  /* 0x0000002100297202 */ /* 0x000fe20000000f00 */
[----:B------:R-:W-:Y:S01]  /*112e0*/  @!P5 FMUL R107, R107, 16777216 ;  /* 0x4b8000006b6bd820 */ /* 0x000fe20000400000 */
[----:B------:R-:W-:Y:S01]  /*112f0*/  IADD3 R8, R167, R8, RZ ;  /* 0x00000008a7087210 */ /* 0x000fe20007ffe0ff */
[C---:B------:R-:W-:Y:S01]  /*11300*/  FMUL R33, R206.reuse, R40 ;  /* 0x00000028ce217220 */ /* 0x040fe20000400000 */
[----:B------:R-:W-:Y:S01]  /*11310*/  MOV R143, R165 ;  /* 0x000000a5008f7202 */ /* 0x000fe20000000f00 */
        /* <DEDUP_REMOVED lines=44> */
[----:B------:R-:W-:Y:S01]  /*115e0*/  MOV R7, R142 ;  /* 0x0000008e00077202 */ /* 0x000fe20000000f00 */
[C---:B------:R-:W-:Y:S01]  /*115f0*/  FMUL R142, R207.reuse, R106 ;  /* 0x0000006acf8e7220 */ /* 0x040fe20000400000 */
[----:B------:R-:W-:Y:S01]  /*11600*/  MOV R36, R143 ;  /* 0x0000008f00247202 */ /* 0x000fe20000000f00 */
[----:B------:R-:W5:Y:S01]  /*11610*/  LDL.LU R106, [R1+0x94] ;  /* 0x00009400016a7983 */ /* 0x000f620000300800 */
[----:B------:R-:W-:Y:S01]  /*11620*/  FMUL R143, R207, R107 ;  /* 0x0000006bcf8f7220 */ /* 0x000fe20000400000 */
[----:B------:R-:W-:-:S02]  /*11630*/  @!P5 FMUL R110, R110, 16777216 ;  /* 0x4b8000006e6ed820 */ /* 0x000fc40000400000 */
[----:B------:R-:W5:Y:S02]  /*11640*/  LDL.LU R107, [R1+0x84] ;  /* 0x00008400016b7983 */ /* 0x000f640000300800 */
[----:B------:R-:W-:Y:S02]  /*11650*/  FMUL R144, R207, R110 ;  /* 0x0000006ecf907220 */ /* 0x000fe40000400000 */
[----:B------:R-:W5:Y:S01]  /*11660*/  LDL.LU R110, [R1+0x74] ;  /* 0x00007400016e7983 */ /* 0x000f620000300800 */
[----:B------:R-:W-:Y:S01]  /*11670*/  @!P5 FMUL R111, R111, 16777216 ;  /* 0x4b8000006f6fd820 */ /* 0x000fe20000400000 */
[----:B------:R-:W-:Y:S01]  /*11680*/  @!P5 FMUL R21, R21, 16777216 ;  /* 0x4b8000001515d820 */ /* 0x000fe20000400000 */
[----:B------:R-:W-:Y:S01]  /*11690*/  @!P5 FMUL R114, R114, 16777216 ;  /* 0x4b8000007272d820 */ /* 0x000fe20000400000 */
[----:B------:R-:W-:Y:S01]  /*116a0*/  @!P5 FMUL R6, R6, 16777216 ;  /* 0x4b8000000606d820 */ /* 0x000fe20000400000 */
[C---:B------:R-:W-:Y:S01]  /*116b0*/  FMUL R129, R207.reuse, R111 ;  /* 0x0000006fcf817220 */ /* 0x040fe20000400000 */
[----:B------:R-:W-:Y:S01]  /*116c0*/  @!P5 FMUL R20, R20, 16777216 ;  /* 0x4b8000001414d820 */ /* 0x000fe20000400000 */
[----:B------:R-:W5:Y:S01]  /*116d0*/  LDL.LU R111, [R1+0xc4] ;  /* 0x0000c400016f7983 */ /* 0x000f620000300800 */
[C---:B------:R-:W-:Y:S01]  /*116e0*/  FMUL R48, R207.reuse, R21 ;  /* 0x00000015cf307220 */ /* 0x040fe20000400000 */
[----:B------:R-:W-:Y:S01]  /*116f0*/  MOV R21, R147 ;  /* 0x0000009300157202 */ /* 0x000fe20000000f00 */
[C---:B------:R-:W-:Y:S01]  /*11700*/  FMUL R147, R207.reuse, R114 ;  /* 0x00000072cf937220 */ /* 0x040fe20000400000 */
[----:B------:R-:W-:Y:S01]  /*11710*/  @!P5 FMUL R134, R134, 16777216 ;  /* 0x4b8000008686d820 */ /* 0x000fe20000400000 */
[----:B------:R-:W5:Y:S01]  /*11720*/  LDL.LU R114, [R1+0x164] ;  /* 0x0001640001727983 */ /* 0x000f620000300800 */
[----:B------:R-:W-:Y:S01]  /*11730*/  FMUL R133, R207, R6 ;  /* 0x00000006cf857220 */ /* 0x000fe20000400000 */
[----:B------:R-:W-:Y:S01]  /*11740*/  FMUL R6, R9, 0.25 ;  /* 0x3e80000009067820 */ /* 0x000fe20000400000 */
[----:B------:R-:W-:Y:S01]  /*11750*/  FMUL R49, R207, R20 ;  /* 0x00000014cf317220 */ /* 0x000fe20000400000 */
[----:B------:R-:W-:Y:S01]  /*11760*/  MOV R20, R35 ;  /* 0x0000002300147202 */ /* 0x000fe20000000f00 */
[----:B------:R-:W-:Y:S01]  /*11770*/  @!P5 FMUL R22, R22, 16777216 ;  /* 0x4b8000001616d820 */ /* 0x000fe20000400000 */
[----:B------:R-:W-:Y:S01]  /*11780*/  @!P5 FMUL R23, R23, 16777216 ;  /* 0x4b8000001717d820 */ /* 0x000fe20000400000 */
[----:B------:R-:W-:Y:S01]  /*11790*/  FSEL R6, R6, R9, P3 ;  /* 0x0000000906067208 */ /* 0x000fe20001800000 */
[----:B------:R-:W-:Y:S01]  /*117a0*/  FMUL R9, R11, 0.25 ;  /* 0x3e8000000b097820 */ /* 0x000fe20000400000 */
[----:B------:R-:W-:Y:S01]  /*117b0*/  @!P5 FMUL R25, R25, 16777216 ;  /* 0x4b8000001919d820 */ /* 0x000fe20000400000 */
[----:B------:R-:W-:Y:S01]  /*117c0*/  @!P5 FMUL R28, R28, 16777216 ;  /* 0x4b8000001c1cd820 */ /* 0x000fe20000400000 */
        /* <DEDUP_REMOVED lines=92> */
[----:B---3--:R-:W-:Y:S01]  /*11d90*/  FMUL R134, R168, 0.25 ;  /* 0x3e800000a8867820 */ /* 0x008fe20000400000 */
[----:B------:R-:W-:Y:S04]  /*11da0*/  BAR.SYNC.DEFER_BLOCKING 0x0 ;  /* 0x0000000000007b1d */ /* 0x000fe80000010000 */
[----:B------:R-:W-:Y:S01]  /*11db0*/  FSEL R134, R134, R168, P3 ;  /* 0x000000a886867208 */ /* 0x000fe20001800000 */
[----:B----4-:R-:W-:-:S05]  /*11dc0*/  FMUL R168, R170, 0.25 ;  /* 0x3e800000aaa87820 */ /* 0x010fca0000400000 */
[----:B------:R-:W-:Y:S01]  /*11dd0*/  FSEL R168, R168, R170, P3 ;  /* 0x000000aaa8a87208 */ /* 0x000fe20001800000 */
[----:B--2---:R-:W-:Y:S01]  /*11de0*/  FMUL R170, R176, 0.25 ;  /* 0x3e800000b0aa7820 */ /* 0x004fe20000400000 */
[----:B-----5:R-:W-:-:S05]  /*11df0*/  FMUL R40, R44, 0.25 ;  /* 0x3e8000002c287820 */ /* 0x020fca0000400000 */
        /* <DEDUP_REMOVED lines=22> */
[----:B------:R-:W-:-:S04]  /*11f60*/  FMUL R207, R100, 0.25 ;  /* 0x3e80000064cf7820 */ /* 0x000fc80000400000 */
[----:B------:R-:W-:Y:S01]  /*11f70*/  FSEL R193, R193, R205, P3 ;  /* 0x000000cdc1c17208 */ /* 0x000fe20001800000 */
[----:B------:R-:W-:Y:S01]  /*11f80*/  FMUL R205, R209, 0.25 ;  /* 0x3e800000d1cd7820 */ /* 0x000fe20000400000 */
[----:B------:R-:W-:Y:S01]  /*11f90*/  FSEL R207, R207, R100, P3 ;  /* 0x00000064cfcf7208 */ /* 0x000fe20001800000 */
[----:B------:R-:W-:-:S03]  /*11fa0*/  FMUL R100, R103, 0.25 ;  /* 0x3e80000067647820 */ /* 0x000fc60000400000 */
[----:B------:R-:W-:Y:S01]  /*11fb0*/  FSEL R205, R205, R209, P3 ;  /* 0x000000d1cdcd7208 */ /* 0x000fe20001800000 */
[----:B------:R-:W-:Y:S01]  /*11fc0*/  FMUL R209, R101, 0.25 ;  /* 0x3e80000065d17820 */ /* 0x000fe20000400000 */
[----:B------:R-:W-:Y:S01]  /*11fd0*/  FSEL R100, R100, R103, P3 ;  /* 0x0000006764647208 */ /* 0x000fe20001800000 */
[----:B------:R-:W-:-:S03]  /*11fe0*/  FMUL R103, R104, 0.25 ;  /* 0x3e80000068677820 */ /* 0x000fc60000400000 */
        /* <DEDUP_REMOVED lines=27> */
[----:B------:R-:W-:Y:S01]  /*121a0*/  @!P6 FMUL R106, R106, 16777216 ;  /* 0x4b8000006a6ae820 */ /* 0x000fe20000400000 */
[----:B------:R-:W-:Y:S01]  /*121b0*/  @!P6 FMUL R110, R110, 16777216 ;  /* 0x4b8000006e6ee820 */ /* 0x000fe20000400000 */
[----:B------:R-:W-:Y:S01]  /*121c0*/  FMUL R148, R194, 0.25 ;  /* 0x3e800000c2947820 */ /* 0x000fe20000400000 */
[----:B------:R-:W-:-:S02]  /*121d0*/  FSEL R112, R112, R242, P3 ;  /* 0x000000f270707208 */ /* 0x000fc40001800000 */
[----:B------:R-:W-:Y:S01]  /*121e0*/  FSEL R116, R116, R224, P3 ;  /* 0x000000e074747208 */ /* 0x000fe20001800000 */
[C---:B------:R-:W-:Y:S01]  /*121f0*/  FMUL R224, R208.reuse, R106 ;  /* 0x0000006ad0e07220 */ /* 0x040fe20000400000 */
[----:B------:R-:W-:Y:S01]  /*12200*/  FMUL R242, R208, R110 ;  /* 0x0000006ed0f27220 */ /* 0x000fe20000400000 */
[----:B------:R-:W-:Y:S02]  /*12210*/  F2FP.F16.F32.PACK_AB R105, R105, R35 ;  /* 0x000000236969723e */ /* 0x000fe400000000ff */
[----:B------:R-:W-:Y:S02]  /*12220*/  F2FP.F16.F32.PACK_AB R106, R34, R206 ;  /* 0x000000ce226a723e */ /* 0x000fe400000000ff */
[----:B------:R-:W-:Y:S01]  /*12230*/  F2FP.F16.F32.PACK_AB R110, R32, R33 ;  /* 0x00000021206e723e */ /* 0x000fe200000000ff */
[----:B------:R-:W-:Y:S01]  /*12240*/  FMUL R118, R210, 0.25 ;  /* 0x3e800000d2767820 */ /* 0x000fe20000400000 */
[----:B------:R-:W-:Y:S01]  /*12250*/  FSEL R148, R148, R194, P3 ;  /* 0x000000c294947208 */ /* 0x000fe20001800000 */
[----:B------:R-:W0:Y:S01]  /*12260*/  LDS.128 R32, [R24] ;  /* 0x0000000018207984 */ /* 0x000e220000000c00 */
[----:B------:R-:W-:Y:S01]  /*12270*/  FMUL R194, R204, 0.25 ;  /* 0x3e800000ccc27820 */ /* 0x000fe20000400000 */
[----:B------:R-:W-:Y:S01]  /*12280*/  FMUL R119, R211, 0.25 ;  /* 0x3e800000d3777820 */ /* 0x000fe20000400000 */
[----:B------:R-:W-:Y:S01]  /*12290*/  MOV R37, R5 ;  /* 0x0000000500257202 */ /* 0x000fe20000000f00 */
[----:B------:R-:W-:Y:S01]  /*122a0*/  FMUL R5, R7, 0.25 ;  /* 0x3e80000007057820 */ /* 0x000fe20000400000 */
[----:B------:R-:W-:-:S02]  /*122b0*/  FSEL R118, R118, R210, P3 ;  /* 0x000000d276767208 */ /* 0x000fc40001800000 */
[----:B------:R-:W-:Y:S01]  /*122c0*/  FSEL R194, R194, R204, P3 ;  /* 0x000000ccc2c27208 */ /* 0x000fe20001800000 */
[----:B------:R-:W-:Y:S01]  /*122d0*/  FMUL R204, R111, 0.25 ;  /* 0x3e8000006fcc7820 */ /* 0x000fe20000400000 */
[----:B------:R-:W-:Y:S02]  /*122e0*/  FSEL R119, R119, R211, P3 ;  /* 0x000000d377777208 */ /* 0x000fe40001800000 */
[----:B------:R-:W-:Y:S01]  /*122f0*/  FSEL R5, R5, R7, P3 ;  /* 0x0000000705057208 */ /* 0x000fe20001800000 */
[----:B------:R-:W-:Y:S01]  /*12300*/  FMUL R7, R10, 0.25 ;  /* 0x3e8000000a077820 */ /* 0x000fe20000400000 */
[----:B------:R-:W-:Y:S01]  /*12310*/  @!P6 FMUL R104, R104, 16777216 ;  /* 0x4b8000006868e820 */ /* 0x000fe20000400000 */
[----:B------:R-:W-:Y:S01]  /*12320*/  @!P6 FMUL R118, R118, 16777216 ;  /* 0x4b8000007676e820 */ /* 0x000fe20000400000 */
[----:B------:R-:W-:Y:S01]  /*12330*/  @!P6 FMUL R119, R119, 16777216 ;  /* 0x4b8000007777e820 */ /* 0x000fe20000400000 */
[----:B------:R-:W-:Y:S01]  /*12340*/  FSEL R204, R204, R111, P3 ;  /* 0x0000006fcccc7208 */ /* 0x000fe20001800000 */
[----:B------:R-:W-:Y:S01]  /*12350*/  FMUL R111, R136, 0.25 ;  /* 0x3e800000886f7820 */ /* 0x000fe20000400000 */
[----:B------:R-:W-:Y:S01]  /*12360*/  FSEL R7, R7, R10, P3 ;  /* 0x0000000a07077208 */ /* 0x000fe20001800000 */
[C---:B------:R-:W-:Y:S01]  /*12370*/  FMUL R131, R208.reuse, R104 ;  /* 0x00000068d0837220 */ /* 0x040fe20000400000 */
[----:B------:R-:W-:Y:S01]  /*12380*/  FMUL R10, R21, 0.25 ;  /* 0x3e800000150a7820 */ /* 0x000fe20000400000 */
[----:B------:R-:W-:Y:S01]  /*12390*/  @!P6 FMUL R107, R107, 16777216 ;  /* 0x4b8000006b6be820 */ /* 0x000fe20000400000 */
[C---:B------:R-:W-:Y:S01]  /*123a0*/  FMUL R104, R208.reuse, R118 ;  /* 0x00000076d0687220 */ /* 0x040fe20000400000 */
[C---:B------:R-:W-:Y:S01]  /*123b0*/  FMUL R119, R208.reuse, R119 ;  /* 0x00000077d0777220 */ /* 0x040fe20000400000 */
[----:B------:R-:W-:Y:S01]  /*123c0*/  FSEL R111, R111, R136, P3 ;  /* 0x000000886f6f7208 */ /* 0x000fe20001800000 */
[----:B------:R-:W-:Y:S01]  /*123d0*/  FMUL R136, R208, R107 ;  /* 0x0000006bd0887220 */ /* 0x000fe20000400000 */
[----:B------:R-:W-:Y:S01]  /*123e0*/  FSEL R10, R10, R21, P3 ;  /* 0x000000150a0a7208 */ /* 0x000fe20001800000 */
[----:B------:R-:W-:Y:S01]  /*123f0*/  FMUL R21, R27, 0.25 ;  /* 0x3e8000001b157820 */ /* 0x000fe20000400000 */
[----:B------:R-:W-:-:S02]  /*12400*/  F2FP.F16.F32.PACK_AB R104, R104, R119 ;  /* 0x000000776868723e */ /* 0x000fc400000000ff */
[----:B------:R-:W-:Y:S01]  /*12410*/  F2FP.F16.F32.PACK_AB R107, R146, R139 ;  /* 0x0000008b926b723e */ /* 0x000fe200000000ff */
[----:B------:R-:W-:Y:S01]  /*12420*/  BAR.SYNC.DEFER_BLOCKING 0x0 ;  /* 0x0000000000007b1d */ /* 0x000fe20000010000 */
[----:B------:R-:W-:Y:S01]  /*12430*/  FSEL R21, R21, R27, P3 ;  /* 0x0000001b15157208 */ /* 0x000fe20001800000 */
[----:B------:R-:W-:-:S05]  /*12440*/  FMUL R27, R31, 0.25 ;  /* 0x3e8000001f1b7820 */ /* 0x000fca0000400000 */
[----:B------:R-:W-:Y:S01]  /*12450*/  FSEL R27, R27, R31, P3 ;  /* 0x0000001f1b1b7208 */ /* 0x000fe20001800000 */
[----:B------:R-:W-:Y:S01]  /*12460*/  FMUL R31, R37, 0.25 ;  /* 0x3e800000251f7820 */ /* 0x000fe20000400000 */
[----:B------:R-:W-:Y:S01]  /*12470*/  STSM.16.M88.4 [R135], R104 ;  /* 0x0000006887007844 */ /* 0x000fe20000000200 */
[----:B------:R-:W-:Y:S03]  /*12480*/  BAR.SYNC.DEFER_BLOCKING 0x0 ;  /* 0x0000000000007b1d */ /* 0x000fe60000010000 */
        /* <DEDUP_REMOVED lines=14> */
[----:B------:R-:W-:Y:S01]  /*12570*/  FMUL R115, R227, 0.25 ;  /* 0x3e800000e3737820 */ /* 0x000fe20000400000 */
[----:B------:R-:W2:Y:S03]  /*12580*/  LDS.128 R100, [R24] ;  /* 0x0000000018647984 */ /* 0x000ea60000000c00 */
[----:B------:R-:W-:Y:S01]  /*12590*/  FSEL R45, R45, R53, P3 ;  /* 0x000000352d2d7208 */ /* 0x000fe20001800000 */
[----:B------:R-:W-:Y:S01]  /*125a0*/  FMUL R53, R114, 0.25 ;  /* 0x3e80000072357820 */ /* 0x000fe20000400000 */
[----:B------:R-:W-:Y:S01]  /*125b0*/  FSEL R115, R115, R227, P3 ;  /* 0x000000e373737208 */ /* 0x000fe20001800000 */
[----:B------:R-:W-:Y:S01]  /*125c0*/  @!P6 FMUL R108, R108, 16777216 ;  /* 0x4b8000006c6ce820 */ /* 0x000fe20000400000 */
[----:B------:R-:W-:-:S02]  /*125d0*/  @!P6 FMUL R116, R116, 16777216 ;  /* 0x4b8000007474e820 */ /* 0x000fc40000400000 */
[----:B------:R-:W-:Y:S01]  /*125e0*/  FSEL R53, R53, R114, P3 ;  /* 0x0000007235357208 */ /* 0x000fe20001800000 */
[----:B------:R-:W-:Y:S01]  /*125f0*/  @!P6 FMUL R115, R115, 16777216 ;  /* 0x4b8000007373e820 */ /* 0x000fe20000400000 */
[----:B------:R-:W-:Y:S01]  /*12600*/  FMUL R114, R243, 0.25 ;  /* 0x3e800000f3727820 */ /* 0x000fe20000400000 */
[C---:B------:R-:W-:Y:S01]  /*12610*/  FMUL R227, R208.reuse, R108 ;  /* 0x0000006cd0e37220 */ /* 0x040fe20000400000 */
[----:B------:R-:W-:Y:S01]  /*12620*/  @!P6 FMUL R111, R111, 16777216 ;  /* 0x4b8000006f6fe820 */ /* 0x000fe20000400000 */
[C---:B------:R-:W-:Y:S01]  /*12630*/  FMUL R108, R208.reuse, R115 ;  /* 0x00000073d06c7220 */ /* 0x040fe20000400000 */
[----:B------:R-:W-:Y:S01]  /*12640*/  FMUL R116, R208, R116 ;  /* 0x00000074d0747220 */ /* 0x000fe20000400000 */
[----:B------:R-:W-:Y:S01]  /*12650*/  FSEL R114, R114, R243, P3 ;  /* 0x000000f372727208 */ /* 0x000fe20001800000 */
[----:B------:R-:W-:Y:S01]  /*12660*/  FMUL R243, R208, R111 ;  /* 0x0000006fd0f37220 */ /* 0x000fe20000400000 */
[----:B------:R-:W-:Y:S02]  /*12670*/  F2FP.F16.F32.PACK_AB R109, R109, R130 ;  /* 0x000000826d6d723e */ /* 0x000fe400000000ff */
[----:B------:R-:W-:-:S02]  /*12680*/  F2FP.F16.F32.PACK_AB R108, R108, R116 ;  /* 0x000000746c6c723e */ /* 0x000fc400000000ff */
[----:B------:R-:W-:Y:S01]  /*12690*/  F2FP.F16.F32.PACK_AB R111, R151, R150 ;  /* 0x00000096976f723e */ /* 0x000fe200000000ff */
[----:B------:R-:W-:Y:S06]  /*126a0*/  BAR.SYNC.DEFER_BLOCKING 0x0 ;  /* 0x0000000000007b1d */ /* 0x000fec0000010000 */
[----:B------:R-:W-:Y:S02]  /*126b0*/  STSM.16.M88.4 [R135], R108 ;  /* 0x0000006c87007844 */ /* 0x000fe40000000200 */
[----:B------:R-:W-:Y:S01]  /*126c0*/  BAR.SYNC.DEFER_BLOCKING 0x0 ;  /* 0x0000000000007b1d */ /* 0x000fe20000010000 */
[----:B------:R-:W-:Y:S01]  /*126d0*/  @!P6 FMUL R112, R112, 16777216 ;  /* 0x4b8000007070e820 */ /* 0x000fe20000400000 */
[----:B------:R-:W-:-:S03]  /*126e0*/  @!P6 FMUL R114, R114, 16777216 ;  /* 0x4b8000007272e820 */ /* 0x000fc60000400000 */
[C---:B------:R-:W-:Y:S01]  /*126f0*/  FMUL R112, R208.reuse, R112 ;  /* 0x00000070d0707220 */ /* 0x040fe20000400000 */
[----:B------:R-:W-:Y:S01]  /*12700*/  FMUL R114, R208, R114 ;  /* 0x00000072d0727220 */ /* 0x000fe20000400000 */
[----:B------:R-:W3:Y:S04]  /*12710*/  LDS.128 R104, [R24] ;  /* 0x0000000018687984 */ /* 0x000ee80000000c00 */
[----:B------:R-:W-:Y:S02]  /*12720*/  F2FP.F16.F32.PACK_AB R112, R112, R114 ;  /* 0x000000727070723e */ /* 0x000fe400000000ff */
[----:B------:R-:W-:Y:S02]  /*12730*/  F2FP.F16.F32.PACK_AB R113, R113, R126 ;  /* 0x0000007e7171723e */ /* 0x000fe400000000ff */
[----:B------:R-:W-:-:S02]  /*12740*/  F2FP.F16.F32.PACK_AB R114, R124, R125 ;  /* 0x0000007d7c72723e */ /* 0x000fc400000000ff */
[----:B------:R-:W-:Y:S01]  /*12750*/  F2FP.F16.F32.PACK_AB R115, R195, R190 ;  /* 0x000000bec373723e */ /* 0x000fe200000000ff */
[----:B------:R-:W-:Y:S06]  /*12760*/  BAR.SYNC.DEFER_BLOCKING 0x0 ;  /* 0x0000000000007b1d */ /* 0x000fec0000010000 */
[----:B------:R-:W-:Y:S02]  /*12770*/  STSM.16.M88.4 [R135], R112 ;  /* 0x0000007087007844 */ /* 0x000fe40000000200 */
[----:B------:R-:W-:Y:S01]  /*12780*/  BAR.SYNC.DEFER_BLOCKING 0x0 ;  /* 0x0000000000007b1d */ /* 0x000fe20000010000 */
[----:B------:R-:W-:-:S02]  /*12790*/  F2FP.F16.F32.PACK_AB R116, R242, R243 ;  /* 0x000000f3f274723e */ /* 0x000fc400000000ff */
[----:B------:R-:W-:-:S03]  /*127a0*/  F2FP.F16.F32.PACK_AB R117, R117, R122 ;  /* 0x0000007a7575723e */ /* 0x000fc600000000ff */
[----:B------:R-:W4:Y:S01]  /*127b0*/  LDS.128 R108, [R24] ;  /* 0x00000000186c7984 */ /* 0x000f220000000c00 */
[----:B------:R-:W-:Y:S02]  /*127c0*/  F2FP.F16.F32.PACK_AB R118, R120, R121 ;  /* 0x000000797876723e */ /* 0x000fe400000000ff */
[----:B------:R-:W-:Y:S01]  /*127d0*/  F2FP.F16.F32.PACK_AB R119, R197, R196 ;  /* 0x000000c4c577723e */ /* 0x000fe200000000ff */
[----:B------:R-:W-:Y:S01]  /*127e0*/  BAR.SYNC.DEFER_BLOCKING 0x0 ;  /* 0x0000000000007b1d */ /* 0x000fe20000010000 */
[----:B------:R-:W-:Y:S02]  /*127f0*/  F2FP.F16.F32.PACK_AB R136, R136, R227 ;  /* 0x000000e38888723e */ /* 0x000fe400000000ff */
[----:B------:R-:W-:Y:S02]  /*12800*/  F2FP.F16.F32.PACK_AB R137, R137, R128 ;  /* 0x000000808989723e */ /* 0x000fe400000000ff */
[----:B------:R-:W-:Y:S02]  /*12810*/  F2FP.F16.F32.PACK_AB R138, R138, R52 ;  /* 0x000000348a8a723e */ /* 0x000fe400000000ff */
[----:B------:R-:W-:-:S02]  /*12820*/  F2FP.F16.F32.PACK_AB R139, R199, R198 ;  /* 0x000000c6c78b723e */ /* 0x000fc400000000ff */
[----:B------:R-:W-:Y:S01]  /*12830*/  F2FP.F16.F32.PACK_AB R129, R129, R147 ;  /* 0x000000938181723e */ /* 0x000fe200000000ff */
[----:B------:R-:W-:Y:S01]  /*12840*/  @!P6 FMUL R207, R207, 16777216 ;  /* 0x4b800000cfcfe820 */ /* 0x000fe20000400000 */
[----:B------:R-:W-:Y:S01]  /*12850*/  F2FP.F16.F32.PACK_AB R130, R57, R56 ;  /* 0x000000383982723e */ /* 0x000fe200000000ff */
[----:B------:R-:W-:Y:S01]  /*12860*/  @!P6 FMUL R209, R209, 16777216 ;  /* 0x4b800000d1d1e820 */ /* 0x000fe20000400000 */
[----:B------:R-:W-:Y:S01]  /*12870*/  F2FP.F16.F32.PACK_AB R124, R123, R127 ;  /* 0x0000007f7b7c723e */ /* 0x000fe200000000ff */
[----:B------:R-:W-:Y:S01]  /*12880*/  @!P6 FMUL R204, R204, 16777216 ;  /* 0x4b800000cccce820 */ /* 0x000fe20000400000 */
[----:B------:R-:W-:Y:S01]  /*12890*/  F2FP.F16.F32.PACK_AB R120, R210, R211 ;  /* 0x000000d3d278723e */ /* 0x000fe200000000ff */
[----:B------:R-:W-:Y:S01]  /*128a0*/  @!P6 FMUL R205, R205, 16777216 ;  /* 0x4b800000cdcde820 */ /* 0x000fe20000400000 */
[----:B------:R-:W-:Y:S02]  /*128b0*/  F2FP.F16.F32.PACK_AB R121, R143, R144 ;  /* 0x000000908f79723e */ /* 0x000fe400000000ff */
[----:B------:R-:W-:Y:S01]  /*128c0*/  F2FP.F16.F32.PACK_AB R141, R141, R98 ;  /* 0x000000628d8d723e */ /* 0x000fe200000000ff */
[----:B------:R-:W-:Y:S01]  /*128d0*/  @!P6 FMUL R193, R193, 16777216 ;  /* 0x4b800000c1c1e820 */ /* 0x000fe20000400000 */
[----:B------:R-:W-:Y:S01]  /*128e0*/  F2FP.F16.F32.PACK_AB R122, R61, R60 ;  /* 0x0000003c3d7a723e */ /* 0x000fe200000000ff */
[----:B------:R-:W-:Y:S01]  /*128f0*/  @!P6 FMUL R194, R194, 16777216 ;  /* 0x4b800000c2c2e820 */ /* 0x000fe20000400000 */
[----:B------:R-:W-:Y:S01]  /*12900*/  F2FP.F16.F32.PACK_AB R125, R140, R142 ;  /* 0x0000008e8c7d723e */ /* 0x000fe200000000ff */
[----:B------:R-:W-:Y:S01]  /*12910*/  STSM.16.M88.4 [R135], R116 ;  /* 0x0000007487007844 */ /* 0x000fe20000000200 */
[----:B------:R-:W-:-:S02]  /*12920*/  F2FP.F16.F32.PACK_AB R128, R131, R224 ;  /* 0x000000e08380723e */ /* 0x000fc400000000ff */
[----:B------:R-:W-:Y:S01]  /*12930*/  F2FP.F16.F32.PACK_AB R145, R145, R94 ;  /* 0x0000005e9191723e */ /* 0x000fe200000000ff */
[----:B------:R-:W-:Y:S01]  /*12940*/  BAR.SYNC.DEFER_BLOCKING 0x0 ;  /* 0x0000000000007b1d */ /* 0x000fe20000010000 */
[----:B------:R-:W-:Y:S02]  /*12950*/  F2FP.F16.F32.PACK_AB R123, R212, R202 ;  /* 0x000000cad47b723e */ /* 0x000fe400000000ff */
[----:B------:R-:W-:Y:S02]  /*12960*/  F2FP.F16.F32.PACK_AB R126, R65, R64 ;  /* 0x00000040417e723e */ /* 0x000fe400000000ff */
[----:B------:R-:W-:Y:S01]  /*12970*/  F2FP.F16.F32.PACK_AB R127, R214, R213 ;  /* 0x000000d5d67f723e */ /* 0x000fe200000000ff */
[C---:B------:R-:W-:Y:S01]  /*12980*/  FMUL R207, R208.reuse, R207 ;  /* 0x000000cfd0cf7220 */ /* 0x040fe20000400000 */
[C---:B------:R-:W-:Y:S01]  /*12990*/  FMUL R209, R208.reuse, R209 ;  /* 0x000000d1d0d17220 */ /* 0x040fe20000400000 */
[C---:B------:R-:W-:Y:S01]  /*129a0*/  FMUL R204, R208.reuse, R204 ;  /* 0x000000ccd0cc7220 */ /* 0x040fe20000400000 */
[----:B------:R-:W-:Y:S01]  /*129b0*/  F2FP.F16.F32.PACK_AB R146, R77, R76 ;  /* 0x0000004c4d92723e */ /* 0x000fe200000000ff */
[----:B------:R-:W-:Y:S01]  /*129c0*/  FMUL R205, R208, R205 ;  /* 0x000000cdd0cd7220 */ /* 0x000fe20000400000 */
[----:B------:R-:W-:Y:S01]  /*129d0*/  F2FP.F16.F32.PACK_AB R147, R223, R222 ;  /* 0x000000dedf93723e */ /* 0x000fe200000000ff */
[----:B------:R-:W-:Y:S01]  /*129e0*/  @!P6 FMUL R148, R148, 16777216 ;  /* 0x4b8000009494e820 */ /* 0x000fe20000400000 */
[----:B------:R-:W-:Y:S01]  /*129f0*/  @!P6 FMUL R192, R192, 16777216 ;  /* 0x4b800000c0c0e820 */ /* 0x000fe20000400000 */
[----:B------:R-:W-:Y:S01]  /*12a00*/  F2FP.F16.F32.PACK_AB R149, R149, R90 ;  /* 0x0000005a9595723e */ /* 0x000fe200000000ff */
[----:B------:R-:W-:Y:S01]  /*12a10*/  @!P6 FMUL R152, R152, 16777216 ;  /* 0x4b8000009898e820 */ /* 0x000fe20000400000 */
[----:B------:R-:W-:Y:S01]  /*12a20*/  F2FP.F16.F32.PACK_AB R150, R81, R80 ;  /* 0x000000505196723e */ /* 0x000fe200000000ff */
[----:B------:R-:W-:Y:S01]  /*12a30*/  @!P6 FMUL R153, R153, 16777216 ;  /* 0x4b8000009999e820 */ /* 0x000fe20000400000 */
[----:B------:R-:W-:Y:S01]  /*12a40*/  F2FP.F16.F32.PACK_AB R151, R226, R225 ;  /* 0x000000e1e297723e */ /* 0x000fe200000000ff */
[----:B------:R-:W-:Y:S01]  /*12a50*/  @!P6 FMUL R154, R154, 16777216 ;  /* 0x4b8000009a9ae820 */ /* 0x000fe20000400000 */
[----:B------:R-:W-:Y:S01]  /*12a60*/  @!P6 FMUL R155, R155, 16777216 ;  /* 0x4b8000009b9be820 */ /* 0x000fe20000400000 */
[----:B------:R-:W-:Y:S01]  /*12a70*/  @!P6 FMUL R178, R178, 16777216 ;  /* 0x4b800000b2b2e820 */ /* 0x000fe20000400000 */
[----:B------:R-:W-:Y:S01]  /*12a80*/  @!P6 FMUL R179, R179, 16777216 ;  /* 0x4b800000b3b3e820 */ /* 0x000fe20000400000 */
[----:B------:R-:W-:Y:S01]  /*12a90*/  @!P6 FMUL R176, R176, 16777216 ;  /* 0x4b800000b0b0e820 */ /* 0x000fe20000400000 */
[----:B------:R-:W5:Y:S01]  /*12aa0*/  LDS.128 R112, [R24] ;  /* 0x0000000018707984 */ /* 0x000f620000000c00 */
[----:B------:R-:W-:Y:S01]  /*12ab0*/  F2FP.F16.F32.PACK_AB R131, R201, R200 ;  /* 0x000000c8c983723e */ /* 0x000fe200000000ff */
[----:B------:R-:W-:Y:S01]  /*12ac0*/  @!P6 FMUL R177, R177, 16777216 ;  /* 0x4b800000b1b1e820 */ /* 0x000fe20000400000 */
[----:B------:R-:W-:Y:S01]  /*12ad0*/  F2FP.F16.F32.PACK_AB R140, R204, R205 ;  /* 0x000000cdcc8c723e */ /* 0x000fe200000000ff */
[----:B------:R-:W-:Y:S01]  /*12ae0*/  BAR.SYNC.DEFER_BLOCKING 0x0 ;  /* 0x0000000000007b1d */ /* 0x000fe20000010000 */
[----:B------:R-:W-:-:S02]  /*12af0*/  F2FP.F16.F32.PACK_AB R142, R73, R72 ;  /* 0x00000048498e723e */ /* 0x000fc400000000ff */
[----:B------:R-:W-:Y:S01]  /*12b00*/  F2FP.F16.F32.PACK_AB R143, R220, R219 ;  /* 0x000000dbdc8f723e */ /* 0x000fe200000000ff */
[C---:B------:R-:W-:Y:S01]  /*12b10*/  FMUL R193, R208.reuse, R193 ;  /* 0x000000c1d0c17220 */ /* 0x040fe20000400000 */
[C---:B------:R-:W-:Y:S01]  /*12b20*/  FMUL R194, R208.reuse, R194 ;  /* 0x000000c2d0c27220 */ /* 0x040fe20000400000 */
[C---:B------:R-:W-:Y:S01]  /*12b30*/  FMUL R148, R208.reuse, R148 ;  /* 0x00000094d0947220 */ /* 0x040fe20000400000 */
[C---:B------:R-:W-:Y:S01]  /*12b40*/  FMUL R192, R208.reuse, R192 ;  /* 0x000000c0d0c07220 */ /* 0x040fe20000400000 */
[C---:B------:R-:W-:Y:S01]  /*12b50*/  FMUL R152, R208.reuse, R152 ;  /* 0x00000098d0987220 */ /* 0x040fe20000400000 */
[C---:B------:R-:W-:Y:S01]  /*12b60*/  FMUL R153, R208.reuse, R153 ;  /* 0x00000099d0997220 */ /* 0x040fe20000400000 */
[----:B------:R-:W-:Y:S01]  /*12b70*/  F2FP.F16.F32.PACK_AB R81, R83, R86 ;  /* 0x000000565351723e */ /* 0x000fe200000000ff */
[C---:B------:R-:W-:Y:S01]  /*12b80*/  FMUL R154, R208.reuse, R154 ;  /* 0x0000009ad09a7220 */ /* 0x040fe20000400000 */
[C---:B------:R-:W-:Y:S01]  /*12b90*/  FMUL R155, R208.reuse, R155 ;  /* 0x0000009bd09b7220 */ /* 0x040fe20000400000 */
[C---:B------:R-:W-:Y:S01]  /*12ba0*/  FMUL R178, R208.reuse, R178 ;  /* 0x000000b2d0b27220 */ /* 0x040fe20000400000 */
[C---:B------:R-:W-:Y:S01]  /*12bb0*/  FMUL R179, R208.reuse, R179 ;  /* 0x000000b3d0b37220 */ /* 0x040fe20000400000 */
[----:B------:R-:W-:Y:S01]  /*12bc0*/  F2FP.F16.F32.PACK_AB R77, R71, R74 ;  /* 0x0000004a474d723e */ /* 0x000fe200000000ff */
[----:B------:R-:W-:Y:S01]  /*12bd0*/  FMUL R176, R208, R176 ;  /* 0x000000b0d0b07220 */ /* 0x000fe20000400000 */
        /* <DEDUP_REMOVED lines=28> */
[----:B------:R-:W-:Y:S01]  /*12da0*/  F2FP.F16.F32.PACK_AB R65, R67, R70 ;  /* 0x000000464341723e */ /* 0x000fe200000000ff */
[----:B------:R-:W0:Y:S01]  /*12db0*/  LDC R197, c[0x0][0x278] ;  /* 0x00009e00ffc57b82 */ /* 0x000e220000000800 */
[----:B------:R-:W5:Y:S01]  /*12dc0*/  LDS.128 R116, [R24] ;  /* 0x0000000018747984 */ /* 0x000f620000000c00 */
[----:B------:R-:W-:-:S06]  /*12dd0*/  F2FP.F16.F32.PACK_AB R57, R59, R62 ;  /* 0x0000003e3b39723e */ /* 0x000fcc00000000ff */
[----:B------:R-:W2:Y:S08]  /*12de0*/  LDC R201, c[0x0][0x278] ;  /* 0x00009e00ffc97b82 */ /* 0x000eb00000000800 */
[----:B------:R-:W-:Y:S01]  /*12df0*/  BAR.SYNC.DEFER_BLOCKING 0x0 ;  /* 0x0000000000007b1d */ /* 0x000fe20000010000 */
[----:B------:R-:W-:Y:S02]  /*12e00*/  F2FP.F16.F32.PACK_AB R61, R55, R58 ;  /* 0x0000003a373d723e */ /* 0x000fe400000000ff */
[----:B------:R-:W-:-:S02]  /*12e10*/  F2FP.F16.F32.PACK_AB R94, R167, R166 ;  /* 0x000000a6a75e723e */ /* 0x000fc400000000ff */
[----:B------:R-:W-:-:S03]  /*12e20*/  F2FP.F16.F32.PACK_AB R98, R183, R182 ;  /* 0x000000b6b762723e */ /* 0x000fc600000000ff */
[----:B------:R-:W5:Y:S01]  /*12e30*/  LDC R211, c[0x0][0x278] ;  /* 0x00009e00ffd37b82 */ /* 0x000f620000000800 */
[----:B------:R-:W-:-:S07]  /*12e40*/  F2FP.F16.F32.PACK_AB R186, R187, R186 ;  /* 0x000000babbba723e */ /* 0x000fce00000000ff */
[----:B------:R-:W5:Y:S01]  /*12e50*/  LDC R213, c[0x0][0x278] ;  /* 0x00009e00ffd57b82 */ /* 0x000f620000000800 */
[----:B------:R-:W-:Y:S01]  /*12e60*/  STSM.16.M88.4 [R135], R128 ;  /* 0x0000008087007844 */ /* 0x000fe20000000200 */
[----:B-1----:R-:W-:Y:S02]  /*12e70*/  F2FP.F16.F32.PACK_AB R136, R207, R209 ;  /* 0x000000d1cf88723e */ /* 0x002fe400000000ff */
[----:B------:R-:W-:-:S04]  /*12e80*/  F2FP.F16.F32.PACK_AB R137, R87, R91 ;  /* 0x0000005b5789723e */ /* 0x000fc800000000ff */
[----:B------:R-:W-:Y:S01]  /*12e90*/  BAR.SYNC.DEFER_BLOCKING 0x0 ;  /* 0x0000000000007b1d */ /* 0x000fe20000010000 */
[----:B------:R-:W-:Y:S02]  /*12ea0*/  F2FP.F16.F32.PACK_AB R138, R69, R68 ;  /* 0x00000044458a723e */ /* 0x000fe400000000ff */
[----:B------:R-:W-:Y:S02]  /*12eb0*/  F2FP.F16.F32.PACK_AB R139, R218, R217 ;  /* 0x000000d9da8b723e */ /* 0x000fe400000000ff */
[----:B------:R-:W-:Y:S02]  /*12ec0*/  F2FP.F16.F32.PACK_AB R144, R193, R194 ;  /* 0x000000c2c190723e */ /* 0x000fe400000000ff */
[----:B------:R-:W-:Y:S02]  /*12ed0*/  F2FP.F16.F32.PACK_AB R148, R148, R192 ;  /* 0x000000c09494723e */ /* 0x000fe400000000ff */
[----:B------:R-:W-:Y:S02]  /*12ee0*/  F2FP.F16.F32.PACK_AB R152, R152, R153 ;  /* 0x000000999898723e */ /* 0x000fe400000000ff */
[----:B------:R-:W-:-:S02]  /*12ef0*/  F2FP.F16.F32.PACK_AB R80, R154, R155 ;  /* 0x0000009b9a50723e */ /* 0x000fc400000000ff */
[----:B------:R-:W-:Y:S02]  /*12f00*/  F2FP.F16.F32.PACK_AB R83, R229, R228 ;  /* 0x000000e4e553723e */ /* 0x000fe400000000ff */
[----:B------:R-:W-:Y:S02]  /*12f10*/  F2FP.F16.F32.PACK_AB R73, R75, R78 ;  /* 0x0000004e4b49723e */ /* 0x000fe400000000ff */
[----:B------:R-:W-:Y:S02]  /*12f20*/  F2FP.F16.F32.PACK_AB R72, R178, R179 ;  /* 0x000000b3b248723e */ /* 0x000fe400000000ff */
[----:B------:R-:W-:Y:S01]  /*12f30*/  F2FP.F16.F32.PACK_AB R74, R93, R92 ;  /* 0x0000005c5d4a723e */ /* 0x000fe200000000ff */
[C---:B------:R-:W-:Y:S01]  /*12f40*/  FMUL R177, R208.reuse, R177 ;  /* 0x000000b1d0b17220 */ /* 0x040fe20000400000 */
[C---:B------:R-:W-:Y:S01]  /*12f50*/  FMUL R5, R208.reuse, R5 ;  /* 0x00000005d0057220 */ /* 0x040fe20000400000 */
[C---:B------:R-:W-:Y:S01]  /*12f60*/  FMUL R6, R208.reuse, R6 ;  /* 0x00000006d0067220 */ /* 0x040fe20000400000 */
[C---:B------:R-:W-:Y:S01]  /*12f70*/  FMUL R7, R208.reuse, R7 ;  /* 0x00000007d0077220 */ /* 0x040fe20000400000 */
[----:B------:R-:W1:Y:S01]  /*12f80*/  LDS.128 R128, [R24] ;  /* 0x0000000018807984 */ /* 0x000e620000000c00 */
[C---:B------:R-:W-:Y:S01]  /*12f90*/  FMUL R9, R208.reuse, R9 ;  /* 0x00000009d0097220 */ /* 0x040fe20000400000 */
[C---:B------:R-:W-:Y:S01]  /*12fa0*/  FMUL R10, R208.reuse, R10 ;  /* 0x0000000ad00a7220 */ /* 0x040fe20000400000 */
[C---:B------:R-:W-:Y:S01]  /*12fb0*/  FMUL R11, R208.reuse, R11 ;  /* 0x0000000bd00b7220 */ /* 0x040fe20000400000 */
[----:B------:R-:W-:Y:S01]  /*12fc0*/  BAR.SYNC.DEFER_BLOCKING 0x0 ;  /* 0x0000000000007b1d */ /* 0x000fe20000010000 */
        /* <DEDUP_REMOVED lines=20> */
[----:B------:R-:W-:Y:S01]  /*13110*/  F2FP.F16.F32.PACK_AB R153, R79, R82 ;  /* 0x000000524f99723e */ /* 0x000fe200000000ff */
[----:B------:R-:W3:Y:S01]  /*13120*/  LDL.LU R208, [R1+0x34c] ;  /* 0x00034c0001d07983 */ /* 0x000ee20000300800 */
[----:B------:R-:W-:Y:S01]  /*13130*/  F2FP.F16.F32.PACK_AB R69, R63, R66 ;  /* 0x000000423f45723e */ /* 0x000fe200000000ff */
[----:B------:R-:W4:Y:S02]  /*13140*/  LDC R167, c[0x0][0x278] ;  /* 0x00009e00ffa77b82 */ /* 0x000f240000000800 */
[----:B------:R-:W-:Y:S06]  /*13150*/  STSM.16.M88.4 [R135], R120 ;  /* 0x0000007887007844 */ /* 0x000fec0000000200 */
[----:B------:R-:W-:Y:S01]  /*13160*/  BAR.SYNC.DEFER_BLOCKING 0x0 ;  /* 0x0000000000007b1d */ /* 0x000fe20000010000 */
[----:B------:R-:W-:-:S02]  /*13170*/  F2FP.F16.F32.PACK_AB R82, R85, R84 ;  /* 0x000000545552723e */ /* 0x000fc400000000ff */
[----:B------:R-:W-:Y:S02]  /*13180*/  F2FP.F16.F32.PACK_AB R154, R89, R88 ;  /* 0x00000058599a723e */ /* 0x000fe400000000ff */
[----:B------:R-:W-:-:S03]  /*13190*/  F2FP.F16.F32.PACK_AB R155, R231, R230 ;  /* 0x000000e6e79b723e */ /* 0x000fc600000000ff */
[----:B------:R-:W5:Y:S01]  /*131a0*/  LDC R193, c[0x0][0x278] ;  /* 0x00009e00ffc17b82 */ /* 0x000f620000000800 */
[----:B------:R-:W-:Y:S01]  /*131b0*/  F2FP.F16.F32.PACK_AB R75, R233, R232 ;  /* 0x000000e8e94b723e */ /* 0x000fe200000000ff */
[----:B------:R-:W5:Y:S01]  /*131c0*/  LDL.LU R206, [R1+0x208] ;  /* 0x0002080001ce7983 */ /* 0x000f620000300800 */
[----:B------:R-:W-:Y:S02]  /*131d0*/  F2FP.F16.F32.PACK_AB R67, R237, R236 ;  /* 0x000000eced43723e */ /* 0x000fe400000000ff */
[----:B------:R-:W-:Y:S02]  /*131e0*/  F2FP.F16.F32.PACK_AB R70, R159, R158 ;  /* 0x0000009e9f46723e */ /* 0x000fe400000000ff */
[----:B------:R-:W-:Y:S01]  /*131f0*/  F2FP.F16.F32.PACK_AB R76, R176, R177 ;  /* 0x000000b1b04c723e */ /* 0x000fe200000000ff */
[----:B------:R-:W1:Y:S01]  /*13200*/  LDC R159, c[0x0][0x278] ;  /* 0x00009e00ff9f7b82 */ /* 0x000e620000000800 */
[----:B------:R-:W-:Y:S02]  /*13210*/  F2FP.F16.F32.PACK_AB R78, R97, R96 ;  /* 0x00000060614e723e */ /* 0x000fe400000000ff */
[----:B------:R-:W-:-:S02]  /*13220*/  F2FP.F16.F32.PACK_AB R71, R239, R238 ;  /* 0x000000eeef47723e */ /* 0x000fc400000000ff */
[----:B------:R-:W-:Y:S02]  /*13230*/  F2FP.F16.F32.PACK_AB R58, R161, R160 ;  /* 0x000000a0a13a723e */ /* 0x000fe400000000ff */
[----:B------:R-:W-:Y:S02]  /*13240*/  F2FP.F16.F32.PACK_AB R59, R241, R240 ;  /* 0x000000f0f13b723e */ /* 0x000fe400000000ff */
[----:B------:R-:W-:Y:S01]  /*13250*/  F2FP.F16.F32.PACK_AB R62, R163, R162 ;  /* 0x000000a2a33e723e */ /* 0x000fe200000000ff */
[----:B------:R-:W1:Y:S01]  /*13260*/  LDS.128 R120, [R24] ;  /* 0x0000000018787984 */ /* 0x000e620000000c00 */
[----:B------:R-:W-:Y:S01]  /*13270*/  F2FP.F16.F32.PACK_AB R79, R235, R234 ;  /* 0x000000eaeb4f723e */ /* 0x000fe200000000ff */
[----:B------:R-:W1:Y:S08]  /*13280*/  LDC R163, c[0x0][0x278] ;  /* 0x00009e00ffa37b82 */ /* 0x000e700000000800 */
[----:B------:R-:W-:Y:S01]  /*13290*/  BAR.SYNC.DEFER_BLOCKING 0x0 ;  /* 0x0000000000007b1d */ /* 0x000fe20000010000 */
[----:B------:R-:W-:-:S02]  /*132a0*/  F2FP.F16.F32.PACK_AB R64, R170, R171 ;  /* 0x000000abaa40723e */ /* 0x000fc400000000ff */
[----:B------:R-:W-:Y:S02]  /*132b0*/  F2FP.F16.F32.PACK_AB R66, R157, R156 ;  /* 0x0000009c9d42723e */ /* 0x000fe400000000ff */
[----:B------:R-:W-:-:S03]  /*132c0*/  F2FP.F16.F32.PACK_AB R68, R168, R169 ;  /* 0x000000a9a844723e */ /* 0x000fc600000000ff */
[----:B------:R-:W1:Y:S01]  /*132d0*/  LDC R157, c[0x0][0x278] ;  /* 0x00009e00ff9d7b82 */ /* 0x000e620000000800 */
[----:B------:R-:W-:Y:S02]  /*132e0*/  F2FP.F16.F32.PACK_AB R56, R99, R134 ;  /* 0x000000866338723e */ /* 0x000fe400000000ff */
[----:B------:R-:W-:Y:S02]  /*132f0*/  F2FP.F16.F32.PACK_AB R60, R53, R95 ;  /* 0x0000005f353c723e */ /* 0x000fe400000000ff */
[----:B------:R-:W-:Y:S02]  /*13300*/  F2FP.F16.F32.PACK_AB R63, R245, R244 ;  /* 0x000000f4f53f723e */ /* 0x000fe400000000ff */
[----:B------:R-:W-:Y:S01]  /*13310*/  F2FP.F16.F32.PACK_AB R52, R44, R45 ;  /* 0x0000002d2c34723e */ /* 0x000fe200000000ff */
[----:B------:R-:W3:Y:S01]  /*13320*/  LDC R134, c[0x0][0x278] ;  /* 0x00009e00ff867b82 */ /* 0x000ee20000000800 */
[----:B------:R-:W-:Y:S02]  /*13330*/  F2FP.F16.F32.PACK_AB R55, R247, R246 ;  /* 0x000000f6f737723e */ /* 0x000fe400000000ff */
[----:B------:R-:W-:-:S02]  /*13340*/  F2FP.F16.F32.PACK_AB R93, R47, R50 ;  /* 0x000000322f5d723e */ /* 0x000fc400000000ff */
[----:B------:R-:W-:Y:S01]  /*13350*/  F2FP.F16.F32.PACK_AB R92, R40, R41 ;  /* 0x00000029285c723e */ /* 0x000fe200000000ff */
[----:B----4-:R-:W-:Y:S02]  /*13360*/  IMAD R167, R167, 0x46, RZ ;  /* 0x00000046a7a77824 */ /* 0x010fe400078e02ff */
[----:B------:R-:W4:Y:S01]  /*13370*/  LDC R177, c[0x0][0x278] ;  /* 0x00009e00ffb17b82 */ /* 0x000f220000000800 */
[----:B------:R-:W-:Y:S07]  /*13380*/  STSM.16.M88.4 [R135], R124 ;  /* 0x0000007c87007844 */ /* 0x000fee0000000200 */
[----:B------:R-:W-:Y:S01]  /*13390*/  BAR.SYNC.DEFER_BLOCKING 0x0 ;  /* 0x0000000000007b1d */ /* 0x000fe20000010000 */
[----:B------:R-:W-:-:S02]  /*133a0*/  F2FP.F16.F32.PACK_AB R97, R25, R28 ;  /* 0x0000001c1961723e */ /* 0x000fc400000000ff */
[----:B------:R-:W-:-:S05]  /*133b0*/  F2FP.F16.F32.PACK_AB R96, R20, R21 ;  /* 0x000000151460723e */ /* 0x000fca00000000ff */
[----:B------:R-:W4:Y:S01]  /*133c0*/  LDC R169, c[0x0][0x278] ;  /* 0x00009e00ffa97b82 */ /* 0x000f220000000800 */
[----:B0-----:R-:W-:Y:S02]  /*133d0*/  IMAD R197, R197, 0x6d, RZ ;  /* 0x0000006dc5c57824 */ /* 0x001fe400078e02ff */
[----:B--2---:R-:W-:-:S05]  /*133e0*/  IMAD R201, R201, 0x71, RZ ;  /* 0x00000071c9c97824 */ /* 0x004fca00078e02ff */
[----:B------:R-:W0:Y:S08]  /*133f0*/  LDC R207, c[0x0][0x278] ;  /* 0x00009e00ffcf7b82 */ /* 0x000e300000000800 */
[----:B------:R-:W2:Y:S01]  /*13400*/  LDC R209, c[0x0][0x278] ;  /* 0x00009e00ffd17b82 */ /* 0x000ea20000000800 */
[----:B------:R-:W0:Y:S07]  /*13410*/  LDS.128 R124, [R24] ;  /* 0x00000000187c7984 */ /* 0x000e2e0000000c00 */
[----:B------:R-:W-:Y:S08]  /*13420*/  BAR.SYNC.DEFER_BLOCKING 0x0 ;  /* 0x0000000000007b1d */ /* 0x000ff00000010000 */
[----:B------:R-:W2:Y:S01]  /*13430*/  LDC R217, c[0x0][0x278] ;  /* 0x00009e00ffd97b82 */ /* 0x000ea20000000800 */
[----:B------:R-:W-:Y:S07]  /*13440*/  STSM.16.M88.4 [R135], R136 ;  /* 0x0000008887007844 */ /* 0x000fee0000000200 */
[----:B------:R-:W-:Y:S06]  /*13450*/  BAR.SYNC.DEFER_BLOCKING 0x0 ;  /* 0x0000000000007b1d */ /* 0x000fec0000010000 */
[----:B------:R-:W2:Y:S02]  /*13460*/  LDS.128 R136, [R24] ;  /* 0x0000000018887984 */ /* 0x000ea40000000c00 */
[----:B------:R-:W-:Y:S06]  /*13470*/  BAR.SYNC.DEFER_BLOCKING 0x0 ;  /* 0x0000000000007b1d */ /* 0x000fec0000010000 */
[----:B------:R-:W-:Y:S02]  /*13480*/  STSM.16.M88.4 [R135], R140 ;  /* 0x0000008c87007844 */ /* 0x000fe40000000200 */
[----:B------:R-:W-:Y:S06]  /*13490*/  BAR.SYNC.DEFER_BLOCKING 0x0 ;  /* 0x0000000000007b1d */ /* 0x000fec0000010000 */
[----:B------:R-:W2:Y:S02]  /*134a0*/  LDS.128 R140, [R24] ;  /* 0x00000000188c7984 */ /* 0x000ea40000000c00 */
[----:B------:R-:W-:Y:S06]  /*134b0*/  BAR.SYNC.DEFER_BLOCKING 0x0 ;  /* 0x0000000000007b1d */ /* 0x000fec0000010000 */
[----:B------:R-:W-:Y:S02]  /*134c0*/  STSM.16.M88.4 [R135], R144 ;  /* 0x0000009087007844 */ /* 0x000fe40000000200 */
[----:B------:R-:W-:Y:S06]  /*134d0*/  BAR.SYNC.DEFER_BLOCKING 0x0 ;  /* 0x0000000000007b1d */ /* 0x000fec0000010000 */
[----:B------:R-:W2:Y:S02]  /*134e0*/  LDS.128 R144, [R24] ;  /* 0x0000000018907984 */ /* 0x000ea40000000c00 */
[----:B------:R-:W-:Y:S06]  /*134f0*/  BAR.SYNC.DEFER_BLOCKING 0x0 ;  /* 0x0000000000007b1d */ /* 0x000fec0000010000 */
[----:B------:R1:W-:Y:S02]  /*13500*/  STSM.16.M88.4 [R135], R148 ;  /* 0x0000009487007844 */ /* 0x0003e40000000200 */
[----:B------:R-:W-:Y:S01]  /*13510*/  BAR.SYNC.DEFER_BLOCKING 0x0 ;  /* 0x0000000000007b1d */ /* 0x000fe20000010000 */
[----:B------:R-:W-:-:S02]  /*13520*/  F2FP.F16.F32.PACK_AB R53, R51, R54 ;  /* 0x000000363335723e */ /* 0x000fc400000000ff */
[----:B------:R-:W-:Y:S02]  /*13530*/  F2FP.F16.F32.PACK_AB R47, R3, R252 ;  /* 0x000000fc032f723e */ /* 0x000fe400000000ff */
[----:B------:R-:W-:-:S03]  /*13540*/  F2FP.F16.F32.PACK_AB R95, R249, R248 ;  /* 0x000000f8f95f723e */ /* 0x000fc600000000ff */
[----:B------:R-:W3:Y:S01]  /*13550*/  LDC.64 R50, c[0x0][0x270] ;  /* 0x00009c00ff327b82 */ /* 0x000ee20000000a00 */
[----:B------:R-:W-:Y:S01]  /*13560*/  F2FP.F16.F32.PACK_AB R45, R39, R42 ;  /* 0x0000002a272d723e */ /* 0x000fe200000000ff */
[----:B------:R-:W2:Y:S01]  /*13570*/  LDL.LU R3, [R1+0x380] ;  /* 0x0003800001037983 */ /* 0x000ea20000300800 */
[----:B------:R-:W-:Y:S02]  /*13580*/  F2FP.F16.F32.PACK_AB R99, R215, R216 ;  /* 0x000000d8d763723e */ /* 0x000fe400000000ff */
[----:B------:R-:W-:Y:S02]  /*13590*/  F2FP.F16.F32.PACK_AB R41, R43, R46 ;  /* 0x0000002e2b29723e */ /* 0x000fe400000000ff */
[----:B------:R-:W-:Y:S01]  /*135a0*/  F2FP.F16.F32.PACK_AB R40, R36, R37 ;  /* 0x000000252428723e */ /* 0x000fe200000000ff */
[----:B-1----:R-:W1:Y:S01]  /*135b0*/  LDC.64 R148, c[0x0][0x228] ;  /* 0x00008a00ff947b82 */ /* 0x002e620000000a00 */
[----:B------:R-:W0:Y:S07]  /*135c0*/  LDS.128 R84, [R24] ;  /* 0x0000000018547984 */ /* 0x000e2e0000000c00 */
[----:B------:R-:W-:Y:S06]  /*135d0*/  BAR.SYNC.DEFER_BLOCKING 0x0 ;  /* 0x0000000000007b1d */ /* 0x000fec0000010000 */
[----:B------:R-:W-:Y:S02]  /*135e0*/  STSM.16.M88.4 [R135], R80 ;  /* 0x0000005087007844 */ /* 0x000fe40000000200 */
[----:B------:R-:W-:Y:S06]  /*135f0*/  BAR.SYNC.DEFER_BLOCKING 0x0 ;  /* 0x0000000000007b1d */ /* 0x000fec0000010000 */
[----:B------:R-:W0:Y:S02]  /*13600*/  LDS.128 R80, [R24] ;  /* 0x0000000018507984 */ /* 0x000e240000000c00 */
[----:B------:R-:W-:Y:S06]  /*13610*/  BAR.SYNC.DEFER_BLOCKING 0x0 ;  /* 0x0000000000007b1d */ /* 0x000fec0000010000 */
[----:B------:R4:W-:Y:S02]  /*13620*/  STSM.16.M88.4 [R135], R152 ;  /* 0x0000009887007844 */ /* 0x0009e40000000200 */
[----:B------:R-:W-:Y:S01]  /*13630*/  BAR.SYNC.DEFER_BLOCKING 0x0 ;  /* 0x0000000000007b1d */ /* 0x000fe20000010000 */
[----:B------:R-:W-:-:S02]  /*13640*/  F2FP.F16.F32.PACK_AB R54, R165, R164 ;  /* 0x000000a4a536723e */ /* 0x000fc400000000ff */
[----:B-----5:R-:W-:Y:S02]  /*13650*/  F2FP.F16.F32.PACK_AB R39, R206, R0 ;  /* 0x00000000ce27723e */ /* 0x020fe400000000ff */
[----:B------:R-:W-:Y:S02]  /*13660*/  F2FP.F16.F32.PACK_AB R42, R173, R172 ;  /* 0x000000acad2a723e */ /* 0x000fe400000000ff */
[----:B------:R-:W-:Y:S01]  /*13670*/  F2FP.F16.F32.PACK_AB R43, R251, R250 ;  /* 0x000000fafb2b723e */ /* 0x000fe200000000ff */
[----:B------:R-:W5:Y:S01]  /*13680*/  LDL.LU R0, [R1+0x37c] ;  /* 0x00037c0001007983 */ /* 0x000f620000300800 */
[----:B------:R-:W-:Y:S02]  /*13690*/  F2FP.F16.F32.PACK_AB R44, R30, R31 ;  /* 0x0000001f1e2c723e */ /* 0x000fe400000000ff */
[----:B------:R-:W-:Y:S01]  /*136a0*/  F2FP.F16.F32.PACK_AB R21, R22, R23 ;  /* 0x000000171615723e */ /* 0x000fe200000000ff */
[----:B------:R-:W5:Y:S01]  /*136b0*/  LDL.LU R215, [R1+0x378] ;  /* 0x0003780001d77983 */ /* 0x000f620000300800 */
[----:B------:R-:W-:Y:S01]  /*136c0*/  F2FP.F16.F32.PACK_AB R46, R175, R174 ;  /* 0x000000aeaf2e723e */ /* 0x000fe200000000ff */
[----:B----4-:R-:W4:Y:S02]  /*136d0*/  LDC R153, c[0x0][0x278] ;  /* 0x00009e00ff997b82 */ /* 0x010f240000000800 */
[----:B------:R-:W4:Y:S04]  /*136e0*/  LDL.LU R216, [R1+0x374] ;  /* 0x0003740001d87983 */ /* 0x000f280000300800 */
[----:B------:R-:W5:Y:S01]  /*136f0*/  LDL.LU R242, [R1+0x228] ;  /* 0x0002280001f27983 */ /* 0x000f620000300800 */
[----:B------:R-:W-:Y:S01]  /*13700*/  F2FP.F16.F32.PACK_AB R37, R29, R38 ;  /* 0x000000261d25723e */ /* 0x000fe200000000ff */
[----:B------:R-:W1:Y:S02]  /*13710*/  LDC R155, c[0x0][0x278] ;  /* 0x00009e00ff9b7b82 */ /* 0x000e640000000800 */
[----:B------:R-:W0:Y:S06]  /*13720*/  LDS.128 R88, [R24] ;  /* 0x0000000018587984 */ /* 0x000e2c0000000c00 */
[----:B------:R-:W-:Y:S01]  /*13730*/  BAR.SYNC.DEFER_BLOCKING 0x0 ;  /* 0x0000000000007b1d */ /* 0x000fe20000010000 */
[----:B------:R-:W-:-:S02]  /*13740*/  F2FP.F16.F32.PACK_AB R36, R26, R27 ;  /* 0x0000001b1a24723e */ /* 0x000fc400000000ff */
[----:B------:R-:W-:Y:S02]  /*13750*/  F2FP.F16.F32.PACK_AB R20, R10, R11 ;  /* 0x0000000b0a14723e */ /* 0x000fe400000000ff */
[----:B------:R-:W-:Y:S01]  /*13760*/  F2FP.F16.F32.PACK_AB R22, R185, R184 ;  /* 0x000000b8b916723e */ /* 0x000fe200000000ff */
[----:B------:R-:W-:Y:S01]  /*13770*/  IMAD R157, R157, 0x1c, RZ ;  /* 0x0000001c9d9d7824 */ /* 0x000fe200078e02ff */
[----:B------:R-:W-:Y:S01]  /*13780*/  F2FP.F16.F32.PACK_AB R23, R221, R4 ;  /* 0x00000004dd17723e */ /* 0x000fe200000000ff */
[----:B------:R-:W0:Y:S01]  /*13790*/  S2R R206, SR_CTAID.Y ;  /* 0x0000000000ce7919 */ /* 0x000e220000002600 */
[----:B------:R-:W-:Y:S01]  /*137a0*/  F2FP.F16.F32.PACK_AB R150, R189, R188 ;  /* 0x000000bcbd96723e */ /* 0x000fe200000000ff */
[----:B------:R-:W-:Y:S01]  /*137b0*/  IMAD R163, R163, 0x42, RZ ;  /* 0x00000042a3a37824 */ /* 0x000fe200078e02ff */
[----:B------:R-:W5:Y:S01]  /*137c0*/  LDC R173, c[0x0][0x278] ;  /* 0x00009e00ffad7b82 */ /* 0x000f620000000800 */
[----:B------:R-:W-:-:S07]  /*137d0*/  IMAD R169, R169, 0x44, RZ ;  /* 0x00000044a9a97824 */ /* 0x000fce00078e02ff */
[----:B------:R-:W5:Y:S01]  /*137e0*/  LDC.64 R174, c[0x0][0x270] ;  /* 0x00009c00ffae7b82 */ /* 0x000f620000000a00 */
[----:B------:R-:W-:Y:S01]  /*137f0*/  STSM.16.M88.4 [R135], R72 ;  /* 0x0000004887007844 */ /* 0x000fe20000000200 */
[----:B------:R-:W-:Y:S02]  /*13800*/  F2FP.F16.F32.PACK_AB R38, R181, R180 ;  /* 0x000000b4b526723e */ /* 0x000fe400000000ff */
[----:B------:R-:W-:-:S04]  /*13810*/  F2FP.F16.F32.PACK_AB R184, R7, R9 ;  /* 0x0000000907b8723e */ /* 0x000fc800000000ff */
[----:B------:R-:W-:Y:S01]  /*13820*/  BAR.SYNC.DEFER_BLOCKING 0x0 ;  /* 0x0000000000007b1d */ /* 0x000fe20000010000 */
[----:B------:R-:W-:Y:S01]  /*13830*/  F2FP.F16.F32.PACK_AB R185, R49, R48 ;  /* 0x0000003031b9723e */ /* 0x000fe200000000ff */
[----:B---3--:R-:W-:-:S06]  /*13840*/  IMAD R27, R208, R51, RZ ;  /* 0x00000033d01b7224 */ /* 0x008fcc00078e02ff */
[----:B------:R-:W3:Y:S01]  /*13850*/  LDC R7, c[0x0][0x278] ;  /* 0x00009e00ff077b82 */ /* 0x000ee20000000800 */
[----:B-1----:R-:W-:Y:S01]  /*13860*/  IMAD R155, R155, 0x1a, RZ ;  /* 0x0000001a9b9b7824 */ /* 0x002fe200078e02ff */
[----:B------:R-:W4:Y:S01]  /*13870*/  LDL.LU R221, [R1+0x370] ;  /* 0x0003700001dd7983 */ /* 0x000f220000300800 */
[----:B0-----:R-:W-:Y:S01]  /*13880*/  IMAD R25, R206, R50, RZ ;  /* 0x00000032ce197224 */ /* 0x001fe200078e02ff */
[----:B--2---:R-:W-:Y:S02]  /*13890*/  F2FP.F16.F32.PACK_AB R187, R3, R2 ;  /* 0x0000000203bb723e */ /* 0x004fe400000000ff */
[----:B------:R-:W0:Y:S01]  /*138a0*/  LDS.128 R72, [R24] ;  /* 0x0000000018487984 */ /* 0x000e220000000c00 */
[----:B-----5:R-:W-:Y:S01]  /*138b0*/  F2FP.F16.F32.PACK_AB R151, R242, R0 ;  /* 0x00000000f297723e */ /* 0x020fe200000000ff */
[----:B------:R-:W-:Y:S01]  /*138c0*/  BAR.SYNC.DEFER_BLOCKING 0x0 ;  /* 0x0000000000007b1d */ /* 0x000fe20000010000 */
[----:B------:R-:W-:Y:S01]  /*138d0*/  SHF.L.U32 R10, R27, 0x1, RZ ;  /* 0x000000011b0a7819 */ /* 0x000fe200000006ff */
[----:B------:R-:W-:-:S02]  /*138e0*/  IMAD R9, R134, 0x3, RZ ;  /* 0x0000000386097824 */ /* 0x000fc400078e02ff */
[----:B------:R-:W-:Y:S02]  /*138f0*/  IMAD R173, R173, 0x39, RZ ;  /* 0x00000039adad7824 */ /* 0x000fe400078e02ff */
[----:B------:R-:W-:Y:S02]  /*13900*/  IMAD R174, R206, R174, RZ ;  /* 0x000000aeceae7224 */ /* 0x000fe400078e02ff */
[----:B------:R-:W1:Y:S01]  /*13910*/  LDC R181, c[0x0][0x278] ;  /* 0x00009e00ffb57b82 */ /* 0x000e620000000800 */
[----:B------:R-:W-:Y:S01]  /*13920*/  IMAD R175, R208, R175, RZ ;  /* 0x000000afd0af7224 */ /* 0x000fe200078e02ff */
[----:B------:R-:W2:Y:S01]  /*13930*/  LDL.LU R4, [R1+0x36c] ;  /* 0x00036c0001047983 */ /* 0x000ea20000300800 */
[----:B------:R-:W-:-:S05]  /*13940*/  IMAD R177, R177, 0x47, RZ ;  /* 0x00000047b1b17824 */ /* 0x000fca00078e02ff */
[----:B------:R-:W5:Y:S01]  /*13950*/  LDC R189, c[0x0][0x278] ;  /* 0x00009e00ffbd7b82 */ /* 0x000f620000000800 */
[----:B------:R-:W-:Y:S07]  /*13960*/  STSM.16.M88.4 [R135], R76 ;  /* 0x0000004c87007844 */ /* 0x000fee0000000200 */
[----:B------:R-:W-:Y:S01]  /*13970*/  BAR.SYNC.DEFER_BLOCKING 0x0 ;  /* 0x0000000000007b1d */ /* 0x000fe20000010000 */
[C---:B------:R-:W-:Y:S01]  /*13980*/  SHF.L.U32 R11, R25.reuse, 0x1, RZ ;  /* 0x00000001190b7819 */ /* 0x040fe200000006ff */
[----:B------:R-:W-:-:S04]  /*13990*/  IMAD.HI R26, R25, 0x2, RZ ;  /* 0x00000002191a7827 */ /* 0x000fc800078e02ff */
[----:B------:R-:W-:Y:S01]  /*139a0*/  IMAD.HI R27, R27, 0x2, RZ ;  /* 0x000000021b1b7827 */ /* 0x000fe200078e02ff */
[----:B------:R-:W-:Y:S01]  /*139b0*/  SHF.L.U32 R175, R175, 0x1, RZ ;  /* 0x00000001afaf7819 */ /* 0x000fe200000006ff */
[----:B------:R-:W2:Y:S04]  /*139c0*/  LDL.LU R3, [R1+0x368] ;  /* 0x0003680001037983 */ /* 0x000ea80000300800 */
[----:B------:R-:W0:Y:S01]  /*139d0*/  LDS.128 R76, [R24] ;  /* 0x00000000184c7984 */ /* 0x000e220000000c00 */
[----:B------:R-:W-:Y:S01]  /*139e0*/  BAR.SYNC.DEFER_BLOCKING 0x0 ;  /* 0x0000000000007b1d */ /* 0x000fe20000010000 */
[----:B------:R-:W-:Y:S02]  /*139f0*/  IADD3 R10, P3, P5, R10, R148, R11 ;  /* 0x000000940a0a7210 */ /* 0x000fe40007d7e00b */
[----:B------:R-:W-:Y:S01]  /*13a00*/  SHF.L.U32 R25, R134, 0x2, RZ ;  /* 0x0000000286197819 */ /* 0x000fe200000006ff */
[----:B-1----:R-:W-:-:S02]  /*13a10*/  IMAD R181, R181, 0x49, RZ ;  /* 0x00000049b5b57824 */ /* 0x002fc400078e02ff */
[----:B-----5:R-:W-:Y:S02]  /*13a20*/  IMAD R189, R189, 0x5d, RZ ;  /* 0x0000005dbdbd7824 */ /* 0x020fe400078e02ff */
[----:B------:R-:W-:Y:S01]  /*13a30*/  IMAD R193, R193, 0x5f, RZ ;  /* 0x0000005fc1c17824 */ /* 0x000fe200078e02ff */
[----:B------:R-:W5:Y:S04]  /*13a40*/  LDL.LU R2, [R1+0x364] ;  /* 0x0003640001027983 */ /* 0x000f680000300800 */
[----:B------:R-:W-:Y:S01]  /*13a50*/  STSM.16.M88.4 [R135], R64 ;  /* 0x0000004087007844 */ /* 0x000fe20000000200 */
[----:B------:R-:W-:Y:S01]  /*13a60*/  BAR.SYNC.DEFER_BLOCKING 0x0 ;  /* 0x0000000000007b1d */ /* 0x000fe20000010000 */
[----:B------:R-:W-:Y:S02]  /*13a70*/  IADD3.X R11, R27, R149, R26, P3, P5 ;  /* 0x000000951b0b7210 */ /* 0x000fe40001fea41a */
[----:B------:R-:W-:-:S03]  /*13a80*/  F2FP.F16.F32.PACK_AB R148, R5, R6 ;  /* 0x000000060594723e */ /* 0x000fc600000000ff */
[----:B------:R-:W5:Y:S04]  /*13a90*/  LDL.LU R0, [R1+0x360] ;  /* 0x0003600001007983 */ /* 0x000f680000300800 */
[----:B------:R-:W1:Y:S01]  /*13aa0*/  LDS.128 R64, [R24] ;  /* 0x0000000018407984 */ /* 0x000e620000000c00 */
[----:B------:R-:W-:Y:S06]  /*13ab0*/  BAR.SYNC.DEFER_BLOCKING 0x0 ;  /* 0x0000000000007b1d */ /* 0x000fec0000010000 */
[----:B------:R-:W-:Y:S02]  /*13ac0*/  STSM.16.M88.4 [R135], R68 ;  /* 0x0000004487007844 */ /* 0x000fe40000000200 */
[----:B------:R-:W-:Y:S06]  /*13ad0*/  BAR.SYNC.DEFER_BLOCKING 0x0 ;  /* 0x0000000000007b1d */ /* 0x000fec0000010000 */
[----:B------:R-:W1:Y:S02]  /*13ae0*/  LDS.128 R68, [R24] ;  /* 0x0000000018447984 */ /* 0x000e640000000c00 */
        /* <DEDUP_REMOVED lines=15> */
[----:B------:R-:W5:Y:S02]  /*13be0*/  LDS.128 R92, [R24] ;  /* 0x00000000185c7984 */ /* 0x000f640000000c00 */
        /* <DEDUP_REMOVED lines=13> */
[----:B------:R3:W-:Y:S02]  /*13cc0*/  STSM.16.M88.4 [R135], R96 ;  /* 0x0000006087007844 */ /* 0x0007e40000000200 */
[----:B------:R-:W-:Y:S01]  /*13cd0*/  BAR.SYNC.DEFER_BLOCKING 0x0 ;  /* 0x0000000000007b1d */ /* 0x000fe20000010000 */
[----:B------:R-:W-:-:S02]  /*13ce0*/  F2FP.F16.F32.PACK_AB R149, R133, R132 ;  /* 0x000000848595723e */ /* 0x000fc400000000ff */
[----:B------:R-:W-:-:S05]  /*13cf0*/  SHF.L.U32 R5, R134, 0x1, RZ ;  /* 0x0000000186057819 */ /* 0x000fca00000006ff */
[----:B------:R-:W0:Y:S08]  /*13d00*/  LDC R132, c[0x0][0x278] ;  /* 0x00009e00ff847b82 */ /* 0x000e300000000800 */
[----:B---3--:R-:W3:Y:S08]  /*13d10*/  LDC R99, c[0x0][0x278] ;  /* 0x00009e00ff637b82 */ /* 0x008ef00000000800 */
[----:B------:R-:W4:Y:S01]  /*13d20*/  LDC R97, c[0x0][0x278] ;  /* 0x00009e00ff617b82 */ /* 0x000f220000000800 */
[----:B------:R-:W5:Y:S07]  /*13d30*/  LDS.128 R44, [R24] ;  /* 0x00000000182c7984 */ /* 0x000f6e0000000c00 */
        /* <DEDUP_REMOVED lines=8> */
[----:B------:R-:W-:Y:S01]  /*13dc0*/  BAR.SYNC.DEFER_BLOCKING 0x0 ;  /* 0x0000000000007b1d */ /* 0x000fe20000010000 */
[-C--:B------:R-:W-:Y:S01]  /*13dd0*/  IADD3 R6, P3, R5, R10.reuse, RZ ;  /* 0x0000000a05067210 */ /* 0x080fe20007f7e0ff */
[----:B------:R-:W-:Y:S01]  /*13de0*/  IMAD R133, R134, 0x6, RZ ;  /* 0x0000000686857824 */ /* 0x000fe200078e02ff */
[----:B---3--:R-:W-:-:S03]  /*13df0*/  LEA R98, P6, R99, R10, 0x3 ;  /* 0x0000000a63627211 */ /* 0x008fc600078c18ff */
[----:B------:R3:W-:Y:S02]  /*13e00*/  STSM.16.M88.4 [R135], R148 ;  /* 0x0000009487007844 */ /* 0x0007e40000000200 */
[----:B------:R-:W-:Y:S01]  /*13e10*/  BAR.SYNC.DEFER_BLOCKING 0x0 ;  /* 0x0000000000007b1d */ /* 0x000fe20000010000 */
[-C--:B------:R-:W-:Y:S02]  /*13e20*/  LEA.HI.X.SX32 R7, R7, R11.reuse, 0x1, P3 ;  /* 0x0000000b07077211 */ /* 0x080fe400018f0eff */
[----:B------:R-:W-:Y:S02]  /*13e30*/  PRMT R27, R12, 0x7632, R27 ;  /* 0x000076320c1b7816 */ /* 0x000fe4000000001b */
[-C--:B----4-:R-:W-:Y:S02]  /*13e40*/  LEA R26, P3, R97, R10.reuse, 0x2 ;  /* 0x0000000a611a7211 */ /* 0x090fe400078610ff */
[----:B------:R-:W-:Y:S01]  /*13e50*/  IADD3 R96, P5, R133, R10, RZ ;  /* 0x0000000a85607210 */ /* 0x000fe20007fbe0ff */
[----:B---3--:R-:W3:Y:S01]  /*13e60*/  LDC R148, c[0x0][0x278] ;  /* 0x00009e00ff947b82 */ /* 0x008ee20000000800 */
[-C--:B------:R-:W-:Y:S01]  /*13e70*/  LEA.HI.X.SX32 R99, R25, R11.reuse, 0x1, P6 ;  /* 0x0000000b19637211 */ /* 0x080fe200030f0eff */
[C---:B------:R-:W-:Y:S01]  /*13e80*/  IMAD R25, R134.reuse, 0xa, RZ ;  /* 0x0000000a86197824 */ /* 0x040fe200078e02ff */
[----:B------:R-:W-:Y:S01]  /*13e90*/  LEA.HI.X.SX32 R97, R9, R11, 0x1, P5 ;  /* 0x0000000b09617211 */ /* 0x000fe200028f0eff */
[----:B------:R-:W-:-:S02]  /*13ea0*/  IMAD R135, R134, 0xc, RZ ;  /* 0x0000000c86877824 */ /* 0x000fc400078e02ff */
[C---:B------:R-:W-:Y:S02]  /*13eb0*/  IMAD R149, R134.reuse, 0xe, RZ ;  /* 0x0000000e86957824 */ /* 0x040fe400078e02ff */
[----:B------:R-:W4:Y:S01]  /*13ec0*/  LDC R151, c[0x0][0x278] ;  /* 0x00009e00ff977b82 */ /* 0x000f220000000800 */
[----:B------:R-:W-:Y:S04]  /*13ed0*/  STG.E.U16 desc[UR60][R10.64], R12 ;  /* 0x0000000c0a007986 */ /* 0x000fe8000c10153c */
[----:B------:R1:W-:Y:S01]  /*13ee0*/  STG.E.U16 desc[UR60][R6.64], R27 ;  /* 0x0000001b06007986 */ /* 0x0003e2000c10153c */
[C---:B------:R-:W-:Y:S02]  /*13ef0*/  SHF.L.U32 R9, R134.reuse, 0x3, RZ ;  /* 0x0000000386097819 */ /* 0x040fe400000006ff */
[----:B------:R-:W2:Y:S01]  /*13f00*/  LDC R150, c[0x0][0x278] ;  /* 0x00009e00ff967b82 */ /* 0x000ea20000000800 */
[----:B-1----:R-:W-:Y:S01]  /*13f10*/  LEA.HI.X.SX32 R27, R5, R11, 0x1, P3 ;  /* 0x0000000b051b7211 */ /* 0x002fe200018f0eff */
[----:B------:R-:W-:Y:S01]  /*13f20*/  IMAD R5, R134, 0x5, RZ ;  /* 0x0000000586057824 */ /* 0x000fe200078e02ff */
[----:B------:R-:W-:-:S02]  /*13f30*/  PRMT R7, R13, 0x7632, R7 ;  /* 0x000076320d077816 */ /* 0x000fc40000000007 */
[-C--:B------:R-:W-:Y:S01]  /*13f40*/  IADD3 R6, P5, R25, R10.reuse, RZ ;  /* 0x0000000a19067210 */ /* 0x080fe20007fbe0ff */
[----:B------:R1:W-:Y:S01]  /*13f50*/  STG.E.U16 desc[UR60][R26.64], R13 ;  /* 0x0000000d1a007986 */ /* 0x0003e2000c10153c */
[----:B------:R-:W-:-:S03]  /*13f60*/  IADD3 R12, P3, R135, R10, RZ ;  /* 0x0000000a870c7210 */ /* 0x000fc60007f7e0ff */
[----:B------:R0:W-:Y:S04]  /*13f70*/  STG.E.U16 desc[UR60][R96.64], R7 ;  /* 0x0000000760007986 */ /* 0x0001e8000c10153c */
[----:B------:R3:W-:Y:S01]  /*13f80*/  STG.E.U16 desc[UR60][R98.64], R14 ;  /* 0x0000000e62007986 */ /* 0x0007e2000c10153c */
[----:B-1----:R-:W-:Y:S02]  /*13f90*/  PRMT R27, R14, 0x7632, R27 ;  /* 0x000076320e1b7816 */ /* 0x002fe4000000001b */
[-C--:B0-----:R-:W-:Y:S01]  /*13fa0*/  LEA.HI.X.SX32 R7, R5, R11.reuse, 0x1, P5 ;  /* 0x0000000b05077211 */ /* 0x081fe200028f0eff */
[----:B------:R-:W-:Y:S01]  /*13fb0*/  IMAD R5, R134, 0x7, RZ ;  /* 0x0000000786057824 */ /* 0x000fe200078e02ff */
[-C--:B------:R-:W-:Y:S02]  /*13fc0*/  LEA R96, P6, R153, R10.reuse, 0x4 ;  /* 0x0000000a99607211 */ /* 0x080fe400078c20ff */
[----:B------:R-:W0:Y:S01]  /*13fd0*/  LDC R153, c[0x0][0x278] ;  /* 0x00009e00ff997b82 */ /* 0x000e220000000800 */
[----:B------:R-:W-:Y:S01]  /*13fe0*/  IADD3 R26, P5, R149, R10, RZ ;  /* 0x0000000a951a7210 */ /* 0x000fe20007fbe0ff */
[----:B---3--:R-:W-:Y:S01]  /*13ff0*/  IMAD R99, R132, 0x12, RZ ;  /* 0x0000001284637824 */ /* 0x008fe200078e02ff */
[-C--:B------:R-:W-:Y:S01]  /*14000*/  LEA.HI.X.SX32 R13, R133, R11.reuse, 0x1, P3 ;  /* 0x0000000b850d7211 */ /* 0x080fe200018f0eff */
[----:B------:R1:W-:Y:S01]  /*14010*/  STG.E.U16 desc[UR60][R6.64], R27 ;  /* 0x0000001b06007986 */ /* 0x0003e2000c10153c */
[----:B------:R-:W-:Y:S01]  /*14020*/  LEA.HI.X.SX32 R97, R9, R11, 0x1, P6 ;  /* 0x0000000b09617211 */ /* 0x000fe200030f0eff */
[----:B------:R-:W-:-:S02]  /*14030*/  IMAD R133, R148, 0x14, RZ ;  /* 0x0000001494857824 */ /* 0x000fc400078e02ff */
[----:B------:R3:W-:Y:S01]  /*14040*/  STG.E.U16 desc[UR60][R12.64], R15 ;  /* 0x0000000f0c007986 */ /* 0x0007e2000c10153c */
[----:B------:R-:W2:Y:S01]  /*14050*/  LDC R98, c[0x0][0x278] ;  /* 0x00009e00ff627b82 */ /* 0x000ea20000000800 */
[----:B-1----:R-:W-:Y:S01]  /*14060*/  LEA.HI.X.SX32 R27, R5, R11, 0x1, P5 ;  /* 0x0000000b051b7211 */ /* 0x002fe200028f0eff */
[----:B------:R-:W-:Y:S01]  /*14070*/  IMAD R5, R134, 0x9, RZ ;  /* 0x0000000986057824 */ /* 0x000fe200078e02ff */
[----:B------:R-:W-:-:S05]  /*14080*/  PRMT R7, R15, 0x7632, R7 ;  /* 0x000076320f077816 */ /* 0x000fca0000000007 */
[----:B------:R-:W1:Y:S01]  /*14090*/  LDC R132, c[0x0][0x278] ;  /* 0x00009e00ff847b82 */ /* 0x000e620000000800 */
[-C--:B------:R-:W-:Y:S01]  /*140a0*/  IADD3 R6, P3, R99, R10.reuse, RZ ;  /* 0x0000000a63067210 */ /* 0x080fe20007f7e0ff */
[----:B------:R4:W-:Y:S01]  /*140b0*/  STG.E.U16 desc[UR60][R26.64], R7 ;  /* 0x000000071a007986 */ /* 0x0009e2000c10153c */
[----:B---3--:R-:W-:-:S03]  /*140c0*/  IADD3 R12, P5, R133, R10, RZ ;  /* 0x0000000a850c7210 */ /* 0x008fc60007fbe0ff */
[----:B------:R3:W-:Y:S01]  /*140d0*/  STG.E.U16 desc[UR60][R96.64], R16 ;  /* 0x0000001060007986 */ /* 0x0007e2000c10153c */
[-C--:B------:R-:W-:Y:S01]  /*140e0*/  LEA.HI.X.SX32 R13, R25, R11.reuse, 0x1, P5 ;  /* 0x0000000b190d7211 */ /* 0x080fe200028f0eff */
[----:B----4-:R-:W-:Y:S01]  /*140f0*/  IMAD R151, R151, 0x16, RZ ;  /* 0x0000001697977824 */ /* 0x010fe200078e02ff */
[----:B------:R-:W4:Y:S01]  /*14100*/  LDC R25, c[0x0][0x278] ;  /* 0x00009e00ff197b82 */ /* 0x000f220000000800 */
[----:B------:R-:W-:Y:S02]  /*14110*/  LEA.HI.X.SX32 R7, R5, R11, 0x1, P3 ;  /* 0x0000000b05077211 */ /* 0x000fe400018f0eff */
[----:B------:R-:W-:-:S05]  /*14120*/  PRMT R5, R16, 0x7632, R5 ;  /* 0x0000763210057816 */ /* 0x000fca0000000005 */
[----:B------:R-:W5:Y:S08]  /*14130*/  LDC R148, c[0x0][0x278] ;  /* 0x00009e00ff947b82 */ /* 0x000f700000000800 */
[----:B---3--:R-:W3:Y:S01]  /*14140*/  LDC R16, c[0x0][0x278] ;  /* 0x00009e00ff107b82 */ /* 0x008ee20000000800 */
[----:B0-----:R-:W-:Y:S01]  /*14150*/  IMAD R153, R153, 0x18, RZ ;  /* 0x0000001899997824 */ /* 0x001fe200078e02ff */
[----:B------:R-:W-:Y:S01]  /*14160*/  IADD3 R14, P6, R151, R10, RZ ;  /* 0x0000000a970e7210 */ /* 0x000fe20007fde0ff */
[----:B------:R-:W-:Y:S01]  /*14170*/  IMAD R9, R134, 0xb, RZ ;  /* 0x0000000b86097824 */ /* 0x000fe200078e02ff */
[----:B------:R0:W-:Y:S04]  /*14180*/  STG.E.U16 desc[UR60][R6.64], R5 ;  /* 0x0000000506007986 */ /* 0x0001e8000c10153c */
[----:B------:R-:W5:Y:S01]  /*14190*/  LDC R96, c[0x0][0x278] ;  /* 0x00009e00ff607b82 */ /* 0x000f620000000800 */
[----:B------:R-:W-:-:S02]  /*141a0*/  LEA.HI.X.SX32 R15, R9, R11, 0x1, P6 ;  /* 0x0000000b090f7211 */ /* 0x000fc400030f0eff */
[----:B------:R-:W-:Y:S02]  /*141b0*/  PRMT R26, R17, 0x7632, R26 ;  /* 0x00007632111a7816 */ /* 0x000fe4000000001a */
[----:B0-----:R-:W-:-:S03]  /*141c0*/  IADD3 R6, P5, R153, R10, RZ ;  /* 0x0000000a99067210 */ /* 0x001fc60007fbe0ff */
[----:B------:R-:W0:Y:S01]  /*141d0*/  LDC R97, c[0x0][0x278] ;  /* 0x00009e00ff617b82 */ /* 0x000e220000000800 */
[----:B------:R3:W-:Y:S01]  /*141e0*/  STG.E.U16 desc[UR60][R12.64], R17 ;  /* 0x000000110c007986 */ /* 0x0007e2000c10153c */
[----:B--2---:R-:W-:Y:S01]  /*141f0*/  IMAD R5, R98, 0x1e, RZ ;  /* 0x0000001e62057824 */ /* 0x004fe200078e02ff */
[----:B------:R-:W-:Y:S01]  /*14200*/  LEA.HI.X.SX32 R7, R135, R11, 0x1, P5 ;  /* 0x0000000b87077211 */ /* 0x000fe200028f0eff */
[----:B------:R-:W-:Y:S01]  /*14210*/  IMAD R9, R134, 0xd, RZ ;  /* 0x0000000d86097824 */ /* 0x000fe200078e02ff */
[----:B------:R2:W-:Y:S03]  /*14220*/  STG.E.U16 desc[UR60][R14.64], R26 ;  /* 0x0000001a0e007986 */ /* 0x0005e6000c10153c */
[----:B------:R-:W0:Y:S01]  /*14230*/  LDC R135, c[0x0][0x278] ;  /* 0x00009e00ff877b82 */ /* 0x000e220000000800 */
[----:B---3--:R-:W-:-:S07]  /*14240*/  IMAD R13, R16, 0xf, RZ ;  /* 0x0000000f100d7824 */ /* 0x008fce00078e02ff */
[----:B------:R-:W3:Y:S01]  /*14250*/  LDC R12, c[0x0][0x278] ;  /* 0x00009e00ff0c7b82 */ /* 0x000ee20000000800 */
[-C--:B--2---:R-:W-:Y:S02]  /*14260*/  IADD3 R14, P3, R155, R10.reuse, RZ ;  /* 0x0000000a9b0e7210 */ /* 0x084fe40007f7e0ff */
[-C--:B------:R-:W-:Y:S02]  /*14270*/  IADD3 R16, P5, R157, R10.reuse, RZ ;  /* 0x0000000a9d107210 */ /* 0x080fe40007fbe0ff */
[----:B------:R-:W-:-:S03]  /*14280*/  IADD3 R26, P6, R5, R10, RZ ;  /* 0x0000000a051a7210 */ /* 0x000fc60007fde0ff */
[----:B------:R-:W2:Y:S01]  /*14290*/  LDC R98, c[0x0][0x278] ;  /* 0x00009e00ff627b82 */ /* 0x000ea20000000800 */
[-C--:B------:R-:W-:Y:S01]  /*142a0*/  LEA.HI.X.SX32 R15, R9, R11.reuse, 0x1, P3 ;  /* 0x0000000b090f7211 */ /* 0x080fe200018f0eff */
[----:B------:R4:W-:Y:S01]  /*142b0*/  STG.E.U16 desc[UR60][R6.64], R18 ;  /* 0x0000001206007986 */ /* 0x0009e2000c10153c */
[----:B------:R-:W-:Y:S02]  /*142c0*/  PRMT R9, R18, 0x7632, R9 ;  /* 0x0000763212097816 */ /* 0x000fe40000000009 */
[-C--:B------:R-:W-:Y:S02]  /*142d0*/  LEA.HI.X.SX32 R17, R149, R11.reuse, 0x1, P5 ;  /* 0x0000000b95117211 */ /* 0x080fe400028f0eff */
[----:B------:R-:W-:Y:S01]  /*142e0*/  LEA.HI.X.SX32 R27, R13, R11, 0x1, P6 ;  /* 0x0000000b0d1b7211 */ /* 0x000fe200030f0eff */
[----:B------:R-:W3:Y:S01]  /*142f0*/  LDC R134, c[0x0][0x278] ;  /* 0x00009e00ff867b82 */ /* 0x000ee20000000800 */
[----:B-1----:R-:W-:Y:S01]  /*14300*/  IMAD R13, R132, 0x22, RZ ;  /* 0x00000022840d7824 */ /* 0x002fe200078e02ff */
[----:B------:R-:W-:-:S02]  /*14310*/  PRMT R149, R19, 0x7632, R149 ;  /* 0x0000763213957816 */ /* 0x000fc40000000095 */
[----:B----4-:R-:W-:Y:S02]  /*14320*/  SHF.L.U32 R7, R25, 0x4, RZ ;  /* 0x0000000419077819 */ /* 0x010fe400000006ff */
[-C--:B------:R-:W-:Y:S01]  /*14330*/  LEA R6, P5, R159, R10.reuse, 0x5 ;  /* 0x0000000a9f067211 */ /* 0x080fe200078a28ff */
[----:B------:R1:W-:Y:S01]  /*14340*/  STG.E.U16 desc[UR60][R14.64], R9 ;  /* 0x000000090e007986 */ /* 0x0003e2000c10153c */
[----:B-----5:R-:W-:Y:S01]  /*14350*/  IMAD R25, R96, 0x11, RZ ;  /* 0x0000001160197824 */ /* 0x020fe200078e02ff */
[----:B------:R-:W4:Y:S01]  /*14360*/  LDC R132, c[0x0][0x278] ;  /* 0x00009e00ff847b82 */ /* 0x000f220000000800 */
[----:B------:R-:W-:Y:S01]  /*14370*/  LEA.HI.X.SX32 R7, R7, R11, 0x1, P5 ;  /* 0x0000000b07077211 */ /* 0x000fe200028f0eff */
[----:B------:R5:W-:Y:S04]  /*14380*/  STG.E.U16 desc[UR60][R16.64], R19 ;  /* 0x0000001310007986 */ /* 0x000be8000c10153c */
[----:B------:R0:W-:Y:S02]  /*14390*/  STG.E.U16 desc[UR60][R26.64], R149 ;  /* 0x000000951a007986 */ /* 0x0001e4000c10153c */
[----:B------:R-:W4:Y:S01]  /*143a0*/  LDC R18, c[0x0][0x278] ;  /* 0x00009e00ff127b82 */ /* 0x000f220000000800 */
[----:B-1----:R-:W-:Y:S01]  /*143b0*/  IMAD R9, R148, 0x24, RZ ;  /* 0x0000002494097824 */ /* 0x002fe200078e02ff */
[----:B------:R-:W-:Y:S01]  /*143c0*/  IADD3 R14, P3, R13, R10, RZ ;  /* 0x0000000a0d0e7210 */ /* 0x000fe20007f7e0ff */
[----:B------:R1:W-:Y:S01]  /*143d0*/  STG.E.U16 desc[UR60][R6.64], R32 ;  /* 0x0000002006007986 */ /* 0x0003e2000c10153c */
[----:B-----5:R-:W-:-:S02]  /*143e0*/  IMAD R19, R150, 0x26, RZ ;  /* 0x0000002696137824 */ /* 0x020fc400078e02ff */
[----:B------:R-:W-:Y:S02]  /*143f0*/  IADD3 R16, P5, R9, R10, RZ ;  /* 0x0000000a09107210 */ /* 0x000fe40007fbe0ff */
[----:B------:R-:W5:Y:S01]  /*14400*/  LDC R148, c[0x0][0x278] ;  /* 0x00009e00ff947b82 */ /* 0x000f620000000800 */
[-C--:B------:R-:W-:Y:S01]  /*14410*/  LEA.HI.X.SX32 R15, R25, R11.reuse, 0x1, P3 ;  /* 0x0000000b190f7211 */ /* 0x080fe200018f0eff */
[----:B0-----:R-:W-:Y:S01]  /*14420*/  IMAD R27, R97, 0x13, RZ ;  /* 0x00000013611b7824 */ /* 0x001fe200078e02ff */
[----:B------:R-:W-:Y:S02]  /*14430*/  LEA.HI.X.SX32 R17, R99, R11, 0x1, P5 ;  /* 0x0000000b63117211 */ /* 0x000fe400028f0eff */
[----:B-1----:R-:W-:-:S03]  /*14440*/  PRMT R7, R32, 0x7632, R7 ;  /* 0x0000763220077816 */ /* 0x002fc60000000007 */
[----:B------:R-:W0:Y:S01]  /*14450*/  LDC R149, c[0x0][0x278] ;  /* 0x00009e00ff957b82 */ /* 0x000e220000000800 */
[----:B------:R-:W-:Y:S01]  /*14460*/  IADD3 R96, P6, R19, R10, RZ ;  /* 0x0000000a13607210 */ /* 0x000fe20007fde0ff */
[----:B------:R-:W-:Y:S01]  /*14470*/  IMAD R99, R135, 0x2c, RZ ;  /* 0x0000002c87637824 */ /* 0x000fe200078e02ff */
[----:B------:R3:W-:Y:S05]  /*14480*/  STG.E.U16 desc[UR60][R14.64], R7 ;  /* 0x000000070e007986 */ /* 0x0007ea000c10153c */
[----:B------:R-:W1:Y:S01]  /*14490*/  LDC R32, c[0x0][0x278] ;  /* 0x00009e00ff207b82 */ /* 0x000e620000000800 */
[----:B------:R-:W-:Y:S01]  /*144a0*/  LEA.HI.X.SX32 R97, R27, R11, 0x1, P6 ;  /* 0x0000000b1b617211 */ /* 0x000fe200030f0eff */
[----:B------:R3:W-:Y:S01]  /*144b0*/  STG.E.U16 desc[UR60][R16.64], R33 ;  /* 0x0000002110007986 */ /* 0x0007e2000c10153c */
[----:B--2---:R-:W-:-:S02]  /*144c0*/  IMAD R25, R98, 0x28, RZ ;  /* 0x0000002862197824 */ /* 0x004fc400078e02ff */
[----:B---3--:R-:W-:Y:S01]  /*144d0*/  IMAD R15, R12, 0x15, RZ ;  /* 0x000000150c0f7824 */ /* 0x008fe200078e02ff */
[----:B------:R-:W-:Y:S02]  /*144e0*/  PRMT R26, R33, 0x7632, R26 ;  /* 0x00007632211a7816 */ /* 0x000fe4000000001a */
[----:B------:R-:W2:Y:S01]  /*144f0*/  LDC R12, c[0x0][0x278] ;  /* 0x00009e00ff0c7b82 */ /* 0x000ea20000000800 */
[-C--:B------:R-:W-:Y:S01]  /*14500*/  IADD3 R16, P6, R99, R10.reuse, RZ ;  /* 0x0000000a63107210 */ /* 0x080fe20007fde0ff */
[----:B------:R-:W-:Y:S01]  /*14510*/  IMAD R27, R134, 0x2a, RZ ;  /* 0x0000002a861b7824 */ /* 0x000fe200078e02ff */
[----:B------:R-:W-:Y:S02]  /*14520*/  IADD3 R6, P3, R25, R10, RZ ;  /* 0x0000000a19067210 */ /* 0x000fe40007f7e0ff */
[----:B------:R-:W-:-:S03]  /*14530*/  LEA.HI.X.SX32 R17, R151, R11, 0x1, P6 ;  /* 0x0000000b97117211 */ /* 0x000fc600030f0eff */
[----:B------:R-:W3:Y:S01]  /*14540*/  LDC R98, c[0x0][0x278] ;  /* 0x00009e00ff627b82 */ /* 0x000ee20000000800 */
[----:B------:R4:W-:Y:S01]  /*14550*/  STG.E.U16 desc[UR60][R96.64], R26 ;  /* 0x0000001a60007986 */ /* 0x0009e2000c10153c */
[----:B------:R-:W-:-:S06]  /*14560*/  LEA.HI.X.SX32 R7, R133, R11, 0x1, P3 ;  /* 0x0000000b85077211 */ /* 0x000fcc00018f0eff */
[----:B------:R-:W3:Y:S01]  /*14570*/  LDC R151, c[0x0][0x278] ;  /* 0x00009e00ff977b82 */ /* 0x000ee20000000800 */
[----:B------:R-:W-:Y:S01]  /*14580*/  IADD3 R14, P5, R27, R10, RZ ;  /* 0x0000000a1b0e7210 */ /* 0x000fe20007fbe0ff */
[----:B------:R0:W-:Y:S01]  /*14590*/  STG.E.U16 desc[UR60][R6.64], R34 ;  /* 0x0000002206007986 */ /* 0x0001e2000c10153c */
[----:B----4-:R-:W-:-:S05]  /*145a0*/  IMAD R97, R132, 0x2e, RZ ;  /* 0x0000002e84617824 */ /* 0x010fca00078e02ff */
[----:B------:R-:W4:Y:S01]  /*145b0*/  LDC R26, c[0x0][0x278] ;  /* 0x00009e00ff1a7b82 */ /* 0x000f220000000800 */
[----:B------:R-:W-:Y:S02]  /*145c0*/  LEA.HI.X.SX32 R15, R15, R11, 0x1, P5 ;  /* 0x0000000b0f0f7211 */ /* 0x000fe400028f0eff */
[----:B------:R-:W-:Y:S01]  /*145d0*/  PRMT R33, R34, 0x7632, R33 ;  /* 0x0000763222217816 */ /* 0x000fe20000000021 */
[----:B-----5:R-:W-:Y:S02]  /*145e0*/  IMAD R135, R148, 0x30, RZ ;  /* 0x0000003094877824 */ /* 0x020fe400078e02ff */
[----:B0-----:R-:W-:Y:S01]  /*145f0*/  IMAD R7, R18, 0x17, RZ ;  /* 0x0000001712077824 */ /* 0x001fe200078e02ff */
[----:B------:R-:W-:Y:S01]  /*14600*/  IADD3 R6, P5, R97, R10, RZ ;  /* 0x0000000a61067210 */ /* 0x000fe20007fbe0ff */
[----:B------:R-:W0:Y:S01]  /*14610*/  LDC R159, c[0x0][0x278] ;  /* 0x00009e00ff9f7b82 */ /* 0x000e220000000800 */
[----:B-1----:R-:W-:Y:S01]  /*14620*/  IMAD R133, R32, 0x32, RZ ;  /* 0x0000003220857824 */ /* 0x002fe200078e02ff */
[----:B------:R1:W-:Y:S01]  /*14630*/  STG.E.U16 desc[UR60][R14.64], R33 ;  /* 0x000000210e007986 */ /* 0x0003e2000c10153c */
[----:B------:R-:W-:Y:S01]  /*14640*/  IMAD R149, R149, 0x34, RZ ;  /* 0x0000003495957824 */ /* 0x000fe200078e02ff */
[----:B------:R-:W-:-:S02]  /*14650*/  PRMT R134, R35, 0x7632, R134 ;  /* 0x0000763223867816 */ /* 0x000fc40000000086 */
[----:B------:R2:W-:Y:S02]  /*14660*/  STG.E.U16 desc[UR60][R16.64], R35 ;  /* 0x0000002310007986 */ /* 0x0005e4000c10153c */
[----:B------:R-:W5:Y:S01]  /*14670*/  LDC R132, c[0x0][0x278] ;  /* 0x00009e00ff847b82 */ /* 0x000f620000000800 */
[----:B------:R-:W-:Y:S02]  /*14680*/  LEA.HI.X.SX32 R7, R7, R11, 0x1, P5 ;  /* 0x0000000b07077211 */ /* 0x000fe400028f0eff */
[-C--:B------:R-:W-:Y:S02]  /*14690*/  IADD3 R32, P6, R149, R10.reuse, RZ ;  /* 0x0000000a95207210 */ /* 0x080fe40007fde0ff */
[----:B-1----:R-:W-:-:S03]  /*146a0*/  IADD3 R14, P3, R135, R10, RZ ;  /* 0x0000000a870e7210 */ /* 0x002fc60007f7e0ff */
[----:B------:R-:W1:Y:S01]  /*146b0*/  LDC R96, c[0x0][0x278] ;  /* 0x00009e00ff607b82 */ /* 0x000e620000000800 */
[----:B--2---:R-:W-:Y:S01]  /*146c0*/  IMAD R17, R12, 0x19, RZ ;  /* 0x000000190c117824 */ /* 0x004fe200078e02ff */
[----:B------:R-:W-:Y:S01]  /*146d0*/  IADD3 R16, P5, R133, R10, RZ ;  /* 0x0000000a85107210 */ /* 0x000fe20007fbe0ff */
[----:B------:R2:W-:Y:S01]  /*146e0*/  STG.E.U16 desc[UR60][R6.64], R134 ;  /* 0x0000008606007986 */ /* 0x0005e2000c10153c */
[-C--:B------:R-:W-:Y:S02]  /*146f0*/  LEA.HI.X.SX32 R15, R153, R11.reuse, 0x1, P3 ;  /* 0x0000000b990f7211 */ /* 0x080fe400018f0eff */
[-C--:B------:R-:W-:Y:S02]  /*14700*/  LEA.HI.X.SX32 R17, R17, R11.reuse, 0x1, P5 ;  /* 0x0000000b11117211 */ /* 0x080fe400028f0eff */
[----:B------:R-:W1:Y:S01]  /*14710*/  LDC R18, c[0x0][0x278] ;  /* 0x00009e00ff127b82 */ /* 0x000e620000000800 */
[----:B------:R-:W-:Y:S01]  /*14720*/  LEA.HI.X.SX32 R33, R155, R11, 0x1, P6 ;  /* 0x0000000b9b217211 */ /* 0x000fe200030f0eff */
[----:B---3--:R-:W-:Y:S01]  /*14730*/  IMAD R151, R151, 0x36, RZ ;  /* 0x0000003697977824 */ /* 0x008fe200078e02ff */
[----:B------:R-:W-:Y:S01]  /*14740*/  STG.E.U16 desc[UR60][R14.64], R100 ;  /* 0x000000640e007986 */ /* 0x000fe2000c10153c */
[----:B--2---:R-:W-:-:S04]  /*14750*/  PRMT R7, R100, 0x7632, R7 ;  /* 0x0000763264077816 */ /* 0x004fc80000000007 */
[----:B------:R-:W2:Y:S01]  /*14760*/  LDC R34, c[0x0][0x278] ;  /* 0x00009e00ff227b82 */ /* 0x000ea20000000800 */
[----:B------:R-:W-:Y:S01]  /*14770*/  PRMT R148, R101, 0x7632, R148 ;  /* 0x0000763265947816 */ /* 0x000fe20000000094 */
[----:B------:R4:W-:Y:S06]  /*14780*/  STG.E.U16 desc[UR60][R16.64], R7 ;  /* 0x0000000710007986 */ /* 0x0009ec000c10153c */
[----:B------:R-:W3:Y:S01]  /*14790*/  LDC R12, c[0x0][0x278] ;  /* 0x00009e00ff0c7b82 */ /* 0x000ee20000000800 */
[----:B------:R0:W-:Y:S01]  /*147a0*/  STG.E.U16 desc[UR60][R32.64], R101 ;  /* 0x0000006520007986 */ /* 0x0001e2000c10153c */
[----:B------:R-:W-:Y:S01]  /*147b0*/  IMAD R155, R98, 0x38, RZ ;  /* 0x00000038629b7824 */ /* 0x000fe200078e02ff */
[----:B------:R-:W-:-:S05]  /*147c0*/  IADD3 R6, P3, R151, R10, RZ ;  /* 0x0000000a97067210 */ /* 0x000fca0007f7e0ff */
[----:B------:R-:W3:Y:S01]  /*147d0*/  LDC R35, c[0x0][0x278] ;  /* 0x00009e00ff237b82 */ /* 0x000ee20000000800 */
[----:B----4-:R-:W-:Y:S01]  /*147e0*/  IMAD R7, R26, 0x1b, RZ ;  /* 0x0000001b1a077824 */ /* 0x010fe200078e02ff */
[----:B------:R-:W-:-:S06]  /*147f0*/  IADD3 R14, P5, R155, R10, RZ ;  /* 0x0000000a9b0e7210 */ /* 0x000fcc0007fbe0ff */
[----:B0-----:R-:W0:Y:S01]  /*14800*/  LDC R101, c[0x0][0x278] ;  /* 0x00009e00ff657b82 */ /* 0x001e220000000800 */
[-C--:B------:R-:W-:Y:S01]  /*14810*/  LEA.HI.X.SX32 R7, R7, R11.reuse, 0x1, P3 ;  /* 0x0000000b07077211 */ /* 0x080fe200018f0eff */
[----:B------:R-:W-:Y:S01]  /*14820*/  IMAD R159, R159, 0x3c, RZ ;  /* 0x0000003c9f9f7824 */ /* 0x000fe200078e02ff */
[----:B------:R-:W-:Y:S01]  /*14830*/  LEA.HI.X.SX32 R15, R157, R11, 0x1, P5 ;  /* 0x0000000b9d0f7211 */ /* 0x000fe200028f0eff */
[----:B-----5:R-:W-:Y:S02]  /*14840*/  IMAD R153, R132, 0x3a, RZ ;  /* 0x0000003a84997824 */ /* 0x020fe400078e02ff */
[----:B------:R4:W-:Y:S01]  /*14850*/  STG.E.U16 desc[UR60][R6.64], R148 ;  /* 0x0000009406007986 */ /* 0x0009e2000c10153c */
[----:B-1----:R-:W-:Y:S01]  /*14860*/  IMAD R17, R96, 0x1d, RZ ;  /* 0x0000001d60117824 */ /* 0x002fe200078e02ff */
[----:B------:R-:W1:Y:S01]  /*14870*/  LDC R26, c[0x0][0x278] ;  /* 0x00009e00ff1a7b82 */ /* 0x000e620000000800 */
[----:B------:R-:W-:Y:S01]  /*14880*/  IADD3 R16, P6, R153, R10, RZ ;  /* 0x0000000a99107210 */ /* 0x000fe20007fde0ff */
[----:B--2---:R-:W-:Y:S01]  /*14890*/  IMAD R157, R34, 0x3e, RZ ;  /* 0x0000003e229d7824 */ /* 0x004fe200078e02ff */
[----:B------:R-:W-:-:S05]  /*148a0*/  PRMT R32, R102, 0x7632, R32 ;  /* 0x0000763266207816 */ /* 0x000fca0000000020 */
[----:B------:R-:W2:Y:S01]  /*148b0*/  LDC R98, c[0x0][0x278] ;  /* 0x00009e00ff627b82 */ /* 0x000ea20000000800 */
[----:B----4-:R-:W-:-:S04]  /*148c0*/  IADD3 R6, P5, R159, R10, RZ ;  /* 0x0000000a9f067210 */ /* 0x010fc80007fbe0ff */
[----:B------:R-:W-:-:S03]  /*148d0*/  LEA.HI.X.SX32 R7, R5, R11, 0x1, P5 ;  /* 0x0000000b05077211 */ /* 0x000fc600028f0eff */
[----:B------:R-:W4:Y:S01]  /*148e0*/  LDC R100, c[0x0][0x278] ;  /* 0x00009e00ff647b82 */ /* 0x000f220000000800 */
[----:B------:R-:W-:Y:S01]  /*148f0*/  IMAD R5, R18, 0x21, RZ ;  /* 0x0000002112057824 */ /* 0x000fe200078e02ff */
[----:B------:R-:W-:Y:S01]  /*14900*/  LEA.HI.X.SX32 R17, R17, R11, 0x1, P6 ;  /* 0x0000000b11117211 */ /* 0x000fe200030f0eff */
[----:B------:R5:W-:Y:S01]  /*14910*/  STG.E.U16 desc[UR60][R14.64], R102 ;  /* 0x000000660e007986 */ /* 0x000be2000c10153c */
[----:B---3--:R-:W-:-:S04]  /*14920*/  IMAD R33, R12, 0x1f, RZ ;  /* 0x0000001f0c217824 */ /* 0x008fc800078e02ff */
[----:B------:R-:W3:Y:S01]  /*14930*/  LDC R18, c[0x0][0x278] ;  /* 0x00009e00ff127b82 */ /* 0x000ee20000000800 */
[----:B------:R0:W-:Y:S01]  /*14940*/  STG.E.U16 desc[UR60][R16.64], R32 ;  /* 0x0000002010007986 */ /* 0x0001e2000c10153c */
[----:B------:R-:W-:Y:S02]  /*14950*/  SHF.L.U32 R35, R35, 0x5, RZ ;  /* 0x0000000523237819 */ /* 0x000fe400000006ff */
[----:B-----5:R-:W-:-:S04]  /*14960*/  IADD3 R14, P3, R157, R10, RZ ;  /* 0x0000000a9d0e7210 */ /* 0x020fc80007f7e0ff */
[----:B------:R-:W5:Y:S01]  /*14970*/  LDC R132, c[0x0][0x278] ;  /* 0x00009e00ff847b82 */ /* 0x000f620000000800 */
[----:B------:R-:W-:Y:S01]  /*14980*/  PRMT R12, R103, 0x7632, R12 ;  /* 0x00007632670c7816 */ /* 0x000fe2000000000c */
[----:B------:R-:W-:Y:S01]  /*14990*/  STG.E.U16 desc[UR60][R6.64], R103 ;  /* 0x0000006706007986 */ /* 0x000fe2000c10153c */
[----:B------:R-:W-:Y:S02]  /*149a0*/  LEA.HI.X.SX32 R15, R33, R11, 0x1, P3 ;  /* 0x0000000b210f7211 */ /* 0x000fe400018f0eff */
[----:B0-----:R-:W-:-:S03]  /*149b0*/  LEA R16, P5, R101, R10, 0x6 ;  /* 0x0000000a65107211 */ /* 0x001fc600078a30ff */
[----:B------:R-:W0:Y:S01]  /*149c0*/  LDC R148, c[0x0][0x278] ;  /* 0x00009e00ff947b82 */ /* 0x000e220000000800 */
[----:B------:R-:W-:Y:S02]  /*149d0*/  IADD3 R32, P6, R163, R10, RZ ;  /* 0x0000000aa3207210 */ /* 0x000fe40007fde0ff */
[-C--:B------:R-:W-:Y:S01]  /*149e0*/  LEA.HI.X.SX32 R17, R35, R11.reuse, 0x1, P5 ;  /* 0x0000000b23117211 */ /* 0x080fe200028f0eff */
[----:B------:R1:W-:Y:S01]  /*149f0*/  STG.E.U16 desc[UR60][R14.64], R12 ;  /* 0x0000000c0e007986 */ /* 0x0003e2000c10153c */
[----:B------:R-:W-:-:S03]  /*14a00*/  LEA.HI.X.SX32 R33, R5, R11, 0x1, P6 ;  /* 0x0000000b05217211 */ /* 0x000fc600030f0eff */
[----:B------:R-:W0:Y:S01]  /*14a10*/  LDC R96, c[0x0][0x278] ;  /* 0x00009e00ff607b82 */ /* 0x000e220000000800 */
[----:B------:R-:W-:Y:S01]  /*14a20*/  PRMT R5, R104, 0x7632, R5 ;  /* 0x0000763268057816 */ /* 0x000fe20000000005 */
[----:B------:R4:W-:Y:S06]  /*14a30*/  STG.E.U16 desc[UR60][R16.64], R104 ;  /* 0x0000006810007986 */ /* 0x0009ec000c10153c */
[----:B------:R-:W0:Y:S01]  /*14a40*/  LDC R102, c[0x0][0x278] ;  /* 0x00009e00ff667b82 */ /* 0x000e220000000800 */
[----:B-1----:R-:W-:-:S07]  /*14a50*/  IADD3 R12, P5, R169, R10, RZ ;  /* 0x0000000aa90c7210 */ /* 0x002fce0007fbe0ff */
[----:B------:R-:W1:Y:S01]  /*14a60*/  LDC R6, c[0x0][0x278] ;  /* 0x00009e00ff067b82 */ /* 0x000e620000000800 */
[----:B------:R5:W-:Y:S01]  /*14a70*/  STG.E.U16 desc[UR60][R32.64], R5 ;  /* 0x0000000520007986 */ /* 0x000be2000c10153c */
[----:B------:R-:W-:Y:S01]  /*14a80*/  LEA.HI.X.SX32 R13, R13, R11, 0x1, P5 ;  /* 0x0000000b0d0d7211 */ /* 0x000fe200028f0eff */
[----:B------:R-:W-:Y:S02]  /*14a90*/  IMAD R15, R26, 0x23, RZ ;  /* 0x000000231a0f7824 */ /* 0x000fe400078e02ff */
[----:B--2---:R-:W-:-:S03]  /*14aa0*/  IMAD R7, R98, 0x48, RZ ;  /* 0x0000004862077824 */ /* 0x004fc600078e02ff */
[----:B----4-:R-:W2:Y:S01]  /*14ab0*/  LDC R16, c[0x0][0x278] ;  /* 0x00009e00ff107b82 */ /* 0x010ea20000000800 */
[----:B---3--:R-:W-:Y:S02]  /*14ac0*/  IMAD R17, R18, 0x25, RZ ;  /* 0x0000002512117824 */ /* 0x008fe400078e02ff */
[----:B-----5:R-:W-:-:S05]  /*14ad0*/  IMAD R5, R100, 0x4a, RZ ;  /* 0x0000004a64057824 */ /* 0x020fca00078e02ff */
[----:B------:R-:W3:Y:S01]  /*14ae0*/  LDC R134, c[0x0][0x278] ;  /* 0x00009e00ff867b82 */ /* 0x000ee20000000800 */
[-C--:B------:R-:W-:Y:S01]  /*14af0*/  IADD3 R32, P3, R167, R10.reuse, RZ ;  /* 0x0000000aa7207210 */ /* 0x080fe20007f7e0ff */
[----:B------:R4:W-:Y:S01]  /*14b00*/  STG.E.U16 desc[UR60][R12.64], R105 ;  /* 0x000000690c007986 */ /* 0x0009e2000c10153c */
[-C--:B------:R-:W-:Y:S02]  /*14b10*/  IADD3 R34, P5, R7, R10.reuse, RZ ;  /* 0x0000000a07227210 */ /* 0x080fe40007fbe0ff */
[----:B------:R-:W-:Y:S02]  /*14b20*/  IADD3 R100, P6, R5, R10, RZ ;  /* 0x0000000a05647210 */ /* 0x000fe40007fde0ff */
[-C--:B------:R-:W-:Y:S01]  /*14b30*/  LEA.HI.X.SX32 R33, R15, R11.reuse, 0x1, P3 ;  /* 0x0000000b0f217211 */ /* 0x080fe200018f0eff */
[----:B------:R-:W5:Y:S01]  /*14b40*/  LDC R26, c[0x0][0x278] ;  /* 0x00009e00ff1a7b82 */ /* 0x000f620000000800 */
[----:B------:R-:W-:Y:S02]  /*14b50*/  LEA.HI.X.SX32 R35, R9, R11, 0x1, P5 ;  /* 0x0000000b09237211 */ /* 0x000fe400028f0eff */
[----:B----4-:R-:W-:-:S05]  /*14b60*/  PRMT R13, R105, 0x7632, R13 ;  /* 0x00007632690d7816 */ /* 0x010fca000000000d */
[----:B------:R-:W4:Y:S01]  /*14b70*/  LDC R12, c[0x0][0x278] ;  /* 0x00009e00ff0c7b82 */ /* 0x000f220000000800 */
[----:B------:R-:W-:Y:S01]  /*14b80*/  LEA.HI.X.SX32 R101, R17, R11, 0x1, P6 ;  /* 0x0000000b11657211 */ /* 0x000fe200030f0eff */
[----:B------:R-:W-:Y:S01]  /*14b90*/  IMAD R17, R132, 0x4e, RZ ;  /* 0x0000004e84117824 */ /* 0x000fe200078e02ff */
[----:B------:R1:W-:Y:S01]  /*14ba0*/  STG.E.U16 desc[UR60][R32.64], R13 ;  /* 0x0000000d20007986 */ /* 0x0003e2000c10153c */
[----:B0-----:R-:W-:-:S04]  /*14bb0*/  IMAD R103, R96, 0x27, RZ ;  /* 0x0000002760677824 */ /* 0x001fc800078e02ff */
[----:B------:R-:W0:Y:S01]  /*14bc0*/  LDC R14, c[0x0][0x278] ;  /* 0x00009e00ff0e7b82 */ /* 0x000e220000000800 */
[----:B------:R2:W-:Y:S01]  /*14bd0*/  STG.E.U16 desc[UR60][R34.64], R106 ;  /* 0x0000006a22007986 */ /* 0x0005e2000c10153c */
[----:B------:R-:W-:Y:S02]  /*14be0*/  IMAD R15, R102, 0x4c, RZ ;  /* 0x0000004c660f7824 */ /* 0x000fe400078e02ff */
[----:B-1----:R-:W-:Y:S01]  /*14bf0*/  IMAD R13, R148, 0x52, RZ ;  /* 0x00000052940d7824 */ /* 0x002fe200078e02ff */
[-C--:B------:R-:W-:Y:S01]  /*14c00*/  IADD3 R32, P3, R17, R10.reuse, RZ ;  /* 0x0000000a11207210 */ /* 0x080fe20007f7e0ff */
[----:B---3--:R-:W-:Y:S01]  /*14c10*/  IMAD R9, R134, 0x50, RZ ;  /* 0x0000005086097824 */ /* 0x008fe200078e02ff */
[----:B------:R-:W-:Y:S01]  /*14c20*/  PRMT R98, R106, 0x7632, R98 ;  /* 0x000076326a627816 */ /* 0x000fe20000000062 */
[----:B------:R-:W1:Y:S01]  /*14c30*/  LDC R96, c[0x0][0x278] ;  /* 0x00009e00ff607b82 */ /* 0x000e620000000800 */
[----:B------:R-:W-:Y:S01]  /*14c40*/  IADD3 R102, P6, R13, R10, RZ ;  /* 0x0000000a0d667210 */ /* 0x000fe20007fde0ff */
[----:B--2---:R-:W-:Y:S01]  /*14c50*/  IMAD R35, R6, 0x29, RZ ;  /* 0x0000002906237824 */ /* 0x004fe200078e02ff */
[----:B------:R-:W-:-:S02]  /*14c60*/  LEA.HI.X.SX32 R33, R103, R11, 0x1, P3 ;  /* 0x0000000b67217211 */ /* 0x000fc400018f0eff */
[-C--:B------:R-:W-:Y:S02]  /*14c70*/  IADD3 R18, P5, R15, R10.reuse, RZ ;  /* 0x0000000a0f127210 */ /* 0x080fe40007fbe0ff */
[-C--:B------:R-:W-:Y:S01]  /*14c80*/  LEA.HI.X.SX32 R103, R35, R11.reuse, 0x1, P6 ;  /* 0x0000000b23677211 */ /* 0x080fe200030f0eff */
[----:B------:R-:W2:Y:S01]  /*14c90*/  LDC R34, c[0x0][0x278] ;  /* 0x00009e00ff227b82 */ /* 0x000ea20000000800 */
[----:B------:R-:W-:Y:S01]  /*14ca0*/  IMAD R35, R16, 0x54, RZ ;  /* 0x0000005410237824 */ /* 0x000fe200078e02ff */
[----:B------:R-:W-:Y:S01]  /*14cb0*/  LEA.HI.X.SX32 R19, R19, R11, 0x1, P5 ;  /* 0x0000000b13137211 */ /* 0x000fe200028f0eff */
[----:B------:R3:W-:Y:S05]  /*14cc0*/  STG.E.U16 desc[UR60][R100.64], R98 ;  /* 0x0000006264007986 */ /* 0x0007ea000c10153c */
[----:B------:R-:W1:Y:S01]  /*14cd0*/  LDC R16, c[0x0][0x278] ;  /* 0x00009e00ff107b82 */ /* 0x000e620000000800 */
[----:B------:R-:W-:Y:S01]  /*14ce0*/  PRMT R6, R107, 0x7632, R6 ;  /* 0x000076326b067816 */ /* 0x000fe20000000006 */
[----:B------:R4:W-:Y:S01]  /*14cf0*/  STG.E.U16 desc[UR60][R18.64], R107 ;  /* 0x0000006b12007986 */ /* 0x0009e2000c10153c */
[----:B---3--:R-:W-:-:S05]  /*14d00*/  IADD3 R100, P5, R9, R10, RZ ;  /* 0x0000000a09647210 */ /* 0x008fca0007fbe0ff */
[----:B------:R-:W3:Y:S01]  /*14d10*/  LDC R105, c[0x0][0x278] ;  /* 0x00009e00ff697b82 */ /* 0x000ee20000000800 */
[----:B------:R-:W-:Y:S02]  /*14d20*/  PRMT R98, R108, 0x7632, R98 ;  /* 0x000076326c627816 */ /* 0x000fe40000000062 */
[----:B------:R-:W-:Y:S01]  /*14d30*/  LEA.HI.X.SX32 R101, R25, R11, 0x1, P5 ;  /* 0x0000000b19657211 */ /* 0x000fe200028f0eff */
[----:B-----5:R-:W-:Y:S02]  /*14d40*/  IMAD R25, R26, 0x58, RZ ;  /* 0x000000581a197824 */ /* 0x020fe400078e02ff */
[----:B----4-:R-:W-:Y:S02]  /*14d50*/  IMAD R19, R12, 0x56, RZ ;  /* 0x000000560c137824 */ /* 0x010fe400078e02ff */
[----:B------:R-:W4:Y:S01]  /*14d60*/  LDC R18, c[0x0][0x278] ;  /* 0x00009e00ff127b82 */ /* 0x000f220000000800 */
[----:B------:R0:W-:Y:S01]  /*14d70*/  STG.E.U16 desc[UR60][R32.64], R6 ;  /* 0x0000000620007986 */ /* 0x0001e2000c10153c */
[----:B------:R-:W-:-:S03]  /*14d80*/  IADD3 R26, P3, R35, R10, RZ ;  /* 0x0000000a231a7210 */ /* 0x000fc60007f7e0ff */
[----:B------:R-:W-:Y:S03]  /*14d90*/  STG.E.U16 desc[UR60][R100.64], R108 ;  /* 0x0000006c64007986 */ /* 0x000fe6000c10153c */
[----:B------:R-:W5:Y:S01]  /*14da0*/  LDC R107, c[0x0][0x278] ;  /* 0x00009e00ff6b7b82 */ /* 0x000f620000000800 */
[----:B------:R2:W-:Y:S01]  /*14db0*/  STG.E.U16 desc[UR60][R102.64], R98 ;  /* 0x0000006266007986 */ /* 0x0005e2000c10153c */
[----:B0-----:R-:W-:Y:S01]  /*14dc0*/  IMAD R33, R14, 0x2b, RZ ;  /* 0x0000002b0e217824 */ /* 0x001fe200078e02ff */
[----:B------:R-:W-:Y:S02]  /*14dd0*/  IADD3 R32, P5, R19, R10, RZ ;  /* 0x0000000a13207210 */ /* 0x000fe40007fbe0ff */
[----:B------:R-:W-:-:S03]  /*14de0*/  LEA.HI.X.SX32 R27, R27, R11, 0x1, P3 ;  /* 0x0000000b1b1b7211 */ /* 0x000fc600018f0eff */
[----:B------:R-:W0:Y:S01]  /*14df0*/  LDC R6, c[0x0][0x278] ;  /* 0x00009e00ff067b82 */ /* 0x000e220000000800 */
[-C--:B------:R-:W-:Y:S02]  /*14e00*/  LEA.HI.X.SX32 R33, R33, R11.reuse, 0x1, P5 ;  /* 0x0000000b21217211 */ /* 0x080fe400028f0eff */
[----:B--2---:R-:W-:Y:S02]  /*14e10*/  IADD3 R102, P6, R25, R10, RZ ;  /* 0x0000000a19667210 */ /* 0x004fe40007fde0ff */
[----:B------:R-:W-:Y:S02]  /*14e20*/  PRMT R14, R109, 0x7632, R14 ;  /* 0x000076326d0e7816 */ /* 0x000fe4000000000e */
[----:B------:R-:W-:Y:S01]  /*14e30*/  LEA.HI.X.SX32 R103, R99, R11, 0x1, P6 ;  /* 0x0000000b63677211 */ /* 0x000fe200030f0eff */
[----:B------:R-:W-:Y:S01]  /*14e40*/  IMAD R99, R34, 0x5a, RZ ;  /* 0x0000005a22637824 */ /* 0x000fe200078e02ff */
[----:B------:R-:W-:Y:S01]  /*14e50*/  STG.E.U16 desc[UR60][R26.64], R109 ;  /* 0x0000006d1a007986 */ /* 0x000fe2000c10153c */
[----:B------:R-:W2:Y:S03]  /*14e60*/  LDC R98, c[0x0][0x278] ;  /* 0x00009e00ff627b82 */ /* 0x000ea60000000800 */
[----:B------:R3:W-:Y:S01]  /*14e70*/  STG.E.U16 desc[UR60][R32.64], R14 ;  /* 0x0000000e20007986 */ /* 0x0007e2000c10153c */
[----:B-1----:R-:W-:-:S04]  /*14e80*/  IMAD R101, R96, 0x5c, RZ ;  /* 0x0000005c60657824 */ /* 0x002fc800078e02ff */
[----:B------:R-:W1:Y:S01]  /*14e90*/  LDC R34, c[0x0][0x278] ;  /* 0x00009e00ff227b82 */ /* 0x000e620000000800 */
[----:B---3--:R-:W-:Y:S02]  /*14ea0*/  IMAD R105, R105, 0x2d, RZ ;  /* 0x0000002d69697824 */ /* 0x008fe400078e02ff */
[----:B------:R-:W-:-:S05]  /*14eb0*/  IMAD R33, R16, 0x5e, RZ ;  /* 0x0000005e10217824 */ /* 0x000fca00078e02ff */
[----:B------:R-:W3:Y:S01]  /*14ec0*/  LDC R100, c[0x0][0x278] ;  /* 0x00009e00ff647b82 */ /* 0x000ee20000000800 */
[----:B------:R5:W-:Y:S01]  /*14ed0*/  STG.E.U16 desc[UR60][R102.64], R110 ;  /* 0x0000006e66007986 */ /* 0x000be2000c10153c */
[----:B------:R-:W-:-:S06]  /*14ee0*/  IADD3 R104, P5, R99, R10, RZ ;  /* 0x0000000a63687210 */ /* 0x000fcc0007fbe0ff */
[----:B------:R-:W3:Y:S01]  /*14ef0*/  LDC R16, c[0x0][0x278] ;  /* 0x00009e00ff107b82 */ /* 0x000ee20000000800 */
[----:B------:R-:W-:Y:S01]  /*14f00*/  PRMT R106, R110, 0x7632, R106 ;  /* 0x000076326e6a7816 */ /* 0x000fe2000000006a */
[----:B----4-:R-:W-:Y:S01]  /*14f10*/  IMAD R27, R18, 0x60, RZ ;  /* 0x00000060121b7824 */ /* 0x010fe200078e02ff */
[----:B-----5:R-:W-:-:S05]  /*14f20*/  IADD3 R102, P3, R101, R10, RZ ;  /* 0x0000000a65667210 */ /* 0x020fca0007f7e0ff */
[----:B------:R-:W4:Y:S01]  /*14f30*/  LDC R12, c[0x0][0x278] ;  /* 0x00009e00ff0c7b82 */ /* 0x000f220000000800 */
[-C--:B------:R-:W-:Y:S02]  /*14f40*/  LEA.HI.X.SX32 R105, R105, R11.reuse, 0x1, P5 ;  /* 0x0000000b69697211 */ /* 0x080fe400028f0eff */
[----:B------:R-:W-:Y:S01]  /*14f50*/  LEA.HI.X.SX32 R103, R97, R11, 0x1, P3 ;  /* 0x0000000b61677211 */ /* 0x000fe200018f0eff */
[----:B------:R-:W-:Y:S01]  /*14f60*/  IMAD R107, R107, 0x2f, RZ ;  /* 0x0000002f6b6b7824 */ /* 0x000fe200078e02ff */
[----:B------:R-:W-:-:S03]  /*14f70*/  IADD3 R160, P5, R33, R10, RZ ;  /* 0x0000000a21a07210 */ /* 0x000fc60007fbe0ff */
[----:B------:R-:W5:Y:S01]  /*14f80*/  LDC R14, c[0x0][0x278] ;  /* 0x00009e00ff0e7b82 */ /* 0x000f620000000800 */
[----:B------:R-:W-:Y:S01]  /*14f90*/  IADD3 R134, P6, R27, R10, RZ ;  /* 0x0000000a1b867210 */ /* 0x000fe20007fde0ff */
[----:B------:R-:W-:Y:S06]  /*14fa0*/  STG.E.U16 desc[UR60][R104.64], R106 ;  /* 0x0000006a68007986 */ /* 0x000fec000c10153c */
[----:B------:R-:W5:Y:S01]  /*14fb0*/  LDC R18, c[0x0][0x278] ;  /* 0x00009e00ff127b82 */ /* 0x000f620000000800 */
[----:B------:R0:W-:Y:S01]  /*14fc0*/  STG.E.U16 desc[UR60][R102.64], R111 ;  /* 0x0000006f66007986 */ /* 0x0001e2000c10153c */
[----:B------:R-:W-:-:S06]  /*14fd0*/  LEA.HI.X.SX32 R161, R107, R11, 0x1, P5 ;  /* 0x0000000b6ba17211 */ /* 0x000fcc00028f0eff */
[----:B------:R-:W5:Y:S01]  /*14fe0*/  LDC R26, c[0x0][0x278] ;  /* 0x00009e00ff1a7b82 */ /* 0x000f620000000800 */
[----:B------:R-:W-:Y:S02]  /*14ff0*/  PRMT R96, R111, 0x7632, R96 ;  /* 0x000076326f607816 */ /* 0x000fe40000000060 */
[----:B------:R-:W-:Y:S01]  /*15000*/  LEA.HI.X.SX32 R135, R135, R11, 0x1, P6 ;  /* 0x0000000b87877211 */ /* 0x000fe200030f0eff */
[----:B0-----:R-:W-:-:S04]  /*15010*/  IMAD R103, R6, 0x31, RZ ;  /* 0x0000003106677824 */ /* 0x001fc800078e02ff */
[----:B------:R-:W0:Y:S01]  /*15020*/  LDC R32, c[0x0][0x278] ;  /* 0x00009e00ff207b82 */ /* 0x000e220000000800 */
[----:B--2---:R-:W-:Y:S01]  /*15030*/  IMAD R109, R98, 0x62, RZ ;  /* 0x00000062626d7824 */ /* 0x004fe200078e02ff */
[----:B------:R-:W-:Y:S01]  /*15040*/  STG.E.U16 desc[UR60][R160.64], R96 ;  /* 0x00000060a0007986 */ /* 0x000fe2000c10153c */
[----:B-1----:R-:W-:-:S05]  /*15050*/  IMAD R97, R34, 0x66, RZ ;  /* 0x0000006622617824 */ /* 0x002fca00078e02ff */
[----:B------:R-:W1:Y:S01]  /*15060*/  LDC R6, c[0x0][0x278] ;  /* 0x00009e00ff067b82 */ /* 0x000e620000000800 */
[----:B---3--:R-:W-:Y:S01]  /*15070*/  IMAD R107, R100, 0x64, RZ ;  /* 0x00000064646b7824 */ /* 0x008fe200078e02ff */
[----:B------:R2:W-:Y:S01]  /*15080*/  STG.E.U16 desc[UR60][R134.64], R112 ;  /* 0x0000007086007986 */ /* 0x0005e2000c10153c */
[----:B------:R-:W-:-:S05]  /*15090*/  IADD3 R102, P3, R109, R10, RZ ;  /* 0x0000000a6d667210 */ /* 0x000fca0007f7e0ff */
[----:B------:R-:W3:Y:S01]  /*150a0*/  LDC R34, c[0x0][0x278] ;  /* 0x00009e00ff227b82 */ /* 0x000ee20000000800 */
[----:B------:R-:W-:Y:S01]  /*150b0*/  IADD3 R104, P5, R107, R10, RZ ;  /* 0x0000000a6b687210 */ /* 0x000fe20007fbe0ff */
[----:B--2---:R-:W-:-:S06]  /*150c0*/  IMAD R135, R16, 0x68, RZ ;  /* 0x0000006810877824 */ /* 0x004fcc00078e02ff */
[----:B------:R-:W2:Y:S01]  /*150d0*/  LDC R96, c[0x0][0x278] ;  /* 0x00009e00ff607b82 */ /* 0x000ea20000000800 */
[----:B----4-:R-:W-:Y:S01]  /*150e0*/  IMAD R111, R12, 0x33, RZ ;  /* 0x000000330c6f7824 */ /* 0x010fe200078e02ff */
[----:B------:R-:W-:-:S06]  /*150f0*/  LEA.HI.X.SX32 R103, R103, R11, 0x1, P3 ;  /* 0x0000000b67677211 */ /* 0x000fcc00018f0eff */
[----:B------:R-:W4:Y:S01]  /*15100*/  LDC R16, c[0x0][0x278] ;  /* 0x00009e00ff107b82 */ /* 0x000f220000000800 */
[----:B------:R-:W-:Y:S02]  /*15110*/  PRMT R112, R112, 0x7632, R112 ;  /* 0x0000763270707816 */ /* 0x000fe40000000070 */
[----:B------:R-:W-:-:S05]  /*15120*/  IADD3 R110, P6, R97, R10, RZ ;  /* 0x0000000a616e7210 */ /* 0x000fca0007fde0ff */
[----:B------:R-:W4:Y:S01]  /*15130*/  LDC R98, c[0x0][0x278] ;  /* 0x00009e00ff627b82 */ /* 0x000f220000000800 */
[-C--:B------:R-:W-:Y:S01]  /*15140*/  LEA.HI.X.SX32 R105, R133, R11.reuse, 0x1, P5 ;  /* 0x0000000b85697211 */ /* 0x080fe200028f0eff */
[----:B------:R0:W-:Y:S01]  /*15150*/  STG.E.U16 desc[UR60][R102.64], R112 ;  /* 0x0000007066007986 */ /* 0x0001e2000c10153c */
[----:B------:R-:W-:Y:S01]  /*15160*/  LEA.HI.X.SX32 R111, R111, R11, 0x1, P6 ;  /* 0x0000000b6f6f7211 */ /* 0x000fe200030f0eff */
[----:B-----5:R-:W-:-:S04]  /*15170*/  IMAD R133, R18, 0x6a, RZ ;  /* 0x0000006a12857824 */ /* 0x020fc800078e02ff */
[----:B------:R-:W5:Y:S01]  /*15180*/  LDC R12, c[0x0][0x278] ;  /* 0x00009e00ff0c7b82 */ /* 0x000f620000000800 */
[----:B------:R-:W-:Y:S01]  /*15190*/  PRMT R100, R113, 0x7632, R100 ;  /* 0x0000763271647816 */ /* 0x000fe20000000064 */
[----:B------:R-:W-:Y:S01]  /*151a0*/  IMAD R161, R14, 0x35, RZ ;  /* 0x000000350ea17824 */ /* 0x000fe200078e02ff */
[----:B------:R1:W-:Y:S01]  /*151b0*/  STG.E.U16 desc[UR60][R104.64], R113 ;  /* 0x0000007168007986 */ /* 0x0003e2000c10153c */
[----:B0-----:R-:W-:Y:S01]  /*151c0*/  IADD3 R112, P5, R135, R10, RZ ;  /* 0x0000000a87707210 */ /* 0x001fe20007fbe0ff */
[----:B------:R-:W-:-:S03]  /*151d0*/  IMAD R103, R26, 0x6c, RZ ;  /* 0x0000006c1a677824 */ /* 0x000fc600078e02ff */
[----:B------:R-:W0:Y:S01]  /*151e0*/  LDC R14, c[0x0][0x278] ;  /* 0x00009e00ff0e7b82 */ /* 0x000e220000000800 */
[----:B------:R3:W-:Y:S01]  /*151f0*/  STG.E.U16 desc[UR60][R110.64], R100 ;  /* 0x000000646e007986 */ /* 0x0007e2000c10153c */
[----:B------:R-:W-:Y:S01]  /*15200*/  IADD3 R160, P3, R133, R10, RZ ;  /* 0x0000000a85a07210 */ /* 0x000fe20007f7e0ff */
[----:B-1----:R-:W-:Y:S01]  /*15210*/  IMAD R105, R32, 0x6e, RZ ;  /* 0x0000006e20697824 */ /* 0x002fe200078e02ff */
[----:B------:R-:W-:-:S04]  /*15220*/  LEA.HI.X.SX32 R113, R149, R11, 0x1, P5 ;  /* 0x0000000b95717211 */ /* 0x000fc800028f0eff */
[----:B------:R-:W1:Y:S01]  /*15230*/  LDC R18, c[0x0][0x278] ;  /* 0x00009e00ff127b82 */ /* 0x000e620000000800 */
[-C--:B------:R-:W-:Y:S02]  /*15240*/  IADD3 R164, P5, R103, R10.reuse, RZ ;  /* 0x0000000a67a47210 */ /* 0x080fe40007fbe0ff */
[----:B------:R-:W-:Y:S01]  /*15250*/  IADD3 R170, P6, R105, R10, RZ ;  /* 0x0000000a69aa7210 */ /* 0x000fe20007fde0ff */
[----:B---3--:R-:W-:Y:S01]  /*15260*/  IMAD R111, R6, 0x37, RZ ;  /* 0x00000037066f7824 */ /* 0x008fe200078e02ff */
[-C--:B------:R-:W-:Y:S02]  /*15270*/  LEA.HI.X.SX32 R161, R161, R11.reuse, 0x1, P3 ;  /* 0x0000000ba1a17211 */ /* 0x080fe400018f0eff */
[----:B------:R-:W-:Y:S01]  /*15280*/  PRMT R26, R114, 0x7632, R26 ;  /* 0x00007632721a7816 */ /* 0x000fe2000000001a */
[----:B------:R-:W3:Y:S01]  /*15290*/  LDC R6, c[0x0][0x278] ;  /* 0x00009e00ff067b82 */ /* 0x000ee20000000800 */
[-C--:B------:R-:W-:Y:S01]  /*152a0*/  LEA.HI.X.SX32 R165, R151, R11.reuse, 0x1, P5 ;  /* 0x0000000b97a57211 */ /* 0x080fe200028f0eff */
[----:B------:R-:W-:Y:S01]  /*152b0*/  IMAD R151, R34, 0x70, RZ ;  /* 0x0000007022977824 */ /* 0x000fe200078e02ff */
[----:B------:R-:W-:-:S02]  /*152c0*/  LEA.HI.X.SX32 R171, R111, R11, 0x1, P6 ;  /* 0x0000000b6fab7211 */ /* 0x000fc400030f0eff */
[----:B------:R-:W-:Y:S01]  /*152d0*/  PRMT R32, R115, 0x7632, R32 ;  /* 0x0000763273207816 */ /* 0x000fe20000000020 */
[----:B------:R5:W-:Y:S01]  /*152e0*/  STG.E.U16 desc[UR60][R112.64], R114 ;  /* 0x0000007270007986 */ /* 0x000be2000c10153c */
[----:B--2---:R-:W-:Y:S02]  /*152f0*/  IMAD R149, R96, 0x72, RZ ;  /* 0x0000007260957824 */ /* 0x004fe400078e02ff */
[----:B----4-:R-:W-:Y:S01]  /*15300*/  IMAD R111, R98, 0x74, RZ ;  /* 0x00000074626f7824 */ /* 0x010fe200078e02ff */
[----:B------:R2:W-:Y:S01]  /*15310*/  STG.E.U16 desc[UR60][R160.64], R26 ;  /* 0x0000001aa0007986 */ /* 0x0005e2000c10153c */
[----:B-----5:R-:W-:-:S03]  /*15320*/  IMAD R113, R16, 0x76, RZ ;  /* 0x0000007610717824 */ /* 0x020fc600078e02ff */
[----:B------:R4:W-:Y:S01]  /*15330*/  STG.E.U16 desc[UR60][R164.64], R115 ;  /* 0x00000073a4007986 */ /* 0x0009e2000c10153c */
[----:B------:R-:W5:Y:S01]  /*15340*/  LDC R16, c[0x0][0x228] ;  /* 0x00008a00ff107b82 */ /* 0x000f620000000800 */
[-C--:B------:R-:W-:Y:S02]  /*15350*/  IADD3 R114, P6, R151, R10.reuse, RZ ;  /* 0x0000000a97727210 */ /* 0x080fe40007fde0ff */
[----:B------:R0:W-:Y:S01]  /*15360*/  STG.E.U16 desc[UR60][R170.64], R32 ;  /* 0x00000020aa007986 */ /* 0x0001e2000c10153c */
[----:B------:R-:W-:-:S04]  /*15370*/  IADD3 R154, P5, R149, R10, RZ ;  /* 0x0000000a959a7210 */ /* 0x000fc80007fbe0ff */
[----:B--2---:R-:W2:Y:S01]  /*15380*/  LDC R26, c[0x0][0x278] ;  /* 0x00009e00ff1a7b82 */ /* 0x004ea20000000800 */
[----:B------:R-:W-:Y:S01]  /*15390*/  IADD3 R160, P3, R111, R10, RZ ;  /* 0x0000000a6fa07210 */ /* 0x000fe20007f7e0ff */
[----:B----4-:R-:W-:Y:S01]  /*153a0*/  IMAD R165, R12, 0x3b, RZ ;  /* 0x0000003b0ca57824 */ /* 0x010fe200078e02ff */
[----:B------:R-:W-:-:S05]  /*153b0*/  LEA.HI.X.SX32 R115, R155, R11, 0x1, P6 ;  /* 0x0000000b9b737211 */ /* 0x000fca00030f0eff */
[----:B0-----:R-:W0:Y:S01]  /*153c0*/  LDC R32, c[0x0][0x278] ;  /* 0x00009e00ff207b82 */ /* 0x001e220000000800 */
[----:B------:R-:W-:Y:S02]  /*153d0*/  IADD3 R164, P6, R113, R10, RZ ;  /* 0x0000000a71a47210 */ /* 0x000fe40007fde0ff */
[-C--:B------:R-:W-:Y:S02]  /*153e0*/  LEA.HI.X.SX32 R155, R173, R11.reuse, 0x1, P5 ;  /* 0x0000000bad9b7211 */ /* 0x080fe400028f0eff */
[----:B------:R-:W-:Y:S02]  /*153f0*/  PRMT R12, R116, 0x7632, R12 ;  /* 0x00007632740c7816 */ /* 0x000fe4000000000c */
[-C--:B------:R-:W-:Y:S01]  /*15400*/  LEA.HI.X.SX32 R161, R153, R11.reuse, 0x1, P3 ;  /* 0x0000000b99a17211 */ /* 0x080fe200018f0eff */
[----:B------:R-:W-:Y:S01]  /*15410*/  IMAD R153, R14, 0x78, RZ ;  /* 0x000000780e997824 */ /* 0x000fe200078e02ff */
[----:B------:R-:W-:Y:S01]  /*15420*/  LEA.HI.X.SX32 R165, R165, R11, 0x1, P6 ;  /* 0x0000000ba5a57211 */ /* 0x000fe200030f0eff */
[----:B------:R-:W4:Y:S01]  /*15430*/  LDC R171, c[0x0][0x278] ;  /* 0x00009e00ffab7b82 */ /* 0x000f220000000800 */
[----:B------:R-:W-:Y:S01]  /*15440*/  PRMT R34, R117, 0x7632, R34 ;  /* 0x0000763275227816 */ /* 0x000fe20000000022 */
[----:B------:R1:W-:Y:S04]  /*15450*/  STG.E.U16 desc[UR60][R114.64], R116 ;  /* 0x0000007472007986 */ /* 0x0003e8000c10153c */
[----:B------:R-:W-:Y:S02]  /*15460*/  STG.E.U16 desc[UR60][R154.64], R12 ;  /* 0x0000000c9a007986 */ /* 0x000fe4000c10153c */
[----:B------:R-:W4:Y:S02]  /*15470*/  LDC R14, c[0x0][0x278] ;  /* 0x00009e00ff0e7b82 */ /* 0x000f240000000800 */
[----:B------:R3:W-:Y:S04]  /*15480*/  STG.E.U16 desc[UR60][R160.64], R117 ;  /* 0x00000075a0007986 */ /* 0x0007e8000c10153c */
[----:B------:R5:W-:Y:S02]  /*15490*/  STG.E.U16 desc[UR60][R164.64], R34 ;  /* 0x00000022a4007986 */ /* 0x000be4000c10153c */
[----:B------:R-:W4:Y:S01]  /*154a0*/  LDC R173, c[0x0][0x278] ;  /* 0x00009e00ffad7b82 */ /* 0x000f220000000800 */
[----:B-1----:R-:W-:-:S02]  /*154b0*/  IMAD R115, R18, 0x7a, RZ ;  /* 0x0000007a12737824 */ /* 0x002fc400078e02ff */
[----:B---3--:R-:W-:-:S05]  /*154c0*/  IMAD R117, R6, 0x3d, RZ ;  /* 0x0000003d06757824 */ /* 0x008fca00078e02ff */
[----:B------:R-:W1:Y:S01]  /*154d0*/  LDC R12, c[0x0][0x278] ;  /* 0x00009e00ff0c7b82 */ /* 0x000e620000000800 */
[----:B------:R-:W-:Y:S02]  /*154e0*/  SHF.L.U32 R6, R174, 0x1, RZ ;  /* 0x00000001ae067819 */ /* 0x000fe400000006ff */
[----:B------:R-:W-:-:S05]  /*154f0*/  IADD3 R160, P5, R115, R10, RZ ;  /* 0x0000000a73a07210 */ /* 0x000fca0007fbe0ff */
[----:B-----5:R-:W3:Y:S01]  /*15500*/  LDC R34, c[0x0][0x278] ;  /* 0x00009e00ff227b82 */ /* 0x020ee20000000800 */
[----:B------:R-:W-:Y:S01]  /*15510*/  IADD3 R158, P3, R153, R10, RZ ;  /* 0x0000000a999e7210 */ /* 0x000fe20007f7e0ff */
[----:B--2---:R-:W-:Y:S01]  /*15520*/  IMAD R155, R26, 0x7c, RZ ;  /* 0x0000007c1a9b7824 */ /* 0x004fe200078e02ff */
[----:B------:R-:W-:Y:S02]  /*15530*/  IADD3 R6, R175, R16, R6 ;  /* 0x00000010af067210 */ /* 0x000fe40007ffe006 */
[-C--:B------:R-:W-:Y:S01]  /*15540*/  LEA.HI.X.SX32 R161, R117, R11.reuse, 0x1, P5 ;  /* 0x0000000b75a17211 */ /* 0x080fe200028f0eff */
[----:B0-----:R-:W-:Y:S02]  /*15550*/  IMAD R117, R32, 0x7e, RZ ;  /* 0x0000007e20757824 */ /* 0x001fe400078e02ff */
[----:B------:R-:W0:Y:S01]  /*15560*/  LDC R16, c[0x0][0x278] ;  /* 0x00009e00ff107b82 */ /* 0x000e220000000800 */
[----:B------:R-:W-:Y:S02]  /*15570*/  LEA.HI.X.SX32 R159, R159, R11, 0x1, P3 ;  /* 0x0000000b9f9f7211 */ /* 0x000fe400018f0eff */
[----:B------:R-:W-:-:S05]  /*15580*/  PRMT R96, R118, 0x7632, R96 ;  /* 0x0000763276607816 */ /* 0x000fca0000000060 */
[----:B------:R-:W2:Y:S01]  /*15590*/  LDC R26, c[0x0][0x278] ;  /* 0x00009e00ff1a7b82 */ /* 0x000ea20000000800 */
[----:B------:R-:W-:Y:S07]  /*155a0*/  STG.E.U16 desc[UR60][R158.64], R118 ;  /* 0x000000769e007986 */ /* 0x000fee000c10153c */
[----:B------:R-:W5:Y:S01]  /*155b0*/  LDC R32, c[0x0][0x278] ;  /* 0x00009e00ff207b82 */ /* 0x000f620000000800 */
[----:B------:R1:W-:Y:S01]  /*155c0*/  STG.E.U16 desc[UR60][R160.64], R96 ;  /* 0x00000060a0007986 */ /* 0x0003e2000c10153c */
[----:B----4-:R-:W-:-:S06]  /*155d0*/  LEA RZ, P6, R171, R10, 0x7 ;  /* 0x0000000aabff7211 */ /* 0x010fcc00078c38ff */
[----:B------:R-:W4:Y:S01]  /*155e0*/  LDC R18, c[0x0][0x278] ;  /* 0x00009e00ff127b82 */ /* 0x000f220000000800 */
[----:B------:R-:W-:Y:S02]  /*155f0*/  LEA R172, R173, R6, 0x7 ;  /* 0x00000006adac7211 */ /* 0x000fe400078e38ff */
[----:B-1----:R-:W-:-:S05]  /*15600*/  SHF.L.U32 R161, R14, 0x6, RZ ;  /* 0x000000060ea17819 */ /* 0x002fca00000006ff */
[----:B------:R-:W1:Y:S01]  /*15610*/  LDC R14, c[0x0][0x278] ;  /* 0x00009e00ff0e7b82 */ /* 0x000e620000000800 */
[----:B------:R-:W-:Y:S02]  /*15620*/  IADD3 R164, P3, R155, R10, RZ ;  /* 0x0000000a9ba47210 */ /* 0x000fe40007f7e0ff */
[-C--:B------:R-:W-:Y:S01]  /*15630*/  LEA.HI.X.SX32 R173, R161, R11.reuse, 0x1, P6 ;  /* 0x0000000ba1ad7211 */ /* 0x080fe200030f0eff */
[----:B---3--:R-:W-:Y:S01]  /*15640*/  IMAD R161, R34, 0x82, RZ ;  /* 0x0000008222a17824 */ /* 0x008fe200078e02ff */
[----:B------:R-:W-:-:S03]  /*15650*/  LEA.HI.X.SX32 R165, R157, R11, 0x1, P3 ;  /* 0x0000000b9da57211 */ /* 0x000fc600018f0eff */
[----:B------:R-:W3:Y:S01]  /*15660*/  LDC R96, c[0x0][0x278] ;  /* 0x00009e00ff607b82 */ /* 0x000ee20000000800 */
[----:B------:R-:W-:Y:S01]  /*15670*/  IMAD R159, R12, 0x3f, RZ ;  /* 0x0000003f0c9f7824 */ /* 0x000fe200078e02ff */
[----:B------:R-:W-:-:S06]  /*15680*/  IADD3 R170, P5, R117, R10, RZ ;  /* 0x0000000a75aa7210 */ /* 0x000fcc0007fbe0ff */
[----:B------:R-:W3:Y:S01]  /*15690*/  LDC R34, c[0x0][0x278] ;  /* 0x00009e00ff227b82 */ /* 0x000ee20000000800 */
[----:B------:R-:W-:Y:S01]  /*156a0*/  LEA.HI.X.SX32 R171, R159, R11, 0x1, P5 ;  /* 0x0000000b9fab7211 */ /* 0x000fe200028f0eff */
[----:B------:R0:W-:Y:S01]  /*156b0*/  STG.E.U16 desc[UR60][R164.64], R119 ;  /* 0x00000077a4007986 */ /* 0x0001e2000c10153c */
[----:B------:R-:W-:-:S05]  /*156c0*/  PRMT R100, R119, 0x7632, R100 ;  /* 0x0000763277647816 */ /* 0x000fca0000000064 */
[----:B------:R-:W3:Y:S01]  /*156d0*/  LDC R98, c[0x0][0x278] ;  /* 0x00009e00ff627b82 */ /* 0x000ee20000000800 */
[----:B--2---:R-:W-:-:S07]  /*156e0*/  IMAD R157, R26, 0x84, RZ ;  /* 0x000000841a9d7824 */ /* 0x004fce00078e02ff */
[----:B------:R-:W2:Y:S01]  /*156f0*/  LDC R12, c[0x0][0x278] ;  /* 0x00009e00ff0c7b82 */ /* 0x000ea20000000800 */
[----:B0-----:R-:W-:Y:S02]  /*15700*/  IMAD R119, R16, 0x41, RZ ;  /* 0x0000004110777824 */ /* 0x001fe400078e02ff */
[----:B-----5:R-:W-:Y:S01]  /*15710*/  IMAD R159, R32, 0x86, RZ ;  /* 0x00000086209f7824 */ /* 0x020fe200078e02ff */
[----:B------:R0:W-:Y:S01]  /*15720*/  STG.E.U16 desc[UR60][R170.64], R100 ;  /* 0x00000064aa007986 */ /* 0x0001e2000c10153c */
[----:B----4-:R-:W-:-:S03]  /*15730*/  IMAD R165, R18, 0x43, RZ ;  /* 0x0000004312a57824 */ /* 0x010fc600078e02ff */
[----:B------:R-:W4:Y:S01]  /*15740*/  LDC R16, c[0x0][0x278] ;  /* 0x00009e00ff107b82 */ /* 0x000f220000000800 */
[----:B------:R5:W-:Y:S01]  /*15750*/  STG.E.U16 desc[UR60][R172.64], R128 ;  /* 0x00000080ac007986 */ /* 0x000be2000c10153c */
[----:B------:R-:W-:-:S06]  /*15760*/  IADD3 R162, P5, R157, R10, RZ ;  /* 0x0000000a9da27210 */ /* 0x000fcc0007fbe0ff */
[----:B------:R-:W4:Y:S01]  /*15770*/  LDC R26, c[0x0][0x278] ;  /* 0x00009e00ff1a7b82 */ /* 0x000f220000000800 */
[-C--:B0-----:R-:W-:Y:S02]  /*15780*/  IADD3 R170, P3, R161, R10.reuse, RZ ;  /* 0x0000000aa1aa7210 */ /* 0x081fe40007f7e0ff */
[----:B-----5:R-:W-:-:S05]  /*15790*/  IADD3 R172, P6, R159, R10, RZ ;  /* 0x0000000a9fac7210 */ /* 0x020fca0007fde0ff */
[----:B------:R-:W0:Y:S01]  /*157a0*/  LDC R18, c[0x0][0x278] ;  /* 0x00009e00ff127b82 */ /* 0x000e220000000800 */
[-C--:B------:R-:W-:Y:S02]  /*157b0*/  LEA.HI.X.SX32 R171, R119, R11.reuse, 0x1, P3 ;  /* 0x0000000b77ab7211 */ /* 0x080fe400018f0eff */
[----:B------:R-:W-:Y:S02]  /*157c0*/  PRMT R128, R128, 0x7632, R128 ;  /* 0x0000763280807816 */ /* 0x000fe40000000080 */
[-C--:B------:R-:W-:Y:S02]  /*157d0*/  LEA.HI.X.SX32 R163, R163, R11.reuse, 0x1, P5 ;  /* 0x0000000ba3a37211 */ /* 0x080fe400028f0eff */
[----:B------:R-:W-:Y:S01]  /*157e0*/  LEA.HI.X.SX32 R173, R165, R11, 0x1, P6 ;  /* 0x0000000ba5ad7211 */ /* 0x000fe200030f0eff */
[----:B-1----:R-:W-:Y:S01]  /*157f0*/  IMAD R165, R14, 0x88, RZ ;  /* 0x000000880ea57824 */ /* 0x002fe200078e02ff */
[----:B------:R-:W-:Y:S01]  /*15800*/  PRMT R100, R129, 0x7632, R100 ;  /* 0x0000763281647816 */ /* 0x000fe20000000064 */
[----:B------:R-:W1:Y:S01]  /*15810*/  LDC R14, c[0x0][0x278] ;  /* 0x00009e00ff0e7b82 */ /* 0x000e620000000800 */
[----:B------:R2:W-:Y:S01]  /*15820*/  STG.E.U16 desc[UR60][R170.64], R128 ;  /* 0x00000080aa007986 */ /* 0x0005e2000c10153c */
[----:B---3--:R-:W-:-:S03]  /*15830*/  IMAD R119, R96, 0x8a, RZ ;  /* 0x0000008a60777824 */ /* 0x008fc600078e02ff */
[----:B------:R3:W-:Y:S03]  /*15840*/  STG.E.U16 desc[UR60][R162.64], R129 ;  /* 0x00000081a2007986 */ /* 0x0007e6000c10153c */
[----:B------:R-:W5:Y:S01]  /*15850*/  LDC R32, c[0x0][0x278] ;  /* 0x00009e00ff207b82 */ /* 0x000f620000000800 */
[----:B------:R-:W-:Y:S01]  /*15860*/  IADD3 R168, P5, R165, R10, RZ ;  /* 0x0000000aa5a87210 */ /* 0x000fe20007fbe0ff */
[----:B------:R4:W-:Y:S01]  /*15870*/  STG.E.U16 desc[UR60][R172.64], R100 ;  /* 0x00000064ac007986 */ /* 0x0009e2000c10153c */
[----:B--2---:R-:W-:-:S05]  /*15880*/  IMAD R171, R12, 0x45, RZ ;  /* 0x000000450cab7824 */ /* 0x004fca00078e02ff */
[----:B------:R-:W2:Y:S01]  /*15890*/  LDC R96, c[0x0][0x278] ;  /* 0x00009e00ff607b82 */ /* 0x000ea20000000800 */
[----:B---3--:R-:W-:Y:S02]  /*158a0*/  IMAD R163, R34, 0x8e, RZ ;  /* 0x0000008e22a37824 */ /* 0x008fe400078e02ff */
[----:B------:R-:W-:-:S05]  /*158b0*/  IMAD R129, R98, 0x8c, RZ ;  /* 0x0000008c62817824 */ /* 0x000fca00078e02ff */
[----:B------:R-:W3:Y:S01]  /*158c0*/  LDC R34, c[0x0][0x278] ;  /* 0x00009e00ff227b82 */ /* 0x000ee20000000800 */
[-C--:B----4-:R-:W-:Y:S02]  /*158d0*/  IADD3 R172, P3, R119, R10.reuse, RZ ;  /* 0x0000000a77ac7210 */ /* 0x090fe40007f7e0ff */
[----:B------:R-:W-:Y:S02]  /*158e0*/  LEA.HI.X.SX32 R169, R169, R11, 0x1, P5 ;  /* 0x0000000ba9a97211 */ /* 0x000fe400028f0eff */
[----:B------:R-:W-:-:S03]  /*158f0*/  IADD3 R174, P5, R129, R10, RZ ;  /* 0x0000000a81ae7210 */ /* 0x000fc60007fbe0ff */
[----:B------:R-:W4:Y:S01]  /*15900*/  LDC R12, c[0x0][0x278] ;  /* 0x00009e00ff0c7b82 */ /* 0x000f220000000800 */
[-C--:B------:R-:W-:Y:S01]  /*15910*/  LEA.HI.X.SX32 R173, R171, R11.reuse, 0x1, P3 ;  /* 0x0000000babad7211 */ /* 0x080fe200018f0eff */
[----:B------:R-:W-:Y:S01]  /*15920*/  IMAD R171, R16, 0x90, RZ ;  /* 0x0000009010ab7824 */ /* 0x000fe200078e02ff */
[----:B------:R-:W-:Y:S01]  /*15930*/  IADD3 R176, P6, R163, R10, RZ ;  /* 0x0000000aa3b07210 */ /* 0x000fe20007fde0ff */
[----:B------:R0:W-:Y:S01]  /*15940*/  STG.E.U16 desc[UR60][R168.64], R130 ;  /* 0x00000082a8007986 */ /* 0x0001e2000c10153c */
[----:B------:R-:W-:Y:S02]  /*15950*/  PRMT R100, R130, 0x7632, R100 ;  /* 0x0000763282647816 */ /* 0x000fe40000000064 */
[-C--:B------:R-:W-:Y:S01]  /*15960*/  LEA.HI.X.SX32 R175, R167, R11.reuse, 0x1, P5 ;  /* 0x0000000ba7af7211 */ /* 0x080fe200028f0eff */
[----:B------:R-:W4:Y:S01]  /*15970*/  LDC R98, c[0x0][0x278] ;  /* 0x00009e00ff627b82 */ /* 0x000f220000000800 */
[----:B------:R-:W-:Y:S01]  /*15980*/  IMAD R167, R26, 0x94, RZ ;  /* 0x000000941aa77824 */ /* 0x000fe200078e02ff */
[----:B------:R-:W-:-:S02]  /*15990*/  LEA.HI.X.SX32 R177, R177, R11, 0x1, P6 ;  /* 0x0000000bb1b17211 */ /* 0x000fc400030f0eff */
[----:B------:R-:W-:Y:S02]  /*159a0*/  PRMT R102, R131, 0x7632, R102 ;  /* 0x0000763283667816 */ /* 0x000fe40000000066 */
[----:B------:R-:W-:Y:S01]  /*159b0*/  IADD3 R178, P5, R171, R10, RZ ;  /* 0x0000000aabb27210 */ /* 0x000fe20007fbe0ff */
[----:B0-----:R-:W-:Y:S01]  /*159c0*/  IMAD R169, R18, 0x92, RZ ;  /* 0x0000009212a97824 */ /* 0x001fe200078e02ff */
[----:B------:R-:W0:Y:S01]  /*159d0*/  LDC R26, c[0x0][0x278] ;  /* 0x00009e00ff1a7b82 */ /* 0x000e220000000800 */
[----:B------:R5:W-:Y:S01]  /*159e0*/  STG.E.U16 desc[UR60][R172.64], R100 ;  /* 0x00000064ac007986 */ /* 0x000be2000c10153c */
[----:B------:R-:W-:-:S03]  /*159f0*/  LEA.HI.X.SX32 R179, R7, R11, 0x1, P5 ;  /* 0x0000000b07b37211 */ /* 0x000fc600028f0eff */
[----:B------:R2:W-:Y:S01]  /*15a00*/  STG.E.U16 desc[UR60][R174.64], R131 ;  /* 0x00000083ae007986 */ /* 0x0005e2000c10153c */
[----:B-1----:R-:W-:Y:S02]  /*15a10*/  IMAD R7, R14, 0x4b, RZ ;  /* 0x0000004b0e077824 */ /* 0x002fe400078e02ff */
[----:B------:R-:W1:Y:S01]  /*15a20*/  LDC R16, c[0x0][0x278] ;  /* 0x00009e00ff107b82 */ /* 0x000e620000000800 */
[----:B------:R3:W-:Y:S01]  /*15a30*/  STG.E.U16 desc[UR60][R176.64], R102 ;  /* 0x00000066b0007986 */ /* 0x0007e2000c10153c */
[----:B------:R-:W-:Y:S02]  /*15a40*/  PRMT R14, R120, 0x7632, R14 ;  /* 0x00007632780e7816 */ /* 0x000fe4000000000e */
[----:B------:R-:W-:Y:S02]  /*15a50*/  PRMT R18, R121, 0x7632, R18 ;  /* 0x0000763279127816 */ /* 0x000fe40000000012 */
[----:B------:R-:W-:Y:S02]  /*15a60*/  PRMT R104, R122, 0x7632, R104 ;  /* 0x000076327a687816 */ /* 0x000fe40000000068 */
[----:B-----5:R-:W5:Y:S01]  /*15a70*/  LDC R100, c[0x0][0x278] ;  /* 0x00009e00ff647b82 */ /* 0x020f620000000800 */
[-C--:B--2---:R-:W-:Y:S01]  /*15a80*/  IADD3 R174, P3, R169, R10.reuse, RZ ;  /* 0x0000000aa9ae7210 */ /* 0x084fe20007f7e0ff */
[----:B------:R-:W-:Y:S01]  /*15a90*/  IMAD R131, R32, 0x96, RZ ;  /* 0x0000009620837824 */ /* 0x000fe200078e02ff */
[----:B---3--:R-:W-:-:S02]  /*15aa0*/  IADD3 R176, P5, R167, R10, RZ ;  /* 0x0000000aa7b07210 */ /* 0x008fc40007fbe0ff */
[----:B------:R-:W-:-:S03]  /*15ab0*/  LEA.HI.X.SX32 R175, R181, R11, 0x1, P3 ;  /* 0x0000000bb5af7211 */ /* 0x000fc600018f0eff */
[----:B------:R-:W2:Y:S01]  /*15ac0*/  LDC R32, c[0x0][0x278] ;  /* 0x00009e00ff207b82 */ /* 0x000ea20000000800 */
[----:B------:R-:W-:Y:S01]  /*15ad0*/  LEA.HI.X.SX32 R177, R5, R11, 0x1, P5 ;  /* 0x0000000b05b17211 */ /* 0x000fe200028f0eff */
[----:B------:R-:W-:Y:S01]  /*15ae0*/  IMAD R5, R34, 0x98, RZ ;  /* 0x0000009822057824 */ /* 0x000fe200078e02ff */
[----:B------:R-:W-:Y:S01]  /*15af0*/  STG.E.U16 desc[UR60][R178.64], R120 ;  /* 0x00000078b2007986 */ /* 0x000fe2000c10153c */
[----:B------:R-:W-:-:S03]  /*15b00*/  IADD3 R180, P6, R131, R10, RZ ;  /* 0x0000000a83b47210 */ /* 0x000fc60007fde0ff */
[----:B------:R-:W-:Y:S01]  /*15b10*/  STG.E.U16 desc[UR60][R174.64], R14 ;  /* 0x0000000eae007986 */ /* 0x000fe2000c10153c */
[----:B------:R-:W3:Y:S03]  /*15b20*/  LDC R34, c[0x0][0x278] ;  /* 0x00009e00ff227b82 */ /* 0x000ee60000000800 */
[----:B------:R0:W-:Y:S01]  /*15b30*/  STG.E.U16 desc[UR60][R176.64], R121 ;  /* 0x00000079b0007986 */ /* 0x0001e2000c10153c */
[----:B------:R-:W-:Y:S01]  /*15b40*/  LEA.HI.X.SX32 R181, R7, R11, 0x1, P6 ;  /* 0x0000000b07b57211 */ /* 0x000fe200030f0eff */
[----:B------:R-:W-:-:S03]  /*15b50*/  IMAD R7, R96, 0x9a, RZ ;  /* 0x0000009a60077824 */ /* 0x000fc600078e02ff */
[----:B------:R-:W5:Y:S01]  /*15b60*/  LDC R96, c[0x0][0x278] ;  /* 0x00009e00ff607b82 */ /* 0x000f620000000800 */
[----:B----4-:R-:W-:Y:S02]  /*15b70*/  IMAD R173, R98, 0x9c, RZ ;  /* 0x0000009c62ad7824 */ /* 0x010fe400078e02ff */
[----:B0-----:R-:W-:-:S05]  /*15b80*/  IMAD R121, R12, 0x4d, RZ ;  /* 0x0000004d0c797824 */ /* 0x001fca00078e02ff */
[----:B------:R-:W0:Y:S01]  /*15b90*/  LDC R98, c[0x0][0x278] ;  /* 0x00009e00ff627b82 */ /* 0x000e220000000800 */
[----:B------:R-:W-:-:S07]  /*15ba0*/  IMAD R175, R26, 0x9e, RZ ;  /* 0x0000009e1aaf7824 */ /* 0x000fce00078e02ff */
[----:B------:R-:W4:Y:S01]  /*15bb0*/  LDC R12, c[0x0][0x278] ;  /* 0x00009e00ff0c7b82 */ /* 0x000f220000000800 */
[-C--:B------:R-:W-:Y:S01]  /*15bc0*/  IADD3 R14, P3, R5, R10.reuse, RZ ;  /* 0x0000000a050e7210 */ /* 0x080fe20007f7e0ff */
[----:B------:R1:W-:Y:S01]  /*15bd0*/  STG.E.U16 desc[UR60][R180.64], R18 ;  /* 0x00000012b4007986 */ /* 0x0003e2000c10153c */
[----:B------:R-:W-:-:S05]  /*15be0*/  IADD3 R120, P5, R7, R10, RZ ;  /* 0x0000000a07787210 */ /* 0x000fca0007fbe0ff */
[----:B------:R-:W0:Y:S01]  /*15bf0*/  LDC R26, c[0x0][0x278] ;  /* 0x00009e00ff1a7b82 */ /* 0x000e220000000800 */
[----:B------:R-:W-:Y:S02]  /*15c00*/  IADD3 R176, P6, R173, R10, RZ ;  /* 0x0000000aadb07210 */ /* 0x000fe40007fde0ff */
[-C--:B------:R-:W-:Y:S02]  /*15c10*/  LEA.HI.X.SX32 R15, R15, R11.reuse, 0x1, P3 ;  /* 0x0000000b0f0f7211 */ /* 0x080fe400018f0eff */
[----:B------:R-:W-:-:S03]  /*15c20*/  LEA.HI.X.SX32 R121, R121, R11, 0x1, P5 ;  /* 0x0000000b79797211 */ /* 0x000fc600028f0eff */
[----:B-1----:R-:W1:Y:S01]  /*15c30*/  LDC R18, c[0x0][0x278] ;  /* 0x00009e00ff127b82 */ /* 0x002e620000000800 */
[----:B------:R-:W-:Y:S01]  /*15c40*/  LEA.HI.X.SX32 R177, R17, R11, 0x1, P6 ;  /* 0x0000000b11b17211 */ /* 0x000fe200030f0eff */
[----:B--2---:R-:W-:Y:S01]  /*15c50*/  IMAD R17, R32, 0xa0, RZ ;  /* 0x000000a020117824 */ /* 0x004fe200078e02ff */
[----:B------:R-:W-:Y:S01]  /*15c60*/  STG.E.U16 desc[UR60][R14.64], R122 ;  /* 0x0000007a0e007986 */ /* 0x000fe2000c10153c */
[----:B------:R-:W-:Y:S01]  /*15c70*/  IMAD R179, R16, 0x4f, RZ ;  /* 0x0000004f10b37824 */ /* 0x000fe200078e02ff */
[----:B------:R-:W-:-:S03]  /*15c80*/  IADD3 R178, P5, R175, R10, RZ ;  /* 0x0000000aafb27210 */ /* 0x000fc60007fbe0ff */
[----:B------:R-:W2:Y:S01]  /*15c90*/  LDC R102, c[0x0][0x278] ;  /* 0x00009e00ff667b82 */ /* 0x000ea20000000800 */
[----:B------:R3:W-:Y:S01]  /*15ca0*/  STG.E.U16 desc[UR60][R120.64], R104 ;  /* 0x0000006878007986 */ /* 0x0007e2000c10153c */
[----:B------:R-:W-:-:S06]  /*15cb0*/  PRMT R106, R123, 0x7632, R106 ;  /* 0x000076327b6a7816 */ /* 0x000fcc000000006a */
[----:B------:R-:W2:Y:S01]  /*15cc0*/  LDC R32, c[0x0][0x278] ;  /* 0x00009e00ff207b82 */ /* 0x000ea20000000800 */
[----:B------:R4:W-:Y:S01]  /*15cd0*/  STG.E.U16 desc[UR60][R176.64], R123 ;  /* 0x0000007bb0007986 */ /* 0x0009e2000c10153c */
[----:B---3--:R-:W-:Y:S01]  /*15ce0*/  IMAD R121, R34, 0xa2, RZ ;  /* 0x000000a222797824 */ /* 0x008fe200078e02ff */
[----:B------:R-:W-:Y:S01]  /*15cf0*/  LEA.HI.X.SX32 R179, R179, R11, 0x1, P5 ;  /* 0x0000000bb3b37211 */ /* 0x000fe200028f0eff */
[----:B-----5:R-:W-:Y:S01]  /*15d00*/  IMAD R15, R96, 0xa4, RZ ;  /* 0x000000a4600f7824 */ /* 0x020fe200078e02ff */
[----:B------:R-:W-:-:S03]  /*15d10*/  PRMT R14, R124, 0x7632, R14 ;  /* 0x000076327c0e7816 */ /* 0x000fc6000000000e */
[----:B------:R-:W3:Y:S01]  /*15d20*/  LDC R96, c[0x0][0x278] ;  /* 0x00009e00ff607b82 */ /* 0x000ee20000000800 */
[-C--:B------:R-:W-:Y:S02]  /*15d30*/  IADD3 R180, P5, R121, R10.reuse, RZ ;  /* 0x0000000a79b47210 */ /* 0x080fe40007fbe0ff */
[----:B----4-:R-:W-:Y:S01]  /*15d40*/  IADD3 R176, P3, R17, R10, RZ ;  /* 0x0000000a11b07210 */ /* 0x010fe20007f7e0ff */
[----:B------:R-:W-:-:S03]  /*15d50*/  IMAD R123, R12, 0x51, RZ ;  /* 0x000000510c7b7824 */ /* 0x000fc600078e02ff */
[-C--:B------:R-:W-:Y:S01]  /*15d60*/  LEA.HI.X.SX32 R177, R9, R11.reuse, 0x1, P3 ;  /* 0x0000000b09b17211 */ /* 0x080fe200018f0eff */
[----:B------:R-:W4:Y:S01]  /*15d70*/  LDC R104, c[0x0][0x278] ;  /* 0x00009e00ff687b82 */ /* 0x000f220000000800 */
[----:B------:R-:W-:Y:S01]  /*15d80*/  LEA.HI.X.SX32 R181, R123, R11, 0x1, P5 ;  /* 0x0000000b7bb57211 */ /* 0x000fe200028f0eff */
[----:B0-----:R-:W-:Y:S01]  /*15d90*/  IMAD R123, R98, 0xa6, RZ ;  /* 0x000000a6627b7824 */ /* 0x001fe200078e02ff */
[----:B------:R0:W-:Y:S01]  /*15da0*/  STG.E.U16 desc[UR60][R178.64], R106 ;  /* 0x0000006ab2007986 */ /* 0x0001e2000c10153c */
[----:B------:R-:W-:-:S04]  /*15db0*/  IADD3 R182, P6, R15, R10, RZ ;  /* 0x0000000a0fb67210 */ /* 0x000fc80007fde0ff */
[----:B------:R-:W5:Y:S01]  /*15dc0*/  LDC R98, c[0x0][0x278] ;  /* 0x00009e00ff627b82 */ /* 0x000f620000000800 */
[----:B------:R1:W-:Y:S01]  /*15dd0*/  STG.E.U16 desc[UR60][R176.64], R124 ;  /* 0x0000007cb0007986 */ /* 0x0003e2000c10153c */
[----:B------:R-:W-:-:S03]  /*15de0*/  LEA.HI.X.SX32 R183, R13, R11, 0x1, P6 ;  /* 0x0000000b0db77211 */ /* 0x000fc600030f0eff */
[----:B------:R2:W-:Y:S01]  /*15df0*/  STG.E.U16 desc[UR60][R180.64], R14 ;  /* 0x0000000eb4007986 */ /* 0x0005e2000c10153c */
[----:B0-----:R-:W-:Y:S02]  /*15e00*/  IMAD R179, R26, 0x55, RZ ;  /* 0x000000551ab37824 */ /* 0x001fe400078e02ff */
[----:B------:R-:W0:Y:S01]  /*15e10*/  LDC R12, c[0x0][0x278] ;  /* 0x00009e00ff0c7b82 */ /* 0x000e220000000800 */
[----:B------:R-:W-:Y:S02]  /*15e20*/  IMAD R9, R100, 0xa8, RZ ;  /* 0x000000a864097824 */ /* 0x000fe400078e02ff */
[----:B-1----:R-:W-:-:S05]  /*15e30*/  IMAD R177, R18, 0x53, RZ ;  /* 0x0000005312b17824 */ /* 0x002fca00078e02ff */
[----:B------:R-:W1:Y:S01]  /*15e40*/  LDC R26, c[0x0][0x278] ;  /* 0x00009e00ff1a7b82 */ /* 0x000e620000000800 */
[----:B------:R-:W-:Y:S01]  /*15e50*/  IADD3 R176, P3, R123, R10, RZ ;  /* 0x0000000a7bb07210 */ /* 0x000fe20007f7e0ff */
[----:B------:R3:W-:Y:S06]  /*15e60*/  STG.E.U16 desc[UR60][R182.64], R125 ;  /* 0x0000007db6007986 */ /* 0x0007ec000c10153c */
[----:B--2---:R-:W2:Y:S01]  /*15e70*/  LDC R14, c[0x0][0x278] ;  /* 0x00009e00ff0e7b82 */ /* 0x004ea20000000800 */
[----:B------:R-:W-:Y:S01]  /*15e80*/  IMAD R13, R102, 0xaa, RZ ;  /* 0x000000aa660d7824 */ /* 0x000fe200078e02ff */
[----:B------:R-:W-:-:S02]  /*15e90*/  LEA.HI.X.SX32 R177, R177, R11, 0x1, P3 ;  /* 0x0000000bb1b17211 */ /* 0x000fc400018f0eff */
[----:B------:R-:W-:Y:S02]  /*15ea0*/  PRMT R18, R125, 0x7632, R18 ;  /* 0x000076327d127816 */ /* 0x000fe40000000012 */
[-C--:B------:R-:W-:Y:S01]  /*15eb0*/  IADD3 R34, P5, R9, R10.reuse, RZ ;  /* 0x0000000a09227210 */ /* 0x080fe20007fbe0ff */
[----:B---3--:R-:W-:Y:S01]  /*15ec0*/  IMAD R125, R32, 0xac, RZ ;  /* 0x000000ac207d7824 */ /* 0x008fe200078e02ff */
[----:B------:R-:W3:Y:S01]  /*15ed0*/  LDC R100, c[0x0][0x278] ;  /* 0x00009e00ff647b82 */ /* 0x000ee20000000800 */
[----:B------:R-:W-:Y:S01]  /*15ee0*/  IADD3 R180, P6, R13, R10, RZ ;  /* 0x0000000a0db47210 */ /* 0x000fe20007fde0ff */
[----:B------:R4:W-:Y:S01]  /*15ef0*/  STG.E.U16 desc[UR60][R176.64], R18 ;  /* 0x00000012b0007986 */ /* 0x0009e2000c10153c */
[----:B------:R-:W-:-:S05]  /*15f00*/  LEA.HI.X.SX32 R35, R35, R11, 0x1, P5 ;  /* 0x0000000b23237211 */ /* 0x000fca00028f0eff */
[----:B------:R-:W3:Y:S01]  /*15f10*/  LDC R16, c[0x0][0x278] ;  /* 0x00009e00ff107b82 */ /* 0x000ee20000000800 */
[----:B------:R-:W-:Y:S01]  /*15f20*/  LEA.HI.X.SX32 R181, R179, R11, 0x1, P6 ;  /* 0x0000000bb3b57211 */ /* 0x000fe200030f0eff */
[----:B------:R5:W-:Y:S01]  /*15f30*/  STG.E.U16 desc[UR60][R34.64], R126 ;  /* 0x0000007e22007986 */ /* 0x000be2000c10153c */
[----:B------:R-:W-:Y:S02]  /*15f40*/  PRMT R106, R126, 0x7632, R106 ;  /* 0x000076327e6a7816 */ /* 0x000fe4000000006a */
[----:B----4-:R-:W-:-:S03]  /*15f50*/  IADD3 R18, P5, R125, R10, RZ ;  /* 0x0000000a7d127210 */ /* 0x010fc60007fbe0ff */
[----:B------:R-:W4:Y:S01]  /*15f60*/  LDC R32, c[0x0][0x278] ;  /* 0x00009e00ff207b82 */ /* 0x000f220000000800 */
[----:B------:R-:W-:-:S07]  /*15f70*/  LEA.HI.X.SX32 R19, R19, R11, 0x1, P5 ;  /* 0x0000000b13137211 */ /* 0x000fce00028f0eff */
[----:B------:R-:W4:Y:S01]  /*15f80*/  LDC R102, c[0x0][0x278] ;  /* 0x00009e00ff667b82 */ /* 0x000f220000000800 */
[----:B------:R-:W-:Y:S01]  /*15f90*/  IMAD R179, R96, 0xae, RZ ;  /* 0x000000ae60b37824 */ /* 0x000fe200078e02ff */
[----:B------:R2:W-:Y:S01]  /*15fa0*/  STG.E.U16 desc[UR60][R180.64], R106 ;  /* 0x0000006ab4007986 */ /* 0x0005e2000c10153c */
[----:B-----5:R-:W-:Y:S02]  /*15fb0*/  IMAD R35, R104, 0xb0, RZ ;  /* 0x000000b068237824 */ /* 0x020fe400078e02ff */
[----:B------:R-:W-:-:S03]  /*15fc0*/  IMAD R177, R98, 0xb2, RZ ;  /* 0x000000b262b17824 */ /* 0x000fc600078e02ff */
[----:B------:R-:W5:Y:S01]  /*15fd0*/  LDC R34, c[0x0][0x278] ;  /* 0x00009e00ff227b82 */ /* 0x000f620000000800 */
[----:B------:R1:W-:Y:S01]  /*15fe0*/  STG.E.U16 desc[UR60][R18.64], R127 ;  /* 0x0000007f12007986 */ /* 0x0003e2000c10153c */
[----:B0-----:R-:W-:Y:S01]  /*15ff0*/  IMAD R183, R12, 0x57, RZ ;  /* 0x000000570cb77824 */ /* 0x001fe200078e02ff */
[-C--:B------:R-:W-:Y:S02]  /*16000*/  IADD3 R182, P3, R179, R10.reuse, RZ ;  /* 0x0000000ab3b67210 */ /* 0x080fe40007f7e0ff */
[----:B------:R-:W-:-:S03]  /*16010*/  IADD3 R184, P5, R35, R10, RZ ;  /* 0x0000000a23b87210 */ /* 0x000fc60007fbe0ff */
[----:B------:R-:W0:Y:S01]  /*16020*/  LDC R96, c[0x0][0x278] ;  /* 0x00009e00ff607b82 */ /* 0x000e220000000800 */
[----:B--2---:R-:W-:Y:S01]  /*16030*/  IMAD R181, R14, 0x59, RZ ;  /* 0x000000590eb57824 */ /* 0x004fe200078e02ff */
[----:B------:R-:W-:Y:S01]  /*16040*/  IADD3 R186, P6, R177, R10, RZ ;  /* 0x0000000ab1ba7210 */ /* 0x000fe20007fde0ff */
[----:B-1----:R-:W-:-:S05]  /*16050*/  IMAD R19, R26, 0xb4, RZ ;  /* 0x000000b41a137824 */ /* 0x002fca00078e02ff */
[----:B------:R-:W1:Y:S01]  /*16060*/  LDC R18, c[0x0][0x278] ;  /* 0x00009e00ff127b82 */ /* 0x000e620000000800 */
[----:B------:R-:W-:Y:S02]  /*16070*/  LEA.HI.X.SX32 R183, R183, R11, 0x1, P3 ;  /* 0x0000000bb7b77211 */ /* 0x000fe400018f0eff */
[----:B------:R-:W-:-:S05]  /*16080*/  PRMT R14, R127, 0x7632, R14 ;  /* 0x000076327f0e7816 */ /* 0x000fca000000000e */
[----:B------:R-:W2:Y:S01]  /*16090*/  LDC R26, c[0x0][0x278] ;  /* 0x00009e00ff1a7b82 */ /* 0x000ea20000000800 */
[-C--:B------:R-:W-:Y:S02]  /*160a0*/  LEA.HI.X.SX32 R185, R25, R11.reuse, 0x1, P5 ;  /* 0x0000000b19b97211 */ /* 0x080fe400028f0eff */
[----:B------:R-:W-:Y:S02]  /*160b0*/  LEA.HI.X.SX32 R187, R181, R11, 0x1, P6 ;  /* 0x0000000bb5bb7211 */ /* 0x000fe400030f0eff */
[----:B------:R-:W-:-:S03]  /*160c0*/  PRMT R25, R136, 0x7632, R25 ;  /* 0x0000763288197816 */ /* 0x000fc60000000019 */
[----:B------:R-:W2:Y:S01]  /*160d0*/  LDC R12, c[0x0][0x278] ;  /* 0x00009e00ff0c7b82 */ /* 0x000ea20000000800 */
[----:B---3--:R-:W-:Y:S01]  /*160e0*/  IMAD R181, R100, 0xb6, RZ ;  /* 0x000000b664b57824 */ /* 0x008fe200078e02ff */
[----:B------:R-:W-:Y:S01]  /*160f0*/  IADD3 R98, P5, R19, R10, RZ ;  /* 0x0000000a13627210 */ /* 0x000fe20007fbe0ff */
[----:B------:R3:W-:Y:S01]  /*16100*/  STG.E.U16 desc[UR60][R182.64], R14 ;  /* 0x0000000eb6007986 */ /* 0x0007e2000c10153c */
[----:B----4-:R-:W-:-:S03]  /*16110*/  IMAD R127, R102, 0xba, RZ ;  /* 0x000000ba667f7824 */ /* 0x010fc600078e02ff */
[----:B------:R4:W-:Y:S01]  /*16120*/  STG.E.U16 desc[UR60][R184.64], R136 ;  /* 0x00000088b8007986 */ /* 0x0009e2000c10153c */
[----:B------:R-:W-:-:S03]  /*16130*/  LEA.HI.X.SX32 R99, R99, R11, 0x1, P5 ;  /* 0x0000000b63637211 */ /* 0x000fc600028f0eff */
[----:B------:R5:W-:Y:S01]  /*16140*/  STG.E.U16 desc[UR60][R186.64], R25 ;  /* 0x00000019ba007986 */ /* 0x000be2000c10153c */
[----:B---3--:R-:W-:Y:S01]  /*16150*/  IMAD R183, R16, 0x5b, RZ ;  /* 0x0000005b10b77824 */ /* 0x008fe200078e02ff */
[----:B------:R-:W-:Y:S01]  /*16160*/  PRMT R100, R138, 0x7632, R100 ;  /* 0x000076328a647816 */ /* 0x000fe20000000064 */
[----:B------:R-:W3:Y:S01]  /*16170*/  LDC R14, c[0x0][0x278] ;  /* 0x00009e00ff0e7b82 */ /* 0x000ee20000000800 */
[----:B----4-:R-:W-:Y:S01]  /*16180*/  IADD3 R184, P3, R181, R10, RZ ;  /* 0x0000000ab5b87210 */ /* 0x010fe20007f7e0ff */
[----:B-----5:R-:W-:-:S03]  /*16190*/  IMAD R25, R32, 0xb8, RZ ;  /* 0x000000b820197824 */ /* 0x020fc600078e02ff */
[-C--:B------:R-:W-:Y:S01]  /*161a0*/  LEA.HI.X.SX32 R185, R183, R11.reuse, 0x1, P3 ;  /* 0x0000000bb7b97211 */ /* 0x080fe200018f0eff */
[----:B------:R4:W-:Y:S01]  /*161b0*/  STG.E.U16 desc[UR60][R98.64], R137 ;  /* 0x0000008962007986 */ /* 0x0009e2000c10153c */
[-C--:B------:R-:W-:Y:S01]  /*161c0*/  IADD3 R188, P6, R127, R10.reuse, RZ ;  /* 0x0000000a7fbc7210 */ /* 0x080fe20007fde0ff */
[----:B------:R-:W-:Y:S01]  /*161d0*/  IMAD R183, R34, 0xbc, RZ ;  /* 0x000000bc22b77824 */ /* 0x000fe200078e02ff */
[----:B------:R-:W-:Y:S01]  /*161e0*/  IADD3 R186, P5, R25, R10, RZ ;  /* 0x0000000a19ba7210 */ /* 0x000fe20007fbe0ff */
[----:B------:R-:W5:Y:S01]  /*161f0*/  LDC R16, c[0x0][0x278] ;  /* 0x00009e00ff107b82 */ /* 0x000f620000000800 */
[-C--:B------:R-:W-:Y:S02]  /*16200*/  LEA.HI.X.SX32 R189, R189, R11.reuse, 0x1, P6 ;  /* 0x0000000bbdbd7211 */ /* 0x080fe400030f0eff */
[----:B------:R-:W-:Y:S01]  /*16210*/  LEA.HI.X.SX32 R187, R101, R11, 0x1, P5 ;  /* 0x0000000b65bb7211 */ /* 0x000fe200028f0eff */
[----:B0-----:R-:W-:Y:S01]  /*16220*/  IMAD R101, R96, 0xbe, RZ ;  /* 0x000000be60657824 */ /* 0x001fe200078e02ff */
[----:B----4-:R-:W-:-:S03]  /*16230*/  PRMT R99, R137, 0x7632, R99 ;  /* 0x0000763289637816 */ /* 0x010fc60000000063 */
[----:B------:R-:W0:Y:S01]  /*16240*/  LDC R34, c[0x0][0x278] ;  /* 0x00009e00ff227b82 */ /* 0x000e220000000800 */
[----:B------:R-:W-:Y:S01]  /*16250*/  IADD3 R32, P5, R183, R10, RZ ;  /* 0x0000000ab7207210 */ /* 0x000fe20007fbe0ff */
[----:B-1----:R-:W-:Y:S01]  /*16260*/  IMAD R137, R18, 0xc0, RZ ;  /* 0x000000c012897824 */ /* 0x002fe200078e02ff */
[----:B------:R2:W-:Y:S02]  /*16270*/  STG.E.U16 desc[UR60][R184.64], R99 ;  /* 0x00000063b8007986 */ /* 0x0005e4000c10153c */
[----:B------:R-:W-:-:S03]  /*16280*/  LEA.HI.X.SX32 R33, R33, R11, 0x1, P5 ;  /* 0x0000000b21217211 */ /* 0x000fc600028f0eff */
[----:B------:R-:W1:Y:S01]  /*16290*/  LDC R98, c[0x0][0x278] ;  /* 0x00009e00ff627b82 */ /* 0x000e620000000800 */
[----:B------:R4:W-:Y:S04]  /*162a0*/  STG.E.U16 desc[UR60][R186.64], R138 ;  /* 0x0000008aba007986 */ /* 0x0009e8000c10153c */
[----:B------:R3:W-:Y:S01]  /*162b0*/  STG.E.U16 desc[UR60][R188.64], R100 ;  /* 0x00000064bc007986 */ /* 0x0007e2000c10153c */
[----:B--2---:R-:W-:Y:S02]  /*162c0*/  IMAD R99, R26, 0xc2, RZ ;  /* 0x000000c21a637824 */ /* 0x004fe400078e02ff */
[----:B------:R-:W2:Y:S01]  /*162d0*/  LDC R18, c[0x0][0x278] ;  /* 0x00009e00ff127b82 */ /* 0x000ea20000000800 */
[----:B------:R-:W-:Y:S01]  /*162e0*/  IMAD R185, R12, 0x61, RZ ;  /* 0x000000610cb97824 */ /* 0x000fe200078e02ff */
[----:B----4-:R-:W-:-:S02]  /*162f0*/  IADD3 R186, P3, R101, R10, RZ ;  /* 0x0000000a65ba7210 */ /* 0x010fc40007f7e0ff */
[-C--:B------:R-:W-:Y:S02]  /*16300*/  IADD3 R192, P6, R99, R10.reuse, RZ ;  /* 0x0000000a63c07210 */ /* 0x080fe40007fde0ff */
[----:B---3--:R-:W-:Y:S02]  /*16310*/  IADD3 R188, P5, R137, R10, RZ ;  /* 0x0000000a89bc7210 */ /* 0x008fe40007fbe0ff */
[----:B------:R-:W-:Y:S01]  /*16320*/  PRMT R96, R139, 0x7632, R96 ;  /* 0x000076328b607816 */ /* 0x000fe20000000060 */
[----:B------:R3:W-:Y:S01]  /*16330*/  STG.E.U16 desc[UR60][R32.64], R139 ;  /* 0x0000008b20007986 */ /* 0x0007e2000c10153c */
[-C--:B------:R-:W-:Y:S01]  /*16340*/  LEA.HI.X.SX32 R187, R193, R11.reuse, 0x1, P3 ;  /* 0x0000000bc1bb7211 */ /* 0x080fe200018f0eff */
[----:B------:R-:W4:Y:S01]  /*16350*/  LDC R12, c[0x0][0x278] ;  /* 0x00009e00ff0c7b82 */ /* 0x000f220000000800 */
[-C--:B------:R-:W-:Y:S02]  /*16360*/  LEA.HI.X.SX32 R189, R27, R11.reuse, 0x1, P5 ;  /* 0x0000000b1bbd7211 */ /* 0x080fe400028f0eff */
[----:B------:R-:W-:-:S02]  /*16370*/  LEA.HI.X.SX32 R193, R185, R11, 0x1, P6 ;  /* 0x0000000bb9c17211 */ /* 0x000fc400030f0eff */
[----:B------:R-:W-:Y:S01]  /*16380*/  PRMT R100, R140, 0x7632, R100 ;  /* 0x000076328c647816 */ /* 0x000fe20000000064 */
[----:B------:R0:W-:Y:S02]  /*16390*/  STG.E.U16 desc[UR60][R186.64], R96 ;  /* 0x00000060ba007986 */ /* 0x0001e4000c10153c */
[----:B------:R-:W4:Y:S02]  /*163a0*/  LDC R26, c[0x0][0x278] ;  /* 0x00009e00ff1a7b82 */ /* 0x000f240000000800 */
[----:B------:R-:W-:Y:S06]  /*163b0*/  STG.E.U16 desc[UR60][R188.64], R140 ;  /* 0x0000008cbc007986 */ /* 0x000fec000c10153c */
[----:B---3--:R-:W3:Y:S01]  /*163c0*/  LDC R32, c[0x0][0x278] ;  /* 0x00009e00ff207b82 */ /* 0x008ee20000000800 */
[----:B------:R1:W-:Y:S01]  /*163d0*/  STG.E.U16 desc[UR60][R192.64], R100 ;  /* 0x00000064c0007986 */ /* 0x0003e2000c10153c */
[----:B-----5:R-:W-:-:S02]  /*163e0*/  IMAD R185, R16, 0xc4, RZ ;  /* 0x000000c410b97824 */ /* 0x020fc400078e02ff */
[----:B0-----:R-:W-:-:S04]  /*163f0*/  IMAD R27, R34, 0xc6, RZ ;  /* 0x000000c6221b7824 */ /* 0x001fc800078e02ff */
[----:B------:R-:W0:Y:S08]  /*16400*/  LDC R96, c[0x0][0x278] ;  /* 0x00009e00ff607b82 */ /* 0x000e300000000800 */
[----:B-1----:R-:W1:Y:S01]  /*16410*/  LDC R193, c[0x0][0x278] ;  /* 0x00009e00ffc17b82 */ /* 0x002e620000000800 */
[----:B------:R-:W-:Y:S01]  /*16420*/  IMAD R33, R98, 0xc8, RZ ;  /* 0x000000c862217824 */ /* 0x000fe200078e02ff */
[-C--:B------:R-:W-:Y:S01]  /*16430*/  IADD3 R108, P3, R185, R10.reuse, RZ ;  /* 0x0000000ab96c7210 */ /* 0x080fe20007f7e0ff */
[----:B------:R-:W-:Y:S01]  /*16440*/  IMAD R139, R14, 0x63, RZ ;  /* 0x000000630e8b7824 */ /* 0x000fe200078e02ff */
[----:B------:R-:W-:-:S04]  /*16450*/  IADD3 R138, P5, R27, R10, RZ ;  /* 0x0000000a1b8a7210 */ /* 0x000fc80007fbe0ff */
[----:B------:R-:W5:Y:S01]  /*16460*/  LDC R34, c[0x0][0x278] ;  /* 0x00009e00ff227b82 */ /* 0x000f620000000800 */
[-C--:B------:R-:W-:Y:S01]  /*16470*/  LEA.HI.X.SX32 R109, R109, R11.reuse, 0x1, P3 ;  /* 0x0000000b6d6d7211 */ /* 0x080fe200018f0eff */
[----:B--2---:R-:W-:Y:S01]  /*16480*/  IMAD R187, R18, 0xca, RZ ;  /* 0x000000ca12bb7824 */ /* 0x004fe200078e02ff */
[-C--:B------:R-:W-:Y:S02]  /*16490*/  IADD3 R188, P6, R33, R10.reuse, RZ ;  /* 0x0000000a21bc7210 */ /* 0x080fe40007fde0ff */
[-C--:B------:R-:W-:Y:S02]  /*164a0*/  LEA.HI.X.SX32 R139, R139, R11.reuse, 0x1, P5 ;  /* 0x0000000b8b8b7211 */ /* 0x080fe400028f0eff */
[----:B------:R-:W-:Y:S01]  /*164b0*/  PRMT R100, R141, 0x7632, R100 ;  /* 0x000076328d647816 */ /* 0x000fe20000000064 */
[----:B------:R-:W2:Y:S01]  /*164c0*/  LDC R98, c[0x0][0x278] ;  /* 0x00009e00ff627b82 */ /* 0x000ea20000000800 */
[----:B------:R-:W-:Y:S01]  /*164d0*/  LEA.HI.X.SX32 R189, R107, R11, 0x1, P6 ;  /* 0x0000000b6bbd7211 */ /* 0x000fe200030f0eff */
[----:B------:R3:W-:Y:S01]  /*164e0*/  STG.E.U16 desc[UR60][R108.64], R141 ;  /* 0x0000008d6c007986 */ /* 0x0007e2000c10153c */
[----:B----4-:R-:W-:Y:S01]  /*164f0*/  IMAD R107, R26, 0xcc, RZ ;  /* 0x000000cc1a6b7824 */ /* 0x010fe200078e02ff */
[----:B------:R-:W-:-:S04]  /*16500*/  IADD3 R140, P5, R187, R10, RZ ;  /* 0x0000000abb8c7210 */ /* 0x000fc80007fbe0ff */
[----:B------:R-:W4:Y:S01]  /*16510*/  LDC R16, c[0x0][0x278] ;  /* 0x00009e00ff107b82 */ /* 0x000f220000000800 */
[----:B------:R0:W-:Y:S01]  /*16520*/  STG.E.U16 desc[UR60][R138.64], R100 ;  /* 0x000000648a007986 */ /* 0x0001e2000c10153c */
[----:B---3--:R-:W-:-:S06]  /*16530*/  IMAD R141, R12, 0x65, RZ ;  /* 0x000000650c8d7824 */ /* 0x008fcc00078e02ff */
[----:B------:R-:W3:Y:S01]  /*16540*/  LDC R14, c[0x0][0x278] ;  /* 0x00009e00ff0e7b82 */ /* 0x000ee20000000800 */
[----:B------:R1:W-:Y:S01]  /*16550*/  STG.E.U16 desc[UR60][R188.64], R142 ;  /* 0x0000008ebc007986 */ /* 0x0003e2000c10153c */
[----:B0-----:R-:W-:-:S06]  /*16560*/  IMAD R139, R32, 0xce, RZ ;  /* 0x000000ce208b7824 */ /* 0x001fcc00078e02ff */
[----:B------:R-:W0:Y:S01]  /*16570*/  LDC R18, c[0x0][0x278] ;  /* 0x00009e00ff127b82 */ /* 0x000e220000000800 */
[----:B------:R-:W-:Y:S01]  /*16580*/  PRMT R102, R142, 0x7632, R102 ;  /* 0x000076328e667816 */ /* 0x000fe20000000066 */
[----:B-1----:R-:W-:Y:S01]  /*16590*/  IMAD R193, R193, 0x67, RZ ;  /* 0x00000067c1c17824 */ /* 0x002fe200078e02ff */
[-C--:B------:R-:W-:Y:S02]  /*165a0*/  LEA.HI.X.SX32 R141, R141, R11.reuse, 0x1, P5 ;  /* 0x0000000b8d8d7211 */ /* 0x080fe400028f0eff */
[-C--:B------:R-:W-:Y:S02]  /*165b0*/  IADD3 R188, P3, R107, R10.reuse, RZ ;  /* 0x0000000a6bbc7210 */ /* 0x080fe40007f7e0ff */
[----:B------:R-:W-:Y:S01]  /*165c0*/  IADD3 R192, P5, R139, R10, RZ ;  /* 0x0000000a8bc07210 */ /* 0x000fe20007fbe0ff */
[----:B------:R-:W1:Y:S01]  /*165d0*/  LDC R26, c[0x0][0x278] ;  /* 0x00009e00ff1a7b82 */ /* 0x000e620000000800 */
[-C--:B------:R-:W-:Y:S01]  /*165e0*/  LEA.HI.X.SX32 R189, R97, R11.reuse, 0x1, P3 ;  /* 0x0000000b61bd7211 */ /* 0x080fe200018f0eff */
[----:B------:R2:W-:Y:S01]  /*165f0*/  STG.E.U16 desc[UR60][R140.64], R102 ;  /* 0x000000668c007986 */ /* 0x0005e2000c10153c */
[----:B------:R-:W-:-:S02]  /*16600*/  LEA.HI.X.SX32 R193, R193, R11, 0x1, P5 ;  /* 0x0000000bc1c17211 */ /* 0x000fc400028f0eff */
[----:B------:R-:W-:Y:S01]  /*16610*/  PRMT R12, R143, 0x7632, R12 ;  /* 0x000076328f0c7816 */ /* 0x000fe2000000000c */
[----:B-----5:R-:W-:Y:S02]  /*16620*/  IMAD R109, R34, 0xd0, RZ ;  /* 0x000000d0226d7824 */ /* 0x020fe400078e02ff */
[----:B------:R-:W5:Y:S01]  /*16630*/  LDC R32, c[0x0][0x278] ;  /* 0x00009e00ff207b82 */ /* 0x000f620000000800 */
[----:B------:R4:W-:Y:S01]  /*16640*/  STG.E.U16 desc[UR60][R188.64], R143 ;  /* 0x0000008fbc007986 */ /* 0x0009e2000c10153c */
[----:B--2---:R-:W-:-:S06]  /*16650*/  IMAD R141, R96, 0xd2, RZ ;  /* 0x000000d2608d7824 */ /* 0x004fcc00078e02ff */
[----:B------:R-:W2:Y:S01]  /*16660*/  LDC R96, c[0x0][0x278] ;  /* 0x00009e00ff607b82 */ /* 0x000ea20000000800 */
[----:B------:R3:W-:Y:S01]  /*16670*/  STG.E.U16 desc[UR60][R192.64], R12 ;  /* 0x0000000cc0007986 */ /* 0x0007e2000c10153c */
[----:B------:R-:W-:Y:S01]  /*16680*/  IADD3 R194, P6, R109, R10, RZ ;  /* 0x0000000a6dc27210 */ /* 0x000fe20007fde0ff */
[----:B------:R-:W-:-:S05]  /*16690*/  IMAD R97, R98, 0xd4, RZ ;  /* 0x000000d462617824 */ /* 0x000fca00078e02ff */
[----:B------:R-:W2:Y:S01]  /*166a0*/  LDC R34, c[0x0][0x278] ;  /* 0x00009e00ff227b82 */ /* 0x000ea20000000800 */
[----:B----4-:R-:W-:-:S07]  /*166b0*/  IMAD R189, R16, 0x6b, RZ ;  /* 0x0000006b10bd7824 */ /* 0x010fce00078e02ff */
[----:B---3--:R-:W3:Y:S01]  /*166c0*/  LDC R12, c[0x0][0x278] ;  /* 0x00009e00ff0c7b82 */ /* 0x008ee20000000800 */
[----:B------:R-:W-:Y:S01]  /*166d0*/  LEA.HI.X.SX32 R195, R135, R11, 0x1, P6 ;  /* 0x0000000b87c37211 */ /* 0x000fe200030f0eff */
[----:B------:R-:W-:Y:S01]  /*166e0*/  IMAD R143, R14, 0x69, RZ ;  /* 0x000000690e8f7824 */ /* 0x000fe200078e02ff */
[----:B------:R-:W-:Y:S01]  /*166f0*/  IADD3 R192, P3, R141, R10, RZ ;  /* 0x0000000a8dc07210 */ /* 0x000fe20007f7e0ff */
[----:B0-----:R-:W-:-:S04]  /*16700*/  IMAD R135, R18, 0xd6, RZ ;  /* 0x000000d612877824 */ /* 0x001fc800078e02ff */
[----:B------:R-:W0:Y:S01]  /*16710*/  LDC R16, c[0x0][0x278] ;  /* 0x00009e00ff107b82 */ /* 0x000e220000000800 */
[----:B------:R-:W-:Y:S01]  /*16720*/  IADD3 R132, P5, R97, R10, RZ ;  /* 0x0000000a61847210 */ /* 0x000fe20007fbe0ff */
[----:B------:R4:W-:Y:S01]  /*16730*/  STG.E.U16 desc[UR60][R194.64], R144 ;  /* 0x00000090c2007986 */ /* 0x0009e2000c10153c */
[-C--:B------:R-:W-:Y:S01]  /*16740*/  LEA.HI.X.SX32 R193, R143, R11.reuse, 0x1, P3 ;  /* 0x0000000b8fc17211 */ /* 0x080fe200018f0eff */
[----:B-1----:R-:W-:Y:S01]  /*16750*/  IMAD R143, R26, 0xd8, RZ ;  /* 0x000000d81a8f7824 */ /* 0x002fe200078e02ff */
[----:B------:R-:W-:-:S03]  /*16760*/  LEA.HI.X.SX32 R133, R133, R11, 0x1, P5 ;  /* 0x0000000b85857211 */ /* 0x000fc600028f0eff */
[----:B------:R-:W1:Y:S01]  /*16770*/  LDC R18, c[0x0][0x278] ;  /* 0x00009e00ff127b82 */ /* 0x000e620000000800 */
[----:B----4-:R-:W-:-:S07]  /*16780*/  PRMT R144, R144, 0x7632, R144 ;  /* 0x0000763290907816 */ /* 0x010fce0000000090 */
[----:B------:R-:W4:Y:S01]  /*16790*/  LDC R98, c[0x0][0x278] ;  /* 0x00009e00ff627b82 */ /* 0x000f220000000800 */
[-C--:B------:R-:W-:Y:S01]  /*167a0*/  IADD3 R194, P6, R135, R10.reuse, RZ ;  /* 0x0000000a87c27210 */ /* 0x080fe20007fde0ff */
[----:B------:R2:W-:Y:S01]  /*167b0*/  STG.E.U16 desc[UR60][R192.64], R144 ;  /* 0x00000090c0007986 */ /* 0x0005e2000c10153c */
[----:B------:R-:W-:Y:S02]  /*167c0*/  PRMT R100, R145, 0x7632, R100 ;  /* 0x0000763291647816 */ /* 0x000fe40000000064 */
[----:B------:R-:W-:Y:S01]  /*167d0*/  LEA.HI.X.SX32 R195, R189, R11, 0x1, P6 ;  /* 0x0000000bbdc37211 */ /* 0x000fe200030f0eff */
[----:B------:R3:W-:Y:S01]  /*167e0*/  STG.E.U16 desc[UR60][R132.64], R145 ;  /* 0x0000009184007986 */ /* 0x0007e2000c10153c */
[----:B-----5:R-:W-:Y:S01]  /*167f0*/  IMAD R189, R32, 0xda, RZ ;  /* 0x000000da20bd7824 */ /* 0x020fe200078e02ff */
[----:B------:R-:W5:Y:S01]  /*16800*/  LDC R14, c[0x0][0x278] ;  /* 0x00009e00ff0e7b82 */ /* 0x000f620000000800 */
[----:B--2---:R-:W-:-:S07]  /*16810*/  IADD3 R192, P5, R143, R10, RZ ;  /* 0x0000000a8fc07210 */ /* 0x004fce0007fbe0ff */
[----:B------:R-:W2:Y:S01]  /*16820*/  LDC R32, c[0x0][0x278] ;  /* 0x00009e00ff207b82 */ /* 0x000ea20000000800 */
[----:B---3--:R-:W-:Y:S01]  /*16830*/  IMAD R145, R96, 0xde, RZ ;  /* 0x000000de60917824 */ /* 0x008fe200078e02ff */
[----:B------:R-:W-:Y:S01]  /*16840*/  LEA.HI.X.SX32 R193, R103, R11, 0x1, P5 ;  /* 0x0000000b67c17211 */ /* 0x000fe200028f0eff */
[----:B------:R-:W-:Y:S02]  /*16850*/  IMAD R103, R12, 0x6f, RZ ;  /* 0x0000006f0c677824 */ /* 0x000fe400078e02ff */
[----:B------:R-:W-:-:S03]  /*16860*/  IMAD R133, R34, 0xdc, RZ ;  /* 0x000000dc22857824 */ /* 0x000fc600078e02ff */
[----:B------:R-:W3:Y:S01]  /*16870*/  LDC R26, c[0x0][0x278] ;  /* 0x00009e00ff1a7b82 */ /* 0x000ee20000000800 */
[-C--:B------:R-:W-:Y:S02]  /*16880*/  IADD3 R198, P6, R145, R10.reuse, RZ ;  /* 0x0000000a91c67210 */ /* 0x080fe40007fde0ff */
[----:B------:R-:W-:Y:S02]  /*16890*/  IADD3 R196, P3, R189, R10, RZ ;  /* 0x0000000abdc47210 */ /* 0x000fe40007f7e0ff */
[----:B------:R-:W-:-:S03]  /*168a0*/  LEA.HI.X.SX32 R199, R103, R11, 0x1, P6 ;  /* 0x0000000b67c77211 */ /* 0x000fc600030f0eff */
[----:B------:R-:W2:Y:S01]  /*168b0*/  LDC R34, c[0x0][0x278] ;  /* 0x00009e00ff227b82 */ /* 0x000ea20000000800 */
[----:B------:R-:W-:Y:S01]  /*168c0*/  IADD3 R104, P5, R133, R10, RZ ;  /* 0x0000000a85687210 */ /* 0x000fe20007fbe0ff */
[----:B0-----:R-:W-:-:S06]  /*168d0*/  IMAD R103, R16, 0xe0, RZ ;  /* 0x000000e010677824 */ /* 0x001fcc00078e02ff */
[----:B------:R-:W0:Y:S01]  /*168e0*/  LDC R12, c[0x0][0x278] ;  /* 0x00009e00ff0c7b82 */ /* 0x000e220000000800 */
[-C--:B------:R-:W-:Y:S01]  /*168f0*/  LEA.HI.X.SX32 R197, R197, R11.reuse, 0x1, P3 ;  /* 0x0000000bc5c57211 */ /* 0x080fe200018f0eff */
[----:B------:R1:W-:Y:S01]  /*16900*/  STG.E.U16 desc[UR60][R194.64], R100 ;  /* 0x00000064c2007986 */ /* 0x0003e2000c10153c */
[----:B------:R-:W-:Y:S02]  /*16910*/  PRMT R96, R146, 0x7632, R96 ;  /* 0x0000763292607816 */ /* 0x000fe40000000060 */
[----:B------:R-:W-:Y:S01]  /*16920*/  LEA.HI.X.SX32 R105, R105, R11, 0x1, P5 ;  /* 0x0000000b69697211 */ /* 0x000fe200028f0eff */
[----:B------:R4:W-:Y:S01]  /*16930*/  STG.E.U16 desc[UR60][R192.64], R146 ;  /* 0x00000092c0007986 */ /* 0x0009e2000c10153c */
[----:B------:R-:W-:Y:S01]  /*16940*/  IADD3 R150, P5, R103, R10, RZ ;  /* 0x0000000a67967210 */ /* 0x000fe20007fbe0ff */
[----:B------:R-:W0:Y:S02]  /*16950*/  LDC R16, c[0x0][0x278] ;  /* 0x00009e00ff107b82 */ /* 0x000e240000000800 */
[----:B------:R5:W-:Y:S01]  /*16960*/  STG.E.U16 desc[UR60][R196.64], R96 ;  /* 0x00000060c4007986 */ /* 0x000be2000c10153c */
[----:B-1----:R-:W-:Y:S01]  /*16970*/  PRMT R100, R147, 0x7632, R100 ;  /* 0x0000763293647816 */ /* 0x002fe20000000064 */
[----:B------:R-:W-:-:S02]  /*16980*/  IMAD R195, R18, 0xe2, RZ ;  /* 0x000000e212c37824 */ /* 0x000fc400078e02ff */
[----:B----4-:R-:W-:Y:S01]  /*16990*/  IMAD R193, R98, 0xe4, RZ ;  /* 0x000000e462c17824 */ /* 0x010fe200078e02ff */
[----:B------:R-:W-:Y:S01]  /*169a0*/  STG.E.U16 desc[UR60][R104.64], R147 ;  /* 0x0000009368007986 */ /* 0x000fe2000c10153c */
[-C--:B------:R-:W-:Y:S01]  /*169b0*/  LEA.HI.X.SX32 R151, R151, R11.reuse, 0x1, P5 ;  /* 0x0000000b97977211 */ /* 0x080fe200028f0eff */
[----:B------:R-:W1:Y:S01]  /*169c0*/  LDC R18, c[0x0][0x278] ;  /* 0x00009e00ff127b82 */ /* 0x000e620000000800 */
[-C--:B-----5:R-:W-:Y:S01]  /*169d0*/  IADD3 R196, P3, R195, R10.reuse, RZ ;  /* 0x0000000ac3c47210 */ /* 0x0a0fe20007f7e0ff */
[----:B------:R4:W-:Y:S01]  /*169e0*/  STG.E.U16 desc[UR60][R198.64], R100 ;  /* 0x00000064c6007986 */ /* 0x0009e2000c10153c */
[----:B------:R-:W-:Y:S02]  /*169f0*/  PRMT R98, R84, 0x7632, R98 ;  /* 0x0000763254627816 */ /* 0x000fe40000000062 */
[----:B------:R-:W-:Y:S01]  /*16a00*/  LEA.HI.X.SX32 R197, R201, R11, 0x1, P3 ;  /* 0x0000000bc9c57211 */ /* 0x000fe200018f0eff */
[----:B------:R2:W-:Y:S02]  /*16a10*/  STG.E.U16 desc[UR60][R150.64], R84 ;  /* 0x0000005496007986 */ /* 0x0005e4000c10153c */
[----:B------:R-:W5:Y:S01]  /*16a20*/  LDC R96, c[0x0][0x278] ;  /* 0x00009e00ff607b82 */ /* 0x000f620000000800 */
[----:B----4-:R-:W-:Y:S01]  /*16a30*/  IADD3 R198, P5, R193, R10, RZ ;  /* 0x0000000ac1c67210 */ /* 0x010fe20007fbe0ff */
[----:B------:R-:W-:-:S02]  /*16a40*/  IMAD R147, R14, 0x73, RZ ;  /* 0x000000730e937824 */ /* 0x000fc400078e02ff */
[----:B---3--:R-:W-:Y:S01]  /*16a50*/  IMAD R105, R26, 0xe6, RZ ;  /* 0x000000e61a697824 */ /* 0x008fe200078e02ff */
[----:B------:R-:W-:Y:S01]  /*16a60*/  LEA.HI.X.SX32 R199, R149, R11, 0x1, P5 ;  /* 0x0000000b95c77211 */ /* 0x000fe200028f0eff */
[----:B--2---:R-:W-:Y:S02]  /*16a70*/  IMAD R151, R32, 0xe8, RZ ;  /* 0x000000e820977824 */ /* 0x004fe400078e02ff */
[----:B------:R-:W2:Y:S01]  /*16a80*/  LDC R14, c[0x0][0x278] ;  /* 0x00009e00ff0e7b82 */ /* 0x000ea20000000800 */
[----:B------:R-:W-:Y:S01]  /*16a90*/  STG.E.U16 desc[UR60][R196.64], R98 ;  /* 0x00000062c4007986 */ /* 0x000fe2000c10153c */
[----:B------:R-:W-:Y:S01]  /*16aa0*/  PRMT R100, R85, 0x7632, R100 ;  /* 0x0000763255647816 */ /* 0x000fe20000000064 */
[----:B------:R-:W-:-:S05]  /*16ab0*/  IMAD R149, R34, 0xec, RZ ;  /* 0x000000ec22957824 */ /* 0x000fca00078e02ff */
[----:B------:R-:W3:Y:S01]  /*16ac0*/  LDC R32, c[0x0][0x278] ;  /* 0x00009e00ff207b82 */ /* 0x000ee20000000800 */
[----:B------:R0:W-:Y:S01]  /*16ad0*/  STG.E.U16 desc[UR60][R198.64], R85 ;  /* 0x00000055c6007986 */ /* 0x0001e2000c10153c */
[----:B------:R-:W-:-:S06]  /*16ae0*/  IADD3 R200, P6, R105, R10, RZ ;  /* 0x0000000a69c87210 */ /* 0x000fcc0007fde0ff */
[----:B------:R-:W4:Y:S01]  /*16af0*/  LDC R26, c[0x0][0x278] ;  /* 0x00009e00ff1a7b82 */ /* 0x000f220000000800 */
[----:B0-----:R-:W-:-:S07]  /*16b00*/  IMAD R85, R12, 0x75, RZ ;  /* 0x000000750c557824 */ /* 0x001fce00078e02ff */
[----:B------:R-:W0:Y:S01]  /*16b10*/  LDC R34, c[0x0][0x278] ;  /* 0x00009e00ff227b82 */ /* 0x000e220000000800 */
[----:B------:R-:W-:-:S07]  /*16b20*/  LEA.HI.X.SX32 R201, R147, R11, 0x1, P6 ;  /* 0x0000000b93c97211 */ /* 0x000fce00030f0eff */
[----:B------:R-:W5:Y:S01]  /*16b30*/  LDC R12, c[0x0][0x278] ;  /* 0x00009e00ff0c7b82 */ /* 0x000f620000000800 */
[----:B------:R-:W-:Y:S01]  /*16b40*/  IMAD R147, R16, 0xea, RZ ;  /* 0x000000ea10937824 */ /* 0x000fe200078e02ff */
[-C--:B------:R-:W-:Y:S01]  /*16b50*/  IADD3 R196, P3, R151, R10.reuse, RZ ;  /* 0x0000000a97c47210 */ /* 0x080fe20007f7e0ff */
[----:B------:R2:W-:Y:S05]  /*16b60*/  STG.E.U16 desc[UR60][R200.64], R100 ;  /* 0x00000064c8007986 */ /* 0x0005ea000c10153c */
[----:B------:R-:W5:Y:S01]  /*16b70*/  LDC R98, c[0x0][0x278] ;  /* 0x00009e00ff627b82 */ /* 0x000f620000000800 */
[----:B------:R-:W-:Y:S01]  /*16b80*/  LEA.HI.X.SX32 R197, R111, R11, 0x1, P3 ;  /* 0x0000000b6fc57211 */ /* 0x000fe200018f0eff */
[----:B-1----:R-:W-:Y:S01]  /*16b90*/  IMAD R111, R18, 0xee, RZ ;  /* 0x000000ee126f7824 */ /* 0x002fe200078e02ff */
[----:B------:R-:W-:-:S05]  /*16ba0*/  IADD3 R84, P5, R147, R10, RZ ;  /* 0x0000000a93547210 */ /* 0x000fca0007fbe0ff */
[----:B------:R-:W1:Y:S01]  /*16bb0*/  LDC R16, c[0x0][0x278] ;  /* 0x00009e00ff107b82 */ /* 0x000e620000000800 */
[----:B------:R-:W-:Y:S01]  /*16bc0*/  IADD3 R198, P6, R149, R10, RZ ;  /* 0x0000000a95c67210 */ /* 0x000fe20007fde0ff */
[----:B------:R3:W-:Y:S06]  /*16bd0*/  STG.E.U16 desc[UR60][R196.64], R86 ;  /* 0x00000056c4007986 */ /* 0x0007ec000c10153c */
[----:B--2---:R-:W2:Y:S01]  /*16be0*/  LDC R100, c[0x0][0x278] ;  /* 0x00009e00ff647b82 */ /* 0x004ea20000000800 */
[----:B------:R-:W-:Y:S02]  /*16bf0*/  LEA.HI.X.SX32 R85, R85, R11, 0x1, P5 ;  /* 0x0000000b55557211 */ /* 0x000fe400028f0eff */
[----:B------:R-:W-:-:S05]  /*16c00*/  PRMT R102, R86, 0x7632, R102 ;  /* 0x0000763256667816 */ /* 0x000fca0000000066 */
[----:B------:R-:W2:Y:S01]  /*16c10*/  LDC R18, c[0x0][0x278] ;  /* 0x00009e00ff127b82 */ /* 0x000ea20000000800 */
[----:B------:R-:W-:Y:S01]  /*16c20*/  LEA.HI.X.SX32 R199, R113, R11, 0x1, P6 ;  /* 0x0000000b71c77211 */ /* 0x000fe200030f0eff */
[----:B---3--:R-:W-:Y:S01]  /*16c30*/  IMAD R197, R32, 0xf2, RZ ;  /* 0x000000f220c57824 */ /* 0x008fe200078e02ff */
[----:B------:R-:W-:Y:S01]  /*16c40*/  IADD3 R200, P5, R111, R10, RZ ;  /* 0x0000000a6fc87210 */ /* 0x000fe20007fbe0ff */
[----:B------:R-:W-:Y:S02]  /*16c50*/  IMAD R201, R14, 0x77, RZ ;  /* 0x000000770ec97824 */ /* 0x000fe400078e02ff */
[----:B----4-:R-:W-:Y:S02]  /*16c60*/  IMAD R113, R26, 0xf0, RZ ;  /* 0x000000f01a717824 */ /* 0x010fe400078e02ff */
[----:B------:R-:W3:Y:S01]  /*16c70*/  LDC R32, c[0x0][0x278] ;  /* 0x00009e00ff207b82 */ /* 0x000ee20000000800 */
[----:B------:R0:W-:Y:S01]  /*16c80*/  STG.E.U16 desc[UR60][R84.64], R102 ;  /* 0x0000006654007986 */ /* 0x0001e2000c10153c */
[----:B------:R-:W-:-:S02]  /*16c90*/  PRMT R104, R87, 0x7632, R104 ;  /* 0x0000763257687816 */ /* 0x000fc40000000068 */
[----:B------:R-:W-:Y:S01]  /*16ca0*/  LEA.HI.X.SX32 R201, R201, R11, 0x1, P5 ;  /* 0x0000000bc9c97211 */ /* 0x000fe200028f0eff */
[----:B------:R5:W-:Y:S03]  /*16cb0*/  STG.E.U16 desc[UR60][R198.64], R87 ;  /* 0x00000057c6007986 */ /* 0x000be6000c10153c */
[----:B------:R-:W4:Y:S01]  /*16cc0*/  LDC R26, c[0x0][0x278] ;  /* 0x00009e00ff1a7b82 */ /* 0x000f220000000800 */
[-C--:B------:R-:W-:Y:S01]  /*16cd0*/  IADD3 R152, P3, R113, R10.reuse, RZ ;  /* 0x0000000a71987210 */ /* 0x080fe20007f7e0ff */
[----:B0-----:R-:W-:Y:S02]  /*16ce0*/  IMAD R85, R34, 0xf4, RZ ;  /* 0x000000f422557824 */ /* 0x001fe400078e02ff */
[----:B-----5:R-:W-:Y:S01]  /*16cf0*/  IMAD R87, R12, 0x79, RZ ;  /* 0x000000790c577824 */ /* 0x020fe200078e02ff */
[----:B------:R-:W-:-:S03]  /*16d00*/  IADD3 R198, P5, R197, R10, RZ ;  /* 0x0000000ac5c67210 */ /* 0x000fc60007fbe0ff */
[----:B------:R-:W0:Y:S01]  /*16d10*/  LDC R12, c[0x0][0x278] ;  /* 0x00009e00ff0c7b82 */ /* 0x000e220000000800 */
[----:B------:R-:W-:Y:S02]  /*16d20*/  IADD3 R204, P6, R85, R10, RZ ;  /* 0x0000000a55cc7210 */ /* 0x000fe40007fde0ff */
[-C--:B------:R-:W-:Y:S02]  /*16d30*/  LEA.HI.X.SX32 R153, R153, R11.reuse, 0x1, P3 ;  /* 0x0000000b99997211 */ /* 0x080fe400018f0eff */
[-C--:B------:R-:W-:Y:S01]  /*16d40*/  LEA.HI.X.SX32 R199, R87, R11.reuse, 0x1, P5 ;  /* 0x0000000b57c77211 */ /* 0x080fe200028f0eff */
[----:B------:R-:W-:Y:S01]  /*16d50*/  IMAD R87, R96, 0xf6, RZ ;  /* 0x000000f660577824 */ /* 0x000fe200078e02ff */
[----:B------:R-:W-:Y:S01]  /*16d60*/  PRMT R14, R80, 0x7632, R14 ;  /* 0x00007632500e7816 */ /* 0x000fe2000000000e */
[----:B------:R1:W-:Y:S01]  /*16d70*/  STG.E.U16 desc[UR60][R200.64], R104 ;  /* 0x00000068c8007986 */ /* 0x0003e2000c10153c */
[----:B------:R-:W-:Y:S01]  /*16d80*/  LEA.HI.X.SX32 R205, R115, R11, 0x1, P6 ;  /* 0x0000000b73cd7211 */ /* 0x000fe200030f0eff */
[----:B------:R-:W-:Y:S01]  /*16d90*/  IMAD R115, R98, 0xf8, RZ ;  /* 0x000000f862737824 */ /* 0x000fe200078e02ff */
[----:B------:R-:W5:Y:S01]  /*16da0*/  LDC R34, c[0x0][0x278] ;  /* 0x00009e00ff227b82 */ /* 0x000f620000000800 */
[----:B------:R2:W-:Y:S01]  /*16db0*/  STG.E.U16 desc[UR60][R152.64], R80 ;  /* 0x0000005098007986 */ /* 0x0005e2000c10153c */
[----:B------:R-:W-:-:S03]  /*16dc0*/  PRMT R84, R81, 0x7632, R84 ;  /* 0x0000763251547816 */ /* 0x000fc60000000054 */
[----:B------:R3:W-:Y:S01]  /*16dd0*/  STG.E.U16 desc[UR60][R198.64], R14 ;  /* 0x0000000ec6007986 */ /* 0x0007e2000c10153c */
[----:B-1----:R-:W-:Y:S01]  /*16de0*/  IMAD R201, R16, 0x7b, RZ ;  /* 0x0000007b10c97824 */ /* 0x002fe200078e02ff */
[-C--:B------:R-:W-:Y:S02]  /*16df0*/  IADD3 R200, P3, R87, R10.reuse, RZ ;  /* 0x0000000a57c87210 */ /* 0x080fe40007f7e0ff */
[----:B------:R1:W-:Y:S01]  /*16e00*/  STG.E.U16 desc[UR60][R204.64], R81 ;  /* 0x00000051cc007986 */ /* 0x0003e2000c10153c */
[----:B------:R-:W5:Y:S01]  /*16e10*/  LDC R16, c[0x0][0x278] ;  /* 0x00009e00ff107b82 */ /* 0x000f620000000800 */
[----:B--2---:R-:W-:Y:S01]  /*16e20*/  IMAD R153, R100, 0xfa, RZ ;  /* 0x000000fa64997824 */ /* 0x004fe200078e02ff */
[----:B------:R-:W-:Y:S02]  /*16e30*/  LEA.HI.X.SX32 R201, R201, R11, 0x1, P3 ;  /* 0x0000000bc9c97211 */ /* 0x000fe400018f0eff */
[----:B---3--:R-:W-:-:S04]  /*16e40*/  IADD3 R198, P5, R115, R10, RZ ;  /* 0x0000000a73c67210 */ /* 0x008fc80007fbe0ff */
[----:B------:R-:W2:Y:S01]  /*16e50*/  LDC R14, c[0x0][0x278] ;  /* 0x00009e00ff0e7b82 */ /* 0x000ea20000000800 */
[----:B-1----:R-:W-:Y:S01]  /*16e60*/  IMAD R81, R18, 0x7d, RZ ;  /* 0x0000007d12517824 */ /* 0x002fe200078e02ff */
[----:B------:R-:W-:-:S06]  /*16e70*/  IADD3 R204, P3, R153, R10, RZ ;  /* 0x0000000a99cc7210 */ /* 0x000fcc0007f7e0ff */
[----:B------:R-:W1:Y:S01]  /*16e80*/  LDC R18, c[0x0][0x278] ;  /* 0x00009e00ff127b82 */ /* 0x000e620000000800 */
[-C--:B------:R-:W-:Y:S01]  /*16e90*/  LEA.HI.X.SX32 R199, R155, R11.reuse, 0x1, P5 ;  /* 0x0000000b9bc77211 */ /* 0x080fe200028f0eff */
[----:B------:R-:W-:Y:S01]  /*16ea0*/  IMAD R155, R32, 0xfe, RZ ;  /* 0x000000fe209b7824 */ /* 0x000fe200078e02ff */
[----:B------:R-:W-:Y:S01]  /*16eb0*/  LEA.HI.X.SX32 R205, R81, R11, 0x1, P3 ;  /* 0x0000000b51cd7211 */ /* 0x000fe200018f0eff */
[----:B----4-:R-:W-:-:S04]  /*16ec0*/  IMAD R81, R26, 0xfc, RZ ;  /* 0x000000fc1a517824 */ /* 0x010fc800078e02ff */
[----:B------:R-:W3:Y:S01]  /*16ed0*/  LDC R32, c[0x0][0x278] ;  /* 0x00009e00ff207b82 */ /* 0x000ee20000000800 */
[----:B------:R0:W-:Y:S07]  /*16ee0*/  STG.E.U16 desc[UR60][R200.64], R84 ;  /* 0x00000054c8007986 */ /* 0x0001ee000c10153c */
[----:B------:R-:W4:Y:S01]  /*16ef0*/  LDC R26, c[0x0][0x278] ;  /* 0x00009e00ff1a7b82 */ /* 0x000f220000000800 */
[----:B------:R5:W-:Y:S01]  /*16f00*/  STG.E.U16 desc[UR60][R198.64], R82 ;  /* 0x00000052c6007986 */ /* 0x000be2000c10153c */
[----:B------:R-:W-:Y:S01]  /*16f10*/  IADD3 R116, P3, R81, R10, RZ ;  /* 0x0000000a51747210 */ /* 0x000fe20007f7e0ff */
[----:B0-----:R-:W-:Y:S01]  /*16f20*/  IMAD R201, R12, 0x7f, RZ ;  /* 0x0000007f0cc97824 */ /* 0x001fe200078e02ff */
[----:B------:R-:W-:-:S02]  /*16f30*/  PRMT R102, R82, 0x7632, R102 ;  /* 0x0000763252667816 */ /* 0x000fc40000000066 */
[----:B------:R-:W-:Y:S02]  /*16f40*/  LEA.HI.X.SX32 R117, R117, R11, 0x1, P3 ;  /* 0x0000000b75757211 */ /* 0x000fe400018f0eff */
[----:B------:R-:W0:Y:S01]  /*16f50*/  LDC R12, c[0x0][0x278] ;  /* 0x00009e00ff0c7b82 */ /* 0x000e220000000800 */
[----:B-----5:R-:W-:-:S04]  /*16f60*/  IADD3 R198, P5, R155, R10, RZ ;  /* 0x0000000a9bc67210 */ /* 0x020fc80007fbe0ff */
[----:B------:R-:W-:Y:S01]  /*16f70*/  LEA.HI.X.SX32 R199, R201, R11, 0x1, P5 ;  /* 0x0000000bc9c77211 */ /* 0x000fe200028f0eff */
[----:B------:R-:W-:Y:S01]  /*16f80*/  IMAD R201, R34, 0x102, RZ ;  /* 0x0000010222c97824 */ /* 0x000fe200078e02ff */
[----:B------:R-:W-:Y:S01]  /*16f90*/  STG.E.U16 desc[UR60][R204.64], R102 ;  /* 0x00000066cc007986 */ /* 0x000fe2000c10153c */
[----:B------:R-:W-:-:S03]  /*16fa0*/  PRMT R80, R83, 0x7632, R80 ;  /* 0x0000763253507816 */ /* 0x000fc60000000050 */
[----:B------:R1:W-:Y:S01]  /*16fb0*/  STG.E.U16 desc[UR60][R116.64], R83 ;  /* 0x0000005374007986 */ /* 0x0003e2000c10153c */
[-C--:B------:R-:W-:Y:S02]  /*16fc0*/  IADD3 RZ, P5, R201, R10.reuse, RZ ;  /* 0x0000000ac9ff7210 */ /* 0x080fe40007fbe0ff */
[----:B------:R-:W-:Y:S02]  /*16fd0*/  LEA RZ, P3, R207, R10, 0x8 ;  /* 0x0000000acfff7211 */ /* 0x000fe400078640ff */
[----:B--2---:R-:W-:Y:S01]  /*16fe0*/  SHF.L.U32 R201, R14, 0x7, RZ ;  /* 0x000000070ec97819 */ /* 0x004fe200000006ff */
[----:B------:R3:W-:Y:S01]  /*16ff0*/  STG.E.U16 desc[UR60][R198.64], R80 ;  /* 0x00000050c6007986 */ /* 0x0007e2000c10153c */
[----:B------:R-:W2:Y:S01]  /*17000*/  LDC R207, c[0x0][0x278] ;  /* 0x00009e00ffcf7b82 */ /* 0x000ea20000000800 */
[----:B-1----:R-:W-:-:S07]  /*17010*/  IMAD R117, R18, 0x104, RZ ;  /* 0x0000010412757824 */ /* 0x002fce00078e02ff */
[----:B------:R-:W1:Y:S01]  /*17020*/  LDC R18, c[0x0][0x278] ;  /* 0x00009e00ff127b82 */ /* 0x000e620000000800 */
[----:B------:R-:W-:Y:S01]  /*17030*/  IMAD R205, R16, 0x81, RZ ;  /* 0x0000008110cd7824 */ /* 0x000fe200078e02ff */
[----:B------:R-:W-:Y:S01]  /*17040*/  LEA.HI.X.SX32 R201, R201, R11, 0x1, P3 ;  /* 0x0000000bc9c97211 */ /* 0x000fe200018f0eff */
[----:B---3--:R-:W-:Y:S01]  /*17050*/  IMAD R199, R32, 0x108, RZ ;  /* 0x0000010820c77824 */ /* 0x008fe200078e02ff */
[----:B------:R-:W-:Y:S01]  /*17060*/  IADD3 RZ, P3, R117, R10, RZ ;  /* 0x0000000a75ff7210 */ /* 0x000fe20007f7e0ff */
[----:B----4-:R-:W-:-:S03]  /*17070*/  IMAD R117, R26, 0x106, RZ ;  /* 0x000001061a757824 */ /* 0x010fc600078e02ff */
[----:B------:R-:W3:Y:S01]  /*17080*/  LDC R32, c[0x0][0x278] ;  /* 0x00009e00ff207b82 */ /* 0x000ee20000000800 */
[----:B------:R-:W-:Y:S01]  /*17090*/  LEA R200, R209, R6, 0x8 ;  /* 0x00000006d1c87211 */ /* 0x000fe200078e40ff */
[----:B------:R-:W-:Y:S01]  /*170a0*/  IMAD R82, R211, 0x102, R6 ;  /* 0x00000102d3527824 */ /* 0x000fe200078e0206 */
[----:B------:R-:W-:Y:S02]  /*170b0*/  LEA.HI.X.SX32 R83, R205, R11, 0x1, P5 ;  /* 0x0000000bcd537211 */ /* 0x000fe400028f0eff */
[----:B------:R-:W-:-:S03]  /*170c0*/  PRMT R16, R88, 0x7632, R16 ;  /* 0x0000763258107816 */ /* 0x000fc60000000010 */
[----:B------:R-:W4:Y:S01]  /*170d0*/  LDC R26, c[0x0][0x278] ;  /* 0x00009e00ff1a7b82 */ /* 0x000f220000000800 */
[----:B------:R5:W-:Y:S04]  /*170e0*/  STG.E.U16 desc[UR60][R200.64], R88 ;  /* 0x00000058c8007986 */ /* 0x000be8000c10153c */
[----:B------:R0:W-:Y:S03]  /*170f0*/  STG.E.U16 desc[UR60][R82.64], R16 ;  /* 0x0000001052007986 */ /* 0x0001e6000c10153c */
[----:B------:R-:W4:Y:S01]  /*17100*/  LDC R14, c[0x0][0x278] ;  /* 0x00009e00ff0e7b82 */ /* 0x000f220000000800 */
[-C--:B------:R-:W-:Y:S02]  /*17110*/  IADD3 RZ, P5, R117, R10.reuse, RZ ;  /* 0x0000000a75ff7210 */ /* 0x080fe40007fbe0ff */
[----:B------:R-:W-:Y:S01]  /*17120*/  IADD3 RZ, P6, R199, R10, RZ ;  /* 0x0000000ac7ff7210 */ /* 0x000fe20007fde0ff */
[----:B-1----:R-:W-:-:S04]  /*17130*/  IMAD R205, R18, 0x10a, RZ ;  /* 0x0000010a12cd7824 */ /* 0x002fc800078e02ff */
[----:B-----5:R-:W1:Y:S08]  /*17140*/  LDC R201, c[0x0][0x278] ;  /* 0x00009e00ffc97b82 */ /* 0x020e700000000800 */
[----:B0-----:R-:W0:Y:S01]  /*17150*/  LDC R16, c[0x0][0x278] ;  /* 0x00009e00ff107b82 */ /* 0x001e220000000800 */
[----:B------:R-:W-:Y:S01]  /*17160*/  IMAD R117, R12, 0x83, RZ ;  /* 0x000000830c757824 */ /* 0x000fe200078e02ff */
[----:B------:R-:W-:Y:S01]  /*17170*/  LEA.HI.X.SX32 R83, R161, R11, 0x1, P3 ;  /* 0x0000000ba1537211 */ /* 0x000fe200018f0eff */
[----:B--2---:R-:W-:-:S05]  /*17180*/  IMAD R82, R207, 0x104, R6 ;  /* 0x00000104cf527824 */ /* 0x004fca00078e0206 */
[----:B------:R-:W2:Y:S01]  /*17190*/  LDC R199, c[0x0][0x278] ;  /* 0x00009e00ffc77b82 */ /* 0x000ea20000000800 */
[--C-:B------:R-:W-:Y:S01]  /*171a0*/  IMAD R116, R213, 0x106, R6.reuse ;  /* 0x00000106d5747824 */ /* 0x100fe200078e0206 */
[----:B------:R-:W-:Y:S01]  /*171b0*/  LEA.HI.X.SX32 R117, R117, R11, 0x1, P5 ;  /* 0x0000000b75757211 */ /* 0x000fe200028f0eff */
[----:B------:R-:W-:Y:S01]  /*171c0*/  IMAD R156, R217, 0x108, R6 ;  /* 0x00000108d99c7824 */ /* 0x000fe200078e0206 */
[----:B------:R-:W-:-:S04]  /*171d0*/  PRMT R12, R89, 0x7632, R12 ;  /* 0x00007632590c7816 */ /* 0x000fc8000000000c */
[----:B------:R-:W5:Y:S01]  /*171e0*/  LDC R161, c[0x0][0x278] ;  /* 0x00009e00ffa17b82 */ /* 0x000f620000000800 */
[----:B------:R-:W-:Y:S01]  /*171f0*/  LEA.HI.X.SX32 R157, R157, R11, 0x1, P6 ;  /* 0x0000000b9d9d7211 */ /* 0x000fe200030f0eff */
[----:B---3--:R-:W-:-:S06]  /*17200*/  IMAD R209, R32, 0x10e, RZ ;  /* 0x0000010e20d17824 */ /* 0x008fcc00078e02ff */
[----:B------:R-:W3:Y:S01]  /*17210*/  LDC R18, c[0x0][0x278] ;  /* 0x00009e00ff127b82 */ /* 0x000ee20000000800 */
[----:B----4-:R-:W-:Y:S01]  /*17220*/  IMAD R207, R26, 0x10c, RZ ;  /* 0x0000010c1acf7824 */ /* 0x010fe200078e02ff */
[----:B------:R4:W-:Y:S06]  /*17230*/  STG.E.U16 desc[UR60][R82.64], R89 ;  /* 0x0000005952007986 */ /* 0x0009ec000c10153c */
[----:B------:R-:W3:Y:S01]  /*17240*/  LDC R32, c[0x0][0x278] ;  /* 0x00009e00ff207b82 */ /* 0x000ee20000000800 */
[----:B------:R0:W-:Y:S04]  /*17250*/  STG.E.U16 desc[UR60][R116.64], R12 ;  /* 0x0000000c74007986 */ /* 0x0001e8000c10153c */
[----:B------:R1:W-:Y:S03]  /*17260*/  STG.E.U16 desc[UR60][R156.64], R90 ;  /* 0x0000005a9c007986 */ /* 0x0003e6000c10153c */
[----:B------:R-:W3:Y:S01]  /*17270*/  LDC R26, c[0x0][0x278] ;  /* 0x00009e00ff1a7b82 */ /* 0x000ee20000000800 */
[----:B----4-:R-:W-:-:S02]  /*17280*/  IMAD R83, R14, 0x85, RZ ;  /* 0x000000850e537824 */ /* 0x010fc400078e02ff */
[----:B0-----:R-:W-:-:S05]  /*17290*/  IMAD R117, R16, 0x87, RZ ;  /* 0x0000008710757824 */ /* 0x001fca00078e02ff */
[----:B------:R-:W0:Y:S08]  /*172a0*/  LDC R12, c[0x0][0x278] ;  /* 0x00009e00ff0c7b82 */ /* 0x000e300000000800 */
[----:B-1----:R-:W1:Y:S01]  /*172b0*/  LDC R157, c[0x0][0x278] ;  /* 0x00009e00ff9d7b82 */ /* 0x002e620000000800 */
[-C--:B------:R-:W-:Y:S02]  /*172c0*/  IADD3 RZ, P3, R205, R10.reuse, RZ ;  /* 0x0000000acdff7210 */ /* 0x080fe40007f7e0ff */
[----:B------:R-:W-:-:S05]  /*172d0*/  IADD3 RZ, P5, R207, R10, RZ ;  /* 0x0000000acfff7210 */ /* 0x000fca0007fbe0ff */
[----:B------:R-:W4:Y:S01]  /*172e0*/  LDC R16, c[0x0][0x278] ;  /* 0x00009e00ff107b82 */ /* 0x000f220000000800 */
[----:B------:R-:W-:Y:S01]  /*172f0*/  PRMT R34, R90, 0x7632, R34 ;  /* 0x000076325a227816 */ /* 0x000fe20000000022 */
[----:B--2---:R-:W-:Y:S01]  /*17300*/  IMAD R82, R199, 0x10a, R6 ;  /* 0x0000010ac7527824 */ /* 0x004fe200078e0206 */
[----:B------:R-:W-:-:S05]  /*17310*/  LEA.HI.X.SX32 R83, R83, R11, 0x1, P3 ;  /* 0x0000000b53537211 */ /* 0x000fca00018f0eff */
[----:B------:R-:W2:Y:S01]  /*17320*/  LDC R14, c[0x0][0x278] ;  /* 0x00009e00ff0e7b82 */ /* 0x000ea20000000800 */
[--C-:B------:R-:W-:Y:S01]  /*17330*/  IMAD R88, R201, 0x10c, R6.reuse ;  /* 0x0000010cc9587824 */ /* 0x100fe200078e0206 */
[----:B------:R-:W-:Y:S01]  /*17340*/  LEA.HI.X.SX32 R89, R159, R11, 0x1, P5 ;  /* 0x0000000b9f597211 */ /* 0x000fe200028f0eff */
[----:B-----5:R-:W-:Y:S02]  /*17350*/  IMAD R116, R161, 0x10e, R6 ;  /* 0x0000010ea1747824 */ /* 0x020fe400078e0206 */
[----:B---3--:R-:W-:-:S03]  /*17360*/  IMAD R161, R18, 0x110, RZ ;  /* 0x0000011012a17824 */ /* 0x008fc600078e02ff */
[----:B------:R-:W3:Y:S01]  /*17370*/  LDC R205, c[0x0][0x278] ;  /* 0x00009e00ffcd7b82 */ /* 0x000ee20000000800 */
[----:B------:R-:W-:Y:S01]  /*17380*/  STG.E.U16 desc[UR60][R82.64], R34 ;  /* 0x0000002252007986 */ /* 0x000fe2000c10153c */
[----:B------:R-:W-:Y:S02]  /*17390*/  PRMT R80, R91, 0x7632, R80 ;  /* 0x000076325b507816 */ /* 0x000fe40000000050 */
[-C--:B------:R-:W-:Y:S01]  /*173a0*/  IADD3 RZ, P3, R161, R10.reuse, RZ ;  /* 0x0000000aa1ff7210 */ /* 0x080fe20007f7e0ff */
[----:B------:R5:W-:Y:S03]  /*173b0*/  STG.E.U16 desc[UR60][R88.64], R91 ;  /* 0x0000005b58007986 */ /* 0x000be6000c10153c */
[----:B------:R-:W3:Y:S01]  /*173c0*/  LDC R159, c[0x0][0x278] ;  /* 0x00009e00ff9f7b82 */ /* 0x000ee20000000800 */
[----:B------:R-:W-:Y:S01]  /*173d0*/  IADD3 RZ, P6, R209, R10, RZ ;  /* 0x0000000ad1ff7210 */ /* 0x000fe20007fde0ff */
[----:B------:R-:W-:-:S06]  /*173e0*/  IMAD R199, R26, 0x112, RZ ;  /* 0x000001121ac77824 */ /* 0x000fcc00078e02ff */
[----:B------:R-:W3:Y:S01]  /*173f0*/  LDC R18, c[0x0][0x278] ;  /* 0x00009e00ff127b82 */ /* 0x000ee20000000800 */
[----:B-----5:R-:W-:Y:S01]  /*17400*/  IMAD R91, R32, 0x114, RZ ;  /* 0x00000114205b7824 */ /* 0x020fe200078e02ff */
[-C--:B------:R-:W-:Y:S01]  /*17410*/  LEA.HI.X.SX32 R83, R165, R11.reuse, 0x1, P3 ;  /* 0x0000000ba5537211 */ /* 0x080fe200018f0eff */
[----:B-1----:R-:W-:Y:S01]  /*17420*/  IMAD R82, R157, 0x110, R6 ;  /* 0x000001109d527824 */ /* 0x002fe200078e0206 */
[-C--:B------:R-:W-:Y:S02]  /*17430*/  LEA.HI.X.SX32 R117, R117, R11.reuse, 0x1, P6 ;  /* 0x0000000b75757211 */ /* 0x080fe400030f0eff */
[----:B------:R-:W-:Y:S02]  /*17440*/  IADD3 RZ, P3, R91, R10, RZ ;  /* 0x0000000a5bff7210 */ /* 0x000fe40007f7e0ff */
[----:B------:R-:W1:Y:S01]  /*17450*/  LDC R26, c[0x0][0x278] ;  /* 0x00009e00ff1a7b82 */ /* 0x000e620000000800 */
[----:B0-----:R-:W-:Y:S01]  /*17460*/  IMAD R89, R12, 0x89, RZ ;  /* 0x000000890c597824 */ /* 0x001fe200078e02ff */
[----:B------:R-:W-:Y:S01]  /*17470*/  LEA.HI.X.SX32 R91, R119, R11, 0x1, P3 ;  /* 0x0000000b775b7211 */ /* 0x000fe200018f0eff */
[----:B------:R-:W-:Y:S01]  /*17480*/  STG.E.U16 desc[UR60][R116.64], R80 ;  /* 0x0000005074007986 */ /* 0x000fe2000c10153c */
[----:B----4-:R-:W-:-:S04]  /*17490*/  IMAD R119, R16, 0x116, RZ ;  /* 0x0000011610777824 */ /* 0x010fc800078e02ff */
[----:B------:R-:W0:Y:S01]  /*174a0*/  LDC R161, c[0x0][0x278] ;  /* 0x00009e00ffa17b82 */ /* 0x000e220000000800 */
[----:B------:R2:W-:Y:S07]  /*174b0*/  STG.E.U16 desc[UR60][R82.64], R72 ;  /* 0x0000004852007986 */ /* 0x0005ee000c10153c */
[----:B------:R-:W4:Y:S08]  /*174c0*/  LDC R157, c[0x0][0x278] ;  /* 0x00009e00ff9d7b82 */ /* 0x000f300000000800 */
[----:B------:R-:W5:Y:S01]  /*174d0*/  LDC R32, c[0x0][0x278] ;  /* 0x00009e00ff207b82 */ /* 0x000f620000000800 */
[----:B--2---:R-:W-:Y:S01]  /*174e0*/  IMAD R83, R14, 0x8b, RZ ;  /* 0x0000008b0e537824 */ /* 0x004fe200078e02ff */
[----:B------:R-:W-:-:S06]  /*174f0*/  IADD3 RZ, P5, R199, R10, RZ ;  /* 0x0000000ac7ff7210 */ /* 0x000fcc0007fbe0ff */
[----:B------:R-:W2:Y:S01]  /*17500*/  LDC R12, c[0x0][0x278] ;  /* 0x00009e00ff0c7b82 */ /* 0x000ea20000000800 */
[----:B------:R-:W-:Y:S01]  /*17510*/  IADD3 RZ, P3, R119, R10, RZ ;  /* 0x0000000a77ff7210 */ /* 0x000fe20007f7e0ff */
[----:B---3--:R-:W-:-:S06]  /*17520*/  IMAD R88, R205, 0x112, R6 ;  /* 0x00000112cd587824 */ /* 0x008fcc00078e0206 */
[----:B------:R-:W3:Y:S01]  /*17530*/  LDC R14, c[0x0][0x278] ;  /* 0x00009e00ff0e7b82 */ /* 0x000ee20000000800 */
[----:B------:R-:W-:Y:S01]  /*17540*/  LEA.HI.X.SX32 R89, R89, R11, 0x1, P5 ;  /* 0x0000000b59597211 */ /* 0x000fe200028f0eff */
[----:B------:R-:W-:Y:S01]  /*17550*/  IMAD R90, R159, 0x114, R6 ;  /* 0x000001149f5a7824 */ /* 0x000fe200078e0206 */
[----:B------:R-:W-:-:S05]  /*17560*/  PRMT R34, R72, 0x7632, R34 ;  /* 0x0000763248227816 */ /* 0x000fca0000000022 */
[----:B------:R-:W3:Y:S01]  /*17570*/  LDC R117, c[0x0][0x278] ;  /* 0x00009e00ff757b82 */ /* 0x000ee20000000800 */
[----:B------:R-:W-:-:S07]  /*17580*/  IMAD R159, R18, 0x118, RZ ;  /* 0x00000118129f7824 */ /* 0x000fce00078e02ff */
[----:B------:R-:W3:Y:S01]  /*17590*/  LDC R119, c[0x0][0x278] ;  /* 0x00009e00ff777b82 */ /* 0x000ee20000000800 */
[----:B------:R1:W-:Y:S07]  /*175a0*/  STG.E.U16 desc[UR60][R88.64], R34 ;  /* 0x0000002258007986 */ /* 0x0003ee000c10153c */
[----:B------:R-:W3:Y:S01]  /*175b0*/  LDC R16, c[0x0][0x278] ;  /* 0x00009e00ff107b82 */ /* 0x000ee20000000800 */
[----:B------:R4:W-:Y:S01]  /*175c0*/  STG.E.U16 desc[UR60][R90.64], R73 ;  /* 0x000000495a007986 */ /* 0x0009e2000c10153c */
[----:B------:R-:W-:-:S02]  /*175d0*/  IADD3 RZ, P5, R159, R10, RZ ;  /* 0x0000000a9fff7210 */ /* 0x000fc40007fbe0ff */
[----:B-1----:R-:W-:-:S04]  /*175e0*/  PRMT R34, R73, 0x7632, R34 ;  /* 0x0000763249227816 */ /* 0x002fc80000000022 */
[----:B------:R-:W1:Y:S01]  /*175f0*/  LDC R18, c[0x0][0x278] ;  /* 0x00009e00ff127b82 */ /* 0x000e620000000800 */
[----:B0-----:R-:W-:Y:S01]  /*17600*/  IMAD R82, R161, 0x116, R6 ;  /* 0x00000116a1527824 */ /* 0x001fe200078e0206 */
[----:B------:R-:W-:Y:S01]  /*17610*/  LEA.HI.X.SX32 R83, R83, R11, 0x1, P3 ;  /* 0x0000000b53537211 */ /* 0x000fe200018f0eff */
[----:B----4-:R-:W-:-:S05]  /*17620*/  IMAD R73, R26, 0x11a, RZ ;  /* 0x0000011a1a497824 */ /* 0x010fca00078e02ff */
[----:B------:R-:W0:Y:S01]  /*17630*/  LDC R91, c[0x0][0x278] ;  /* 0x00009e00ff5b7b82 */ /* 0x000e220000000800 */
[----:B------:R-:W-:Y:S01]  /*17640*/  IMAD R88, R157, 0x118, R6 ;  /* 0x000001189d587824 */ /* 0x000fe200078e0206 */
[----:B------:R-:W-:Y:S01]  /*17650*/  LEA.HI.X.SX32 R89, R129, R11, 0x1, P5 ;  /* 0x0000000b81597211 */ /* 0x000fe200028f0eff */
[----:B-----5:R-:W-:Y:S01]  /*17660*/  IMAD R157, R32, 0x11c, RZ ;  /* 0x0000011c209d7824 */ /* 0x020fe200078e02ff */
[----:B------:R-:W-:-:S04]  /*17670*/  IADD3 RZ, P3, R73, R10, RZ ;  /* 0x0000000a49ff7210 */ /* 0x000fc80007f7e0ff */
[----:B------:R-:W4:Y:S01]  /*17680*/  LDC R26, c[0x0][0x278] ;  /* 0x00009e00ff1a7b82 */ /* 0x000f220000000800 */
[----:B--2---:R-:W-:Y:S01]  /*17690*/  IMAD R73, R12, 0x8d, RZ ;  /* 0x0000008d0c497824 */ /* 0x004fe200078e02ff */
[----:B------:R2:W-:Y:S06]  /*176a0*/  STG.E.U16 desc[UR60][R82.64], R34 ;  /* 0x0000002252007986 */ /* 0x0005ec000c10153c */
[----:B------:R-:W5:Y:S01]  /*176b0*/  LDC R129, c[0x0][0x278] ;  /* 0x00009e00ff817b82 */ /* 0x000f620000000800 */
[----:B------:R2:W-:Y:S01]  /*176c0*/  STG.E.U16 desc[UR60][R88.64], R74 ;  /* 0x0000004a58007986 */ /* 0x0005e2000c10153c */
[----:B---3--:R-:W-:-:S06]  /*176d0*/  IMAD R72, R117, 0x11a, R6 ;  /* 0x0000011a75487824 */ /* 0x008fcc00078e0206 */
[----:B------:R-:W3:Y:S01]  /*176e0*/  LDC R32, c[0x0][0x278] ;  /* 0x00009e00ff207b82 */ /* 0x000ee20000000800 */
[----:B------:R-:W-:Y:S01]  /*176f0*/  LEA.HI.X.SX32 R73, R73, R11, 0x1, P3 ;  /* 0x0000000b49497211 */ /* 0x000fe200018f0eff */
[----:B--2---:R-:W-:Y:S02]  /*17700*/  IMAD R82, R119, 0x11c, R6 ;  /* 0x0000011c77527824 */ /* 0x004fe400078e0206 */
[----:B------:R-:W-:-:S04]  /*17710*/  IMAD R89, R14, 0x8f, RZ ;  /* 0x0000008f0e597824 */ /* 0x000fc800078e02ff */
[----:B------:R-:W2:Y:S01]  /*17720*/  LDC R12, c[0x0][0x278] ;  /* 0x00009e00ff0c7b82 */ /* 0x000ea20000000800 */
[----:B------:R-:W-:Y:S01]  /*17730*/  IADD3 RZ, P3, R157, R10, RZ ;  /* 0x0000000a9dff7210 */ /* 0x000fe20007f7e0ff */
[----:B------:R-:W-:-:S06]  /*17740*/  IMAD R119, R16, 0x11e, RZ ;  /* 0x0000011e10777824 */ /* 0x000fcc00078e02ff */
[----:B------:R-:W2:Y:S01]  /*17750*/  LDC R14, c[0x0][0x278] ;  /* 0x00009e00ff0e7b82 */ /* 0x000ea20000000800 */
[----:B------:R-:W-:-:S07]  /*17760*/  PRMT R80, R74, 0x7632, R80 ;  /* 0x000076324a507816 */ /* 0x000fce0000000050 */
[----:B------:R-:W2:Y:S01]  /*17770*/  LDC R117, c[0x0][0x278] ;  /* 0x00009e00ff757b82 */ /* 0x000ea20000000800 */
[----:B------:R-:W-:Y:S01]  /*17780*/  LEA.HI.X.SX32 R83, R163, R11, 0x1, P3 ;  /* 0x0000000ba3537211 */ /* 0x000fe200018f0eff */
[----:B-1----:R-:W-:Y:S01]  /*17790*/  IMAD R157, R18, 0x120, RZ ;  /* 0x00000120129d7824 */ /* 0x002fe200078e02ff */
[----:B------:R-:W-:-:S05]  /*177a0*/  IADD3 RZ, P3, R119, R10, RZ ;  /* 0x0000000a77ff7210 */ /* 0x000fca0007f7e0ff */
[----:B------:R-:W1:Y:S01]  /*177b0*/  LDC R16, c[0x0][0x278] ;  /* 0x00009e00ff107b82 */ /* 0x000e620000000800 */
[----:B------:R0:W-:Y:S01]  /*177c0*/  STG.E.U16 desc[UR60][R72.64], R80 ;  /* 0x0000005048007986 */ /* 0x0001e2000c10153c */
[----:B------:R-:W-:Y:S02]  /*177d0*/  PRMT R18, R75, 0x7632, R18 ;  /* 0x000076324b127816 */ /* 0x000fe40000000012 */
[----:B------:R-:W-:Y:S01]  /*177e0*/  IADD3 RZ, P5, R157, R10, RZ ;  /* 0x0000000a9dff7210 */ /* 0x000fe20007fbe0ff */
[----:B------:R4:W-:Y:S03]  /*177f0*/  STG.E.U16 desc[UR60][R82.64], R75 ;  /* 0x0000004b52007986 */ /* 0x0009e6000c10153c */
[----:B------:R-:W1:Y:S01]  /*17800*/  LDC R119, c[0x0][0x278] ;  /* 0x00009e00ff777b82 */ /* 0x000e620000000800 */
[----:B0-----:R-:W-:Y:S01]  /*17810*/  IMAD R72, R91, 0x11e, R6 ;  /* 0x0000011e5b487824 */ /* 0x001fe200078e0206 */
[----:B------:R-:W-:-:S06]  /*17820*/  LEA.HI.X.SX32 R73, R89, R11, 0x1, P3 ;  /* 0x0000000b59497211 */ /* 0x000fcc00018f0eff */
[----:B------:R-:W0:Y:S01]  /*17830*/  LDC R34, c[0x0][0x278] ;  /* 0x00009e00ff227b82 */ /* 0x000e220000000800 */
[----:B----4-:R-:W-:Y:S01]  /*17840*/  IMAD R75, R26, 0x122, RZ ;  /* 0x000001221a4b7824 */ /* 0x010fe200078e02ff */
[-C--:B------:R-:W-:Y:S01]  /*17850*/  LEA.HI.X.SX32 R89, R171, R11.reuse, 0x1, P5 ;  /* 0x0000000bab597211 */ /* 0x080fe200028f0eff */
[----:B------:R4:W-:Y:S01]  /*17860*/  STG.E.U16 desc[UR60][R72.64], R18 ;  /* 0x0000001248007986 */ /* 0x0009e2000c10153c */
[--C-:B-----5:R-:W-:Y:S02]  /*17870*/  IMAD R88, R129, 0x120, R6.reuse ;  /* 0x0000012081587824 */ /* 0x120fe400078e0206 */
[----:B---3--:R-:W-:Y:S02]  /*17880*/  IMAD R91, R32, 0x124, RZ ;  /* 0x00000124205b7824 */ /* 0x008fe400078e02ff */
[----:B------:R-:W3:Y:S01]  /*17890*/  LDC R83, c[0x0][0x278] ;  /* 0x00009e00ff537b82 */ /* 0x000ee20000000800 */
[-C--:B------:R-:W-:Y:S01]  /*178a0*/  IADD3 RZ, P3, R75, R10.reuse, RZ ;  /* 0x0000000a4bff7210 */ /* 0x080fe20007f7e0ff */
[----:B--2---:R-:W-:Y:S01]  /*178b0*/  IMAD R75, R12, 0x91, RZ ;  /* 0x000000910c4b7824 */ /* 0x004fe200078e02ff */
[----:B------:R2:W-:Y:S05]  /*178c0*/  STG.E.U16 desc[UR60][R88.64], R76 ;  /* 0x0000004c58007986 */ /* 0x0005ea000c10153c */
[----:B----4-:R-:W4:Y:S01]  /*178d0*/  LDC R18, c[0x0][0x278] ;  /* 0x00009e00ff127b82 */ /* 0x010f220000000800 */
[----:B------:R-:W-:Y:S01]  /*178e0*/  IADD3 RZ, P5, R91, R10, RZ ;  /* 0x0000000a5bff7210 */ /* 0x000fe20007fbe0ff */
[----:B------:R-:W-:Y:S01]  /*178f0*/  IMAD R74, R117, 0x122, R6 ;  /* 0x00000122754a7824 */ /* 0x000fe200078e0206 */
[----:B------:R-:W-:-:S02]  /*17900*/  LEA.HI.X.SX32 R75, R75, R11, 0x1, P3 ;  /* 0x0000000b4b4b7211 */ /* 0x000fc400018f0eff */
[----:B------:R-:W-:Y:S01]  /*17910*/  PRMT R32, R76, 0x7632, R32 ;  /* 0x000076324c207816 */ /* 0x000fe20000000020 */
[----:B--2---:R-:W-:Y:S02]  /*17920*/  IMAD R89, R14, 0x126, RZ ;  /* 0x000001260e597824 */ /* 0x004fe400078e02ff */
[----:B------:R-:W2:Y:S01]  /*17930*/  LDC R91, c[0x0][0x278] ;  /* 0x00009e00ff5b7b82 */ /* 0x000ea20000000800 */
[----:B-1----:R-:W-:Y:S01]  /*17940*/  IMAD R117, R16, 0x128, RZ ;  /* 0x0000012810757824 */ /* 0x002fe200078e02ff */
[----:B------:R1:W-:Y:S06]  /*17950*/  STG.E.U16 desc[UR60][R74.64], R32 ;  /* 0x000000204a007986 */ /* 0x0003ec000c10153c */
[----:B------:R-:W5:Y:S01]  /*17960*/  LDC R12, c[0x0][0x278] ;  /* 0x00009e00ff0c7b82 */ /* 0x000f620000000800 */
[----:B------:R-:W-:Y:S01]  /*17970*/  IADD3 RZ, P3, R89, R10, RZ ;  /* 0x0000000a59ff7210 */ /* 0x000fe20007f7e0ff */
[----:B------:R-:W-:-:S06]  /*17980*/  IMAD R72, R119, 0x124, R6 ;  /* 0x0000012477487824 */ /* 0x000fcc00078e0206 */
[----:B------:R-:W0:Y:S01]  /*17990*/  LDC R89, c[0x0][0x278] ;  /* 0x00009e00ff597b82 */ /* 0x000e220000000800 */
[----:B------:R-:W-:-:S07]  /*179a0*/  LEA.HI.X.SX32 R73, R169, R11, 0x1, P5 ;  /* 0x0000000ba9497211 */ /* 0x000fce00028f0eff */
[----:B------:R-:W0:Y:S08]  /*179b0*/  LDC R16, c[0x0][0x278] ;  /* 0x00009e00ff107b82 */ /* 0x000e300000000800 */
[----:B-1----:R-:W1:Y:S01]  /*179c0*/  LDC R32, c[0x0][0x278] ;  /* 0x00009e00ff207b82 */ /* 0x002e620000000800 */
[----:B------:R4:W-:Y:S01]  /*179d0*/  STG.E.U16 desc[UR60][R72.64], R77 ;  /* 0x0000004d48007986 */ /* 0x0009e2000c10153c */
[----:B---3--:R-:W-:-:S06]  /*179e0*/  IMAD R83, R83, 0x93, RZ ;  /* 0x0000009353537824 */ /* 0x008fcc00078e02ff */
[----:B------:R-:W3:Y:S01]  /*179f0*/  LDC R129, c[0x0][0x278] ;  /* 0x00009e00ff817b82 */ /* 0x000ee20000000800 */
[----:B------:R-:W-:-:S07]  /*17a00*/  PRMT R80, R77, 0x7632, R80 ;  /* 0x000076324d507816 */ /* 0x000fce0000000050 */
[----:B------:R-:W3:Y:S01]  /*17a10*/  LDC R14, c[0x0][0x278] ;  /* 0x00009e00ff0e7b82 */ /* 0x000ee20000000800 */
[----:B----4-:R-:W-:Y:S01]  /*17a20*/  IMAD R77, R18, 0x12a, RZ ;  /* 0x0000012a124d7824 */ /* 0x010fe200078e02ff */
[----:B------:R-:W-:-:S06]  /*17a30*/  IADD3 RZ, P5, R117, R10, RZ ;  /* 0x0000000a75ff7210 */ /* 0x000fcc0007fbe0ff */
[----:B------:R-:W4:Y:S01]  /*17a40*/  LDC R26, c[0x0][0x278] ;  /* 0x00009e00ff1a7b82 */ /* 0x000f220000000800 */
[----:B------:R-:W-:Y:S01]  /*17a50*/  LEA.HI.X.SX32 R75, R83, R11, 0x1, P3 ;  /* 0x0000000b534b7211 */ /* 0x000fe200018f0eff */
[----:B--2---:R-:W-:Y:S01]  /*17a60*/  IMAD R74, R91, 0x126, R6 ;  /* 0x000001265b4a7824 */ /* 0x004fe200078e0206 */
[----:B------:R-:W-:-:S05]  /*17a70*/  IADD3 RZ, P3, R77, R10, RZ ;  /* 0x0000000a4dff7210 */ /* 0x000fca0007f7e0ff */
[----:B------:R-:W2:Y:S01]  /*17a80*/  LDC R18, c[0x0][0x278] ;  /* 0x00009e00ff127b82 */ /* 0x000ea20000000800 */
[----:B-----5:R-:W-:Y:S01]  /*17a90*/  IMAD R77, R12, 0x95, RZ ;  /* 0x000000950c4d7824 */ /* 0x020fe200078e02ff */
[----:B------:R5:W-:Y:S06]  /*17aa0*/  STG.E.U16 desc[UR60][R74.64], R80 ;  /* 0x000000504a007986 */ /* 0x000bec000c10153c */
[----:B------:R-:W2:Y:S01]  /*17ab0*/  LDC R117, c[0x0][0x278] ;  /* 0x00009e00ff757b82 */ /* 0x000ea20000000800 */
[----:B0-----:R-:W-:-:S07]  /*17ac0*/  IMAD R76, R89, 0x12a, R6 ;  /* 0x0000012a594c7824 */ /* 0x001fce00078e0206 */
[----:B------:R-:W0:Y:S01]  /*17ad0*/  LDC R12, c[0x0][0x278] ;  /* 0x00009e00ff0c7b82 */ /* 0x000e220000000800 */
[----:B-----5:R-:W-:Y:S02]  /*17ae0*/  IMAD R75, R16, 0x12c, RZ ;  /* 0x0000012c104b7824 */ /* 0x020fe400078e02ff */
[----:B-1----:R-:W-:-:S05]  /*17af0*/  IMAD R89, R32, 0x130, RZ ;  /* 0x0000013020597824 */ /* 0x002fca00078e02ff */
[----:B------:R-:W1:Y:S01]  /*17b00*/  LDC R83, c[0x0][0x278] ;  /* 0x00009e00ff537b82 */ /* 0x000e620000000800 */
[-C--:B------:R-:W-:Y:S01]  /*17b10*/  LEA.HI.X.SX32 R77, R77, R11.reuse, 0x1, P3 ;  /* 0x0000000b4d4d7211 */ /* 0x080fe200018f0eff */
[----:B---3--:R-:W-:Y:S01]  /*17b20*/  IMAD R72, R129, 0x128, R6 ;  /* 0x0000012881487824 */ /* 0x008fe200078e0206 */
[----:B------:R-:W-:-:S05]  /*17b30*/  LEA.HI.X.SX32 R73, R167, R11, 0x1, P5 ;  /* 0x0000000ba7497211 */ /* 0x000fca00028f0eff */
[----:B------:R-:W3:Y:S01]  /*17b40*/  LDC R16, c[0x0][0x278] ;  /* 0x00009e00ff107b82 */ /* 0x000ee20000000800 */
[-C--:B------:R-:W-:Y:S01]  /*17b50*/  IADD3 RZ, P3, R75, R10.reuse, RZ ;  /* 0x0000000a4bff7210 */ /* 0x080fe20007f7e0ff */
[----:B------:R-:W-:Y:S01]  /*17b60*/  IMAD R75, R14, 0x97, RZ ;  /* 0x000000970e4b7824 */ /* 0x000fe200078e02ff */
[----:B------:R-:W-:Y:S02]  /*17b70*/  PRMT R82, R78, 0x7632, R82 ;  /* 0x000076324e527816 */ /* 0x000fe40000000052 */
[----:B------:R-:W-:-:S03]  /*17b80*/  IADD3 RZ, P6, R89, R10, RZ ;  /* 0x0000000a59ff7210 */ /* 0x000fc60007fde0ff */
[----:B------:R-:W5:Y:S01]  /*17b90*/  LDC R91, c[0x0][0x278] ;  /* 0x00009e00ff5b7b82 */ /* 0x000f620000000800 */
[----:B------:R4:W-:Y:S07]  /*17ba0*/  STG.E.U16 desc[UR60][R72.64], R78 ;  /* 0x0000004e48007986 */ /* 0x0009ee000c10153c */
[----:B------:R-:W3:Y:S01]  /*17bb0*/  LDC R89, c[0x0][0x278] ;  /* 0x00009e00ff597b82 */ /* 0x000ee20000000800 */
[----:B------:R2:W-:Y:S07]  /*17bc0*/  STG.E.U16 desc[UR60][R76.64], R82 ;  /* 0x000000524c007986 */ /* 0x0005ee000c10153c */
[----:B------:R-:W3:Y:S01]  /*17bd0*/  LDC R14, c[0x0][0x278] ;  /* 0x00009e00ff0e7b82 */ /* 0x000ee20000000800 */
[----:B----4-:R-:W-:Y:S01]  /*17be0*/  IMAD R73, R26, 0x12e, RZ ;  /* 0x0000012e1a497824 */ /* 0x010fe200078e02ff */
[----:B--2---:R-:W-:Y:S01]  /*17bf0*/  LEA.HI.X.SX32 R77, R5, R11, 0x1, P6 ;  /* 0x0000000b054d7211 */ /* 0x004fe200030f0eff */
[----:B------:R-:W-:-:S03]  /*17c00*/  IMAD R5, R18, 0x132, RZ ;  /* 0x0000013212057824 */ /* 0x000fc600078e02ff */
[-C--:B------:R-:W-:Y:S01]  /*17c10*/  IADD3 RZ, P5, R73, R10.reuse, RZ ;  /* 0x0000000a49ff7210 */ /* 0x080fe20007fbe0ff */
[--C-:B------:R-:W-:Y:S01]  /*17c20*/  IMAD R72, R117, 0x12c, R6.reuse ;  /* 0x0000012c75487824 */ /* 0x100fe200078e0206 */
[----:B------:R-:W-:Y:S01]  /*17c30*/  LEA.HI.X.SX32 R73, R131, R11, 0x1, P3 ;  /* 0x0000000b83497211 */ /* 0x000fe200018f0eff */
[----:B------:R-:W2:Y:S01]  /*17c40*/  LDC R117, c[0x0][0x278] ;  /* 0x00009e00ff757b82 */ /* 0x000ea20000000800 */
[----:B------:R-:W-:Y:S01]  /*17c50*/  IADD3 RZ, P3, R5, R10, RZ ;  /* 0x0000000a05ff7210 */ /* 0x000fe20007f7e0ff */
[----:B0-----:R-:W-:Y:S02]  /*17c60*/  IMAD R5, R12, 0x99, RZ ;  /* 0x000000990c057824 */ /* 0x001fe400078e02ff */
[----:B-1----:R-:W-:-:S04]  /*17c70*/  IMAD R74, R83, 0x12e, R6 ;  /* 0x0000012e534a7824 */ /* 0x002fc800078e0206 */
[----:B------:R-:W0:Y:S01]  /*17c80*/  LDC R18, c[0x0][0x278] ;  /* 0x00009e00ff127b82 */ /* 0x000e220000000800 */
[----:B------:R1:W-:Y:S01]  /*17c90*/  STG.E.U16 desc[UR60][R72.64], R79 ;  /* 0x0000004f48007986 */ /* 0x0003e2000c10153c */
[----:B------:R-:W-:-:S06]  /*17ca0*/  PRMT R32, R79, 0x7632, R32 ;  /* 0x000076324f207816 */ /* 0x000fcc0000000020 */
[----:B------:R-:W4:Y:S01]  /*17cb0*/  LDC R83, c[0x0][0x278] ;  /* 0x00009e00ff537b82 */ /* 0x000f220000000800 */
[----:B-----5:R-:W-:Y:S01]  /*17cc0*/  IMAD R76, R91, 0x130, R6 ;  /* 0x000001305b4c7824 */ /* 0x020fe200078e0206 */
[----:B-1----:R-:W-:-:S06]  /*17cd0*/  LEA.HI.X.SX32 R73, R5, R11, 0x1, P3 ;  /* 0x0000000b05497211 */ /* 0x002fcc00018f0eff */
[----:B------:R-:W1:Y:S01]  /*17ce0*/  LDC R26, c[0x0][0x278] ;  /* 0x00009e00ff1a7b82 */ /* 0x000e620000000800 */
[----:B---3--:R-:W-:Y:S02]  /*17cf0*/  IMAD R5, R16, 0x136, RZ ;  /* 0x0000013610057824 */ /* 0x008fe400078e02ff */
[----:B------:R-:W-:-:S05]  /*17d00*/  IMAD R91, R34, 0x134, RZ ;  /* 0x00000134225b7824 */ /* 0x000fca00078e02ff */
[----:B------:R-:W3:Y:S01]  /*17d10*/  LDC R12, c[0x0][0x278] ;  /* 0x00009e00ff0c7b82 */ /* 0x000ee20000000800 */
[----:B------:R-:W-:Y:S01]  /*17d20*/  IADD3 RZ, P3, R5, R10, RZ ;  /* 0x0000000a05ff7210 */ /* 0x000fe20007f7e0ff */
[----:B------:R-:W-:Y:S01]  /*17d30*/  IMAD R72, R89, 0x132, R6 ;  /* 0x0000013259487824 */ /* 0x000fe200078e0206 */
[----:B------:R-:W-:Y:S01]  /*17d40*/  LEA.HI.X.SX32 R75, R75, R11, 0x1, P5 ;  /* 0x0000000b4b4b7211 */ /* 0x000fe200028f0eff */
[----:B------:R-:W-:-:S04]  /*17d50*/  IMAD R5, R14, 0x9b, RZ ;  /* 0x0000009b0e057824 */ /* 0x000fc800078e02ff */
[----:B------:R-:W5:Y:S01]  /*17d60*/  LDC R79, c[0x0][0x278] ;  /* 0x00009e00ff4f7b82 */ /* 0x000f620000000800 */
[----:B------:R-:W-:-:S07]  /*17d70*/  IADD3 RZ, P5, R91, R10, RZ ;  /* 0x0000000a5bff7210 */ /* 0x000fce0007fbe0ff */
[----:B------:R-:W5:Y:S01]  /*17d80*/  LDC R16, c[0x0][0x278] ;  /* 0x00009e00ff107b82 */ /* 0x000f620000000800 */
[----:B------:R2:W-:Y:S07]  /*17d90*/  STG.E.U16 desc[UR60][R74.64], R32 ;  /* 0x000000204a007986 */ /* 0x0005ee000c10153c */
[----:B------:R-:W5:Y:S08]  /*17da0*/  LDC R89, c[0x0][0x278] ;  /* 0x00009e00ff597b82 */ /* 0x000f700000000800 */
[----:B------:R-:W5:Y:S01]  /*17db0*/  LDC R14, c[0x0][0x278] ;  /* 0x00009e00ff0e7b82 */ /* 0x000f620000000800 */
[----:B--2---:R-:W-:Y:S01]  /*17dc0*/  LEA.HI.X.SX32 R75, R7, R11, 0x1, P5 ;  /* 0x0000000b074b7211 */ /* 0x004fe200028f0eff */
[----:B------:R2:W-:Y:S01]  /*17dd0*/  STG.E.U16 desc[UR60][R76.64], R64 ;  /* 0x000000404c007986 */ /* 0x0005e2000c10153c */
[----:B------:R-:W-:Y:S01]  /*17de0*/  PRMT R34, R64, 0x7632, R34 ;  /* 0x0000763240227816 */ /* 0x000fe20000000022 */
[----:B------:R-:W-:-:S04]  /*17df0*/  IMAD R74, R117, 0x134, R6 ;  /* 0x00000134754a7824 */ /* 0x000fc800078e0206 */
[----:B------:R-:W5:Y:S01]  /*17e00*/  LDC R7, c[0x0][0x278] ;  /* 0x00009e00ff077b82 */ /* 0x000f620000000800 */
[----:B------:R-:W-:Y:S01]  /*17e10*/  STG.E.U16 desc[UR60][R72.64], R34 ;  /* 0x0000002248007986 */ /* 0x000fe2000c10153c */
[----:B--2---:R-:W-:Y:S01]  /*17e20*/  LEA.HI.X.SX32 R77, R5, R11, 0x1, P3 ;  /* 0x0000000b054d7211 */ /* 0x004fe200018f0eff */
[----:B0-----:R-:W-:-:S05]  /*17e30*/  IMAD R5, R18, 0x138, RZ ;  /* 0x0000013812057824 */ /* 0x001fca00078e02ff */
[----:B------:R-:W0:Y:S01]  /*17e40*/  LDC R18, c[0x0][0x278] ;  /* 0x00009e00ff127b82 */ /* 0x000e220000000800 */
[----:B----4-:R-:W-:Y:S01]  /*17e50*/  IMAD R76, R83, 0x136, R6 ;  /* 0x00000136534c7824 */ /* 0x010fe200078e0206 */
[----:B------:R2:W-:Y:S01]  /*17e60*/  STG.E.U16 desc[UR60][R74.64], R65 ;  /* 0x000000414a007986 */ /* 0x0005e2000c10153c */
[----:B-1----:R-:W-:Y:S01]  /*17e70*/  IMAD R83, R26, 0x13a, RZ ;  /* 0x0000013a1a537824 */ /* 0x002fe200078e02ff */
[-C--:B------:R-:W-:Y:S01]  /*17e80*/  IADD3 RZ, P3, R5, R10.reuse, RZ ;  /* 0x0000000a05ff7210 */ /* 0x080fe20007f7e0ff */
[----:B---3--:R-:W-:Y:S01]  /*17e90*/  IMAD R5, R12, 0x9d, RZ ;  /* 0x0000009d0c057824 */ /* 0x008fe200078e02ff */
[----:B------:R-:W-:Y:S02]  /*17ea0*/  PRMT R32, R65, 0x7632, R32 ;  /* 0x0000763241207816 */ /* 0x000fe40000000020 */
[----:B------:R-:W1:Y:S01]  /*17eb0*/  LDC R26, c[0x0][0x278] ;  /* 0x00009e00ff1a7b82 */ /* 0x000e620000000800 */
[----:B------:R-:W-:Y:S01]  /*17ec0*/  IADD3 RZ, P5, R83, R10, RZ ;  /* 0x0000000a53ff7210 */ /* 0x000fe20007fbe0ff */
[----:B-----5:R-:W-:-:S06]  /*17ed0*/  IMAD R64, R79, 0x138, R6 ;  /* 0x000001384f407824 */ /* 0x020fcc00078e0206 */
[----:B--2---:R-:W2:Y:S01]  /*17ee0*/  LDC R75, c[0x0][0x278] ;  /* 0x00009e00ff4b7b82 */ /* 0x004ea20000000800 */
[----:B------:R-:W-:Y:S01]  /*17ef0*/  IMAD R79, R16, 0x13e, RZ ;  /* 0x0000013e104f7824 */ /* 0x000fe200078e02ff */
[----:B------:R3:W-:Y:S01]  /*17f00*/  STG.E.U16 desc[UR60][R76.64], R32 ;  /* 0x000000204c007986 */ /* 0x0007e2000c10153c */
[-C--:B------:R-:W-:Y:S01]  /*17f10*/  LEA.HI.X.SX32 R65, R173, R11.reuse, 0x1, P3 ;  /* 0x0000000bad417211 */ /* 0x080fe200018f0eff */
[----:B------:R-:W-:Y:S01]  /*17f20*/  IMAD R72, R89, 0x13a, R6 ;  /* 0x0000013a59487824 */ /* 0x000fe200078e0206 */
[----:B------:R-:W-:Y:S01]  /*17f30*/  LEA.HI.X.SX32 R73, R5, R11, 0x1, P5 ;  /* 0x0000000b05497211 */ /* 0x000fe200028f0eff */
[----:B------:R-:W-:Y:S02]  /*17f40*/  IMAD R5, R14, 0x13c, RZ ;  /* 0x0000013c0e057824 */ /* 0x000fe400078e02ff */
[----:B------:R-:W4:Y:S01]  /*17f50*/  LDC R16, c[0x0][0x278] ;  /* 0x00009e00ff107b82 */ /* 0x000f220000000800 */
[----:B------:R-:W-:Y:S01]  /*17f60*/  PRMT R34, R66, 0x7632, R34 ;  /* 0x0000763242227816 */ /* 0x000fe20000000022 */
[----:B------:R-:W-:Y:S06]  /*17f70*/  STG.E.U16 desc[UR60][R64.64], R66 ;  /* 0x0000004240007986 */ /* 0x000fec000c10153c */
[----:B------:R-:W5:Y:S01]  /*17f80*/  LDC R83, c[0x0][0x278] ;  /* 0x00009e00ff537b82 */ /* 0x000f620000000800 */
[----:B------:R0:W-:Y:S01]  /*17f90*/  STG.E.U16 desc[UR60][R72.64], R34 ;  /* 0x0000002248007986 */ /* 0x0001e2000c10153c */
[----:B------:R-:W-:-:S06]  /*17fa0*/  IADD3 RZ, P3, R5, R10, RZ ;  /* 0x0000000a05ff7210 */ /* 0x000fcc0007f7e0ff */
[----:B---3--:R-:W3:Y:S01]  /*17fb0*/  LDC R77, c[0x0][0x278] ;  /* 0x00009e00ff4d7b82 */ /* 0x008ee20000000800 */
[----:B------:R-:W-:-:S07]  /*17fc0*/  IMAD R5, R7, 0x9f, RZ ;  /* 0x0000009f07057824 */ /* 0x000fce00078e02ff */
[----:B------:R-:W4:Y:S01]  /*17fd0*/  LDC R32, c[0x0][0x278] ;  /* 0x00009e00ff207b82 */ /* 0x000f220000000800 */
[----:B------:R-:W-:-:S07]  /*17fe0*/  IADD3 RZ, P5, R79, R10, RZ ;  /* 0x0000000a4fff7210 */ /* 0x000fce0007fbe0ff */
[----:B------:R-:W4:Y:S01]  /*17ff0*/  LDC R12, c[0x0][0x278] ;  /* 0x00009e00ff0c7b82 */ /* 0x000f220000000800 */
[----:B0-----:R-:W-:Y:S01]  /*18000*/  LEA.HI.X.SX32 R73, R5, R11, 0x1, P5 ;  /* 0x0000000b05497211 */ /* 0x001fe200028f0eff */
[----:B------:R-:W-:-:S06]  /*18010*/  IMAD R5, R18, 0x140, RZ ;  /* 0x0000014012057824 */ /* 0x000fcc00078e02ff */
[----:B------:R-:W0:Y:S01]  /*18020*/  LDC R34, c[0x0][0x278] ;  /* 0x00009e00ff227b82 */ /* 0x000e220000000800 */
[----:B--2---:R-:W-:Y:S01]  /*18030*/  IMAD R64, R75, 0x13c, R6 ;  /* 0x0000013c4b407824 */ /* 0x004fe200078e0206 */
[----:B------:R-:W-:-:S06]  /*18040*/  LEA.HI.X.SX32 R65, R175, R11, 0x1, P3 ;  /* 0x0000000baf417211 */ /* 0x000fcc00018f0eff */
[----:B------:R-:W2:Y:S01]  /*18050*/  LDC R14, c[0x0][0x278] ;  /* 0x00009e00ff0e7b82 */ /* 0x000ea20000000800 */
[----:B-1----:R-:W-:-:S07]  /*18060*/  IMAD R7, R26, 0x142, RZ ;  /* 0x000001421a077824 */ /* 0x002fce00078e02ff */
[----:B------:R-:W1:Y:S01]  /*18070*/  LDC R18, c[0x0][0x278] ;  /* 0x00009e00ff127b82 */ /* 0x000e620000000800 */
[----:B------:R-:W-:Y:S01]  /*18080*/  IADD3 RZ, P5, R5, R10, RZ ;  /* 0x0000000a05ff7210 */ /* 0x000fe20007fbe0ff */
[----:B------:R4:W-:Y:S06]  /*18090*/  STG.E.U16 desc[UR60][R64.64], R67 ;  /* 0x0000004340007986 */ /* 0x0009ec000c10153c */
[----:B------:R-:W1:Y:S01]  /*180a0*/  LDC R74, c[0x0][0x278] ;  /* 0x00009e00ff4a7b82 */ /* 0x000e620000000800 */
[----:B-----5:R-:W-:Y:S01]  /*180b0*/  IMAD R72, R83, 0x13e, R6 ;  /* 0x0000013e53487824 */ /* 0x020fe200078e0206 */
[----:B------:R-:W-:Y:S01]  /*180c0*/  PRMT R66, R67, 0x7632, R66 ;  /* 0x0000763243427816 */ /* 0x000fe20000000042 */
[----:B---3--:R-:W-:-:S02]  /*180d0*/  IMAD R6, R77, 0x140, R6 ;  /* 0x000001404d067824 */ /* 0x008fc400078e0206 */
[----:B----4-:R-:W-:-:S03]  /*180e0*/  IMAD R65, R16, 0x146, RZ ;  /* 0x0000014610417824 */ /* 0x010fc600078e02ff */
[----:B------:R-:W3:Y:S01]  /*180f0*/  LDC R26, c[0x0][0x278] ;  /* 0x00009e00ff1a7b82 */ /* 0x000ee20000000800 */
[----:B------:R-:W-:Y:S01]  /*18100*/  IADD3 R16, P3, R7, R10, RZ ;  /* 0x0000000a07107210 */ /* 0x000fe20007f7e0ff */
[----:B------:R-:W-:Y:S01]  /*18110*/  IMAD R75, R32, 0x144, RZ ;  /* 0x00000144204b7824 */ /* 0x000fe200078e02ff */
[-C--:B------:R-:W-:Y:S01]  /*18120*/  LEA.HI.X.SX32 R7, R17, R11.reuse, 0x1, P5 ;  /* 0x0000000b11077211 */ /* 0x080fe200028f0eff */
[----:B------:R-:W-:Y:S01]  /*18130*/  IMAD R5, R12, 0xa1, RZ ;  /* 0x000000a10c057824 */ /* 0x000fe200078e02ff */
[----:B------:R-:W-:Y:S03]  /*18140*/  STG.E.U16 desc[UR60][R72.64], R66 ;  /* 0x0000004248007986 */ /* 0x000fe6000c10153c */
[----:B------:R-:W4:Y:S01]  /*18150*/  LDC R32, c[0x0][0x278] ;  /* 0x00009e00ff207b82 */ /* 0x000f220000000800 */
[----:B------:R0:W-:Y:S01]  /*18160*/  STG.E.U16 desc[UR60][R6.64], R68 ;  /* 0x0000004406007986 */ /* 0x0001e2000c10153c */
[----:B------:R-:W-:-:S02]  /*18170*/  LEA.HI.X.SX32 R17, R5, R11, 0x1, P3 ;  /* 0x0000000b05117211 */ /* 0x000fc400018f0eff */
[----:B------:R-:W-:Y:S01]  /*18180*/  PRMT R5, R68, 0x7632, R5 ;  /* 0x0000763244057816 */ /* 0x000fe20000000005 */
[----:B--2---:R-:W-:Y:S01]  /*18190*/  IMAD R67, R14, 0xa3, RZ ;  /* 0x000000a30e437824 */ /* 0x004fe200078e02ff */
[----:B------:R-:W-:Y:S02]  /*181a0*/  IADD3 R64, P5, R75, R10, RZ ;  /* 0x0000000a4b407210 */ /* 0x000fe40007fbe0ff */
[----:B------:R-:W2:Y:S01]  /*181b0*/  LDC R12, c[0x0][0x278] ;  /* 0x00009e00ff0c7b82 */ /* 0x000ea20000000800 */
[----:B0-----:R-:W-:-:S07]  /*181c0*/  IMAD R7, R34, 0x148, RZ ;  /* 0x0000014822077824 */ /* 0x001fce00078e02ff */
[----:B------:R-:W0:Y:S01]  /*181d0*/  LDC R34, c[0x0][0x278] ;  /* 0x00009e00ff227b82 */ /* 0x000e220000000800 */
[----:B------:R-:W-:Y:S01]  /*181e0*/  IADD3 R66, P6, R65, R10, RZ ;  /* 0x0000000a41427210 */ /* 0x000fe20007fde0ff */
[----:B------:R5:W-:Y:S01]  /*181f0*/  STG.E.U16 desc[UR60][R16.64], R5 ;  /* 0x0000000510007986 */ /* 0x000be2000c10153c */
[----:B------:R-:W-:-:S05]  /*18200*/  LEA.HI.X.SX32 R65, R121, R11, 0x1, P5 ;  /* 0x0000000b79417211 */ /* 0x000fca00028f0eff */
[----:B------:R-:W0:Y:S01]  /*18210*/  LDC R72, c[0x0][0x278] ;  /* 0x00009e00ff487b82 */ /* 0x000e220000000800 */
[----:B------:R-:W-:Y:S01]  /*18220*/  LEA.HI.X.SX32 R67, R67, R11, 0x1, P6 ;  /* 0x0000000b43437211 */ /* 0x000fe200030f0eff */
[----:B-1----:R-:W-:Y:S01]  /*18230*/  IMAD R73, R74, 0x14a, RZ ;  /* 0x0000014a4a497824 */ /* 0x002fe200078e02ff */
[----:B------:R-:W-:Y:S01]  /*18240*/  PRMT R14, R69, 0x7632, R14 ;  /* 0x00007632450e7816 */ /* 0x000fe2000000000e */
[----:B-----5:R-:W-:-:S04]  /*18250*/  IMAD R5, R18, 0xa5, RZ ;  /* 0x000000a512057824 */ /* 0x020fc800078e02ff */
[----:B------:R-:W1:Y:S01]  /*18260*/  LDC R68, c[0x0][0x278] ;  /* 0x00009e00ff447b82 */ /* 0x000e620000000800 */
[----:B------:R5:W-:Y:S01]  /*18270*/  STG.E.U16 desc[UR60][R64.64], R69 ;  /* 0x0000004540007986 */ /* 0x000be2000c10153c */
[----:B------:R-:W-:-:S06]  /*18280*/  IADD3 R6, P3, R7, R10, RZ ;  /* 0x0000000a07067210 */ /* 0x000fcc0007f7e0ff */
[----:B------:R-:W1:Y:S01]  /*18290*/  LDC R18, c[0x0][0x278] ;  /* 0x00009e00ff127b82 */ /* 0x000e620000000800 */
[----:B------:R4:W-:Y:S01]  /*182a0*/  STG.E.U16 desc[UR60][R66.64], R14 ;  /* 0x0000000e42007986 */ /* 0x0009e2000c10153c */
[----:B---3--:R-:W-:Y:S01]  /*182b0*/  IMAD R75, R26, 0x14c, RZ ;  /* 0x0000014c1a4b7824 */ /* 0x008fe200078e02ff */
[----:B------:R-:W-:-:S05]  /*182c0*/  LEA.HI.X.SX32 R7, R15, R11, 0x1, P3 ;  /* 0x0000000b0f077211 */ /* 0x000fca00018f0eff */
[----:B-----5:R-:W3:Y:S01]  /*182d0*/  LDC R64, c[0x0][0x278] ;  /* 0x00009e00ff407b82 */ /* 0x020ee20000000800 */
[----:B----4-:R-:W-:-:S07]  /*182e0*/  IADD3 R14, P5, R73, R10, RZ ;  /* 0x0000000a490e7210 */ /* 0x010fce0007fbe0ff */
[----:B------:R-:W4:Y:S01]  /*182f0*/  LDC R65, c[0x0][0x278] ;  /* 0x00009e00ff417b82 */ /* 0x000f220000000800 */
[----:B------:R-:W-:Y:S01]  /*18300*/  LEA.HI.X.SX32 R15, R5, R11, 0x1, P5 ;  /* 0x0000000b050f7211 */ /* 0x000fe200028f0eff */
[----:B------:R-:W-:Y:S01]  /*18310*/  IMAD R67, R32, 0x14e, RZ ;  /* 0x0000014e20437824 */ /* 0x000fe200078e02ff */
[----:B------:R-:W-:-:S05]  /*18320*/  PRMT R73, R70, 0x7632, R73 ;  /* 0x0000763246497816 */ /* 0x000fca0000000049 */
[----:B------:R-:W5:Y:S01]  /*18330*/  LDC R66, c[0x0][0x278] ;  /* 0x00009e00ff427b82 */ /* 0x000f620000000800 */
[-C--:B------:R-:W-:Y:S01]  /*18340*/  IADD3 R16, P6, R75, R10.reuse, RZ ;  /* 0x0000000a4b107210 */ /* 0x080fe20007fde0ff */
[----:B------:R0:W-:Y:S06]  /*18350*/  STG.E.U16 desc[UR60][R6.64], R70 ;  /* 0x0000004606007986 */ /* 0x0001ec000c10153c */
[----:B------:R-:W3:Y:S01]  /*18360*/  LDC R26, c[0x0][0x278] ;  /* 0x00009e00ff1a7b82 */ /* 0x000ee20000000800 */
[----:B------:R-:W-:Y:S01]  /*18370*/  LEA.HI.X.SX32 R17, R123, R11, 0x1, P6 ;  /* 0x0000000b7b117211 */ /* 0x000fe200030f0eff */
[----:B------:R1:W-:Y:S06]  /*18380*/  STG.E.U16 desc[UR60][R14.64], R73 ;  /* 0x000000490e007986 */ /* 0x0003ec000c10153c */
[----:B------:R-:W3:Y:S01]  /*18390*/  LDC R32, c[0x0][0x278] ;  /* 0x00009e00ff207b82 */ /* 0x000ee20000000800 */
[----:B--2---:R-:W-:Y:S01]  /*183a0*/  IMAD R5, R12, 0xa7, RZ ;  /* 0x000000a70c057824 */ /* 0x004fe200078e02ff */
[----:B0-----:R-:W-:Y:S01]  /*183b0*/  IADD3 R6, P5, R67, R10, RZ ;  /* 0x0000000a43067210 */ /* 0x001fe20007fbe0ff */
[----:B------:R-:W-:-:S02]  /*183c0*/  IMAD R69, R72, 0x150, RZ ;  /* 0x0000015048457824 */ /* 0x000fc400078e02ff */
[----:B-1----:R-:W-:-:S03]  /*183d0*/  IMAD R15, R34, 0x152, RZ ;  /* 0x00000152220f7824 */ /* 0x002fc600078e02ff */
[----:B------:R-:W0:Y:S01]  /*183e0*/  LDC R34, c[0x0][0x278] ;  /* 0x00009e00ff227b82 */ /* 0x000e220000000800 */
[----:B------:R1:W-:Y:S01]  /*183f0*/  STG.E.U16 desc[UR60][R16.64], R71 ;  /* 0x0000004710007986 */ /* 0x0003e2000c10153c */
[----:B------:R-:W-:Y:S01]  /*18400*/  LEA.HI.X.SX32 R7, R5, R11, 0x1, P5 ;  /* 0x0000000b05077211 */ /* 0x000fe200028f0eff */
[----:B------:R-:W-:Y:S01]  /*18410*/  IMAD R5, R18, 0xa9, RZ ;  /* 0x000000a912057824 */ /* 0x000fe200078e02ff */
[----:B------:R-:W-:Y:S02]  /*18420*/  PRMT R74, R71, 0x7632, R74 ;  /* 0x00007632474a7816 */ /* 0x000fe4000000004a */
[-C--:B------:R-:W-:Y:S02]  /*18430*/  IADD3 R14, P3, R69, R10.reuse, RZ ;  /* 0x0000000a450e7210 */ /* 0x080fe40007f7e0ff */
[----:B------:R-:W2:Y:S01]  /*18440*/  LDC R18, c[0x0][0x278] ;  /* 0x00009e00ff127b82 */ /* 0x000ea20000000800 */
[----:B-1----:R-:W-:Y:S01]  /*18450*/  IMAD R17, R68, 0x154, RZ ;  /* 0x0000015444117824 */ /* 0x002fe200078e02ff */
[----:B------:R-:W-:-:S06]  /*18460*/  IADD3 R16, P5, R15, R10, RZ ;  /* 0x0000000a0f107210 */ /* 0x000fcc0007fbe0ff */
[----:B------:R-:W1:Y:S01]  /*18470*/  LDC R68, c[0x0][0x278] ;  /* 0x00009e00ff447b82 */ /* 0x000e620000000800 */
[-C--:B------:R-:W-:Y:S02]  /*18480*/  LEA.HI.X.SX32 R15, R9, R11.reuse, 0x1, P3 ;  /* 0x0000000b090f7211 */ /* 0x080fe400018f0eff */
[----:B------:R-:W-:Y:S01]  /*18490*/  IADD3 R12, P6, R17, R10, RZ ;  /* 0x0000000a110c7210 */ /* 0x000fe20007fde0ff */
[----:B------:R3:W-:Y:S01]  /*184a0*/  STG.E.U16 desc[UR60][R6.64], R74 ;  /* 0x0000004a06007986 */ /* 0x0007e2000c10153c */
[----:B------:R-:W-:-:S03]  /*184b0*/  LEA.HI.X.SX32 R17, R5, R11, 0x1, P5 ;  /* 0x0000000b05117211 */ /* 0x000fc600028f0eff */
[----:B------:R-:W1:Y:S01]  /*184c0*/  LDC R67, c[0x0][0x278] ;  /* 0x00009e00ff437b82 */ /* 0x000e620000000800 */
[----:B------:R-:W-:Y:S01]  /*184d0*/  PRMT R9, R56, 0x7632, R9 ;  /* 0x0000763238097816 */ /* 0x000fe20000000009 */
[----:B----4-:R-:W-:Y:S01]  /*184e0*/  IMAD R65, R65, 0x158, RZ ;  /* 0x0000015841417824 */ /* 0x010fe200078e02ff */
[----:B------:R-:W-:Y:S01]  /*184f0*/  LEA.HI.X.SX32 R13, R13, R11, 0x1, P6 ;  /* 0x0000000b0d0d7211 */ /* 0x000fe200030f0eff */
[----:B-----5:R-:W-:Y:S01]  /*18500*/  IMAD R69, R66, 0x15a, RZ ;  /* 0x0000015a42457824 */ /* 0x020fe200078e02ff */
[----:B------:R4:W-:Y:S01]  /*18510*/  STG.E.U16 desc[UR60][R14.64], R56 ;  /* 0x000000380e007986 */ /* 0x0009e2000c10153c */
[----:B---3--:R-:W-:Y:S02]  /*18520*/  IMAD R7, R64, 0x156, RZ ;  /* 0x0000015640077824 */ /* 0x008fe400078e02ff */
[----:B------:R-:W3:Y:S01]  /*18530*/  LDC R66, c[0x0][0x278] ;  /* 0x00009e00ff427b82 */ /* 0x000ee20000000800 */
[----:B------:R5:W-:Y:S01]  /*18540*/  STG.E.U16 desc[UR60][R16.64], R9 ;  /* 0x0000000910007986 */ /* 0x000be2000c10153c */
[----:B------:R-:W-:-:S06]  /*18550*/  IMAD R5, R26, 0xab, RZ ;  /* 0x000000ab1a057824 */ /* 0x000fcc00078e02ff */
[----:B------:R-:W3:Y:S01]  /*18560*/  LDC R64, c[0x0][0x278] ;  /* 0x00009e00ff407b82 */ /* 0x000ee20000000800 */
[----:B------:R0:W-:Y:S01]  /*18570*/  STG.E.U16 desc[UR60][R12.64], R57 ;  /* 0x000000390c007986 */ /* 0x0001e2000c10153c */
[-C--:B------:R-:W-:Y:S02]  /*18580*/  IADD3 R6, P3, R7, R10.reuse, RZ ;  /* 0x0000000a07067210 */ /* 0x080fe40007f7e0ff */
[----:B----4-:R-:W-:Y:S01]  /*18590*/  IADD3 R14, P6, R69, R10, RZ ;  /* 0x0000000a450e7210 */ /* 0x010fe20007fde0ff */
[----:B-----5:R-:W-:-:S03]  /*185a0*/  IMAD R9, R32, 0xad, RZ ;  /* 0x000000ad20097824 */ /* 0x020fc600078e02ff */
[----:B------:R-:W4:Y:S01]  /*185b0*/  LDC R16, c[0x0][0x278] ;  /* 0x00009e00ff107b82 */ /* 0x000f220000000800 */
[----:B------:R-:W-:Y:S02]  /*185c0*/  LEA.HI.X.SX32 R7, R5, R11, 0x1, P3 ;  /* 0x0000000b05077211 */ /* 0x000fe400018f0eff */
[----:B0-----:R-:W-:Y:S02]  /*185d0*/  IADD3 R12, P5, R65, R10, RZ ;  /* 0x0000000a410c7210 */ /* 0x001fe40007fbe0ff */
[----:B------:R-:W-:-:S03]  /*185e0*/  PRMT R17, R57, 0x7632, R17 ;  /* 0x0000763239117816 */ /* 0x000fc60000000011 */
[----:B------:R-:W0:Y:S01]  /*185f0*/  LDC R56, c[0x0][0x278] ;  /* 0x00009e00ff387b82 */ /* 0x000e220000000800 */
[-C--:B------:R-:W-:Y:S02]  /*18600*/  LEA.HI.X.SX32 R13, R125, R11.reuse, 0x1, P5 ;  /* 0x0000000b7d0d7211 */ /* 0x080fe400028f0eff */
[----:B------:R-:W-:Y:S01]  /*18610*/  LEA.HI.X.SX32 R15, R9, R11, 0x1, P6 ;  /* 0x0000000b090f7211 */ /* 0x000fe200030f0eff */
[----:B------:R-:W-:Y:S01]  /*18620*/  IMAD R9, R34, 0x15c, RZ ;  /* 0x0000015c22097824 */ /* 0x000fe200078e02ff */
[----:B------:R5:W-:Y:S01]  /*18630*/  STG.E.U16 desc[UR60][R6.64], R17 ;  /* 0x0000001106007986 */ /* 0x000be2000c10153c */
[----:B------:R-:W-:Y:S01]  /*18640*/  PRMT R32, R58, 0x7632, R32 ;  /* 0x000076323a207816 */ /* 0x000fe20000000020 */
[----:B--2---:R-:W-:Y:S01]  /*18650*/  IMAD R5, R18, 0xaf, RZ ;  /* 0x000000af12057824 */ /* 0x004fe200078e02ff */
[----:B------:R-:W2:Y:S01]  /*18660*/  LDC R26, c[0x0][0x278] ;  /* 0x00009e00ff1a7b82 */ /* 0x000ea20000000800 */
[----:B------:R5:W-:Y:S01]  /*18670*/  STG.E.U16 desc[UR60][R12.64], R58 ;  /* 0x0000003a0c007986 */ /* 0x000be2000c10153c */
[----:B-1----:R-:W-:-:S03]  /*18680*/  IMAD R67, R67, 0x15e, RZ ;  /* 0x0000015e43437824 */ /* 0x002fc600078e02ff */
[----:B------:R1:W-:Y:S03]  /*18690*/  STG.E.U16 desc[UR60][R14.64], R32 ;  /* 0x000000200e007986 */ /* 0x0003e6000c10153c */
[----:B------:R-:W2:Y:S01]  /*186a0*/  LDC R57, c[0x0][0x278] ;  /* 0x00009e00ff397b82 */ /* 0x000ea20000000800 */
[----:B-----5:R-:W-:Y:S01]  /*186b0*/  IADD3 R6, P5, R9, R10, RZ ;  /* 0x0000000a09067210 */ /* 0x020fe20007fbe0ff */
[----:B------:R-:W-:-:S03]  /*186c0*/  IMAD R13, R68, 0x160, RZ ;  /* 0x00000160440d7824 */ /* 0x000fc600078e02ff */
[----:B------:R-:W-:-:S03]  /*186d0*/  LEA.HI.X.SX32 R7, R179, R11, 0x1, P5 ;  /* 0x0000000bb3077211 */ /* 0x000fc600028f0eff */
[----:B------:R-:W5:Y:S01]  /*186e0*/  LDC R65, c[0x0][0x278] ;  /* 0x00009e00ff417b82 */ /* 0x000f620000000800 */
[----:B-1----:R-:W-:Y:S01]  /*186f0*/  IADD3 R14, P5, R13, R10, RZ ;  /* 0x0000000a0d0e7210 */ /* 0x002fe20007fbe0ff */
[----:B---3--:R-:W-:-:S06]  /*18700*/  IMAD R17, R64, 0x162, RZ ;  /* 0x0000016240117824 */ /* 0x008fcc00078e02ff */
[----:B------:R-:W1:Y:S01]  /*18710*/  LDC R18, c[0x0][0x278] ;  /* 0x00009e00ff127b82 */ /* 0x000e620000000800 */
[-C--:B------:R-:W-:Y:S02]  /*18720*/  IADD3 R12, P3, R67, R10.reuse, RZ ;  /* 0x0000000a430c7210 */ /* 0x080fe40007f7e0ff */
[----:B------:R-:W-:Y:S01]  /*18730*/  LEA.HI.X.SX32 R15, R35, R11, 0x1, P5 ;  /* 0x0000000b230f7211 */ /* 0x000fe200028f0eff */
[----:B----4-:R-:W-:Y:S01]  /*18740*/  IMAD R9, R16, 0xb1, RZ ;  /* 0x000000b110097824 */ /* 0x010fe200078e02ff */
[----:B------:R-:W-:-:S03]  /*18750*/  IADD3 R16, P6, R17, R10, RZ ;  /* 0x0000000a11107210 */ /* 0x000fc60007fde0ff */
[----:B------:R-:W3:Y:S01]  /*18760*/  LDC R35, c[0x0][0x278] ;  /* 0x00009e00ff237b82 */ /* 0x000ee20000000800 */
[----:B------:R-:W-:Y:S01]  /*18770*/  LEA.HI.X.SX32 R13, R5, R11, 0x1, P3 ;  /* 0x0000000b050d7211 */ /* 0x000fe200018f0eff */
[----:B------:R0:W-:Y:S01]  /*18780*/  STG.E.U16 desc[UR60][R6.64], R59 ;  /* 0x0000003b06007986 */ /* 0x0001e2000c10153c */
[----:B------:R-:W-:-:S05]  /*18790*/  PRMT R5, R59, 0x7632, R5 ;  /* 0x000076323b057816 */ /* 0x000fca0000000005 */
[----:B------:R-:W4:Y:S01]  /*187a0*/  LDC R58, c[0x0][0x278] ;  /* 0x00009e00ff3a7b82 */ /* 0x000f220000000800 */
[----:B------:R-:W-:Y:S02]  /*187b0*/  LEA.HI.X.SX32 R17, R9, R11, 0x1, P6 ;  /* 0x0000000b09117211 */ /* 0x000fe400030f0eff */
[----:B------:R-:W-:Y:S01]  /*187c0*/  PRMT R9, R60, 0x7632, R9 ;  /* 0x000076323c097816 */ /* 0x000fe20000000009 */
[----:B0-----:R-:W-:-:S04]  /*187d0*/  IMAD R7, R56, 0x164, RZ ;  /* 0x0000016438077824 */ /* 0x001fc800078e02ff */
[----:B------:R-:W0:Y:S01]  /*187e0*/  LDC R59, c[0x0][0x278] ;  /* 0x00009e00ff3b7b82 */ /* 0x000e220000000800 */
[----:B------:R5:W-:Y:S07]  /*187f0*/  STG.E.U16 desc[UR60][R12.64], R5 ;  /* 0x000000050c007986 */ /* 0x000bee000c10153c */
[----:B------:R-:W4:Y:S01]  /*18800*/  LDC R56, c[0x0][0x278] ;  /* 0x00009e00ff387b82 */ /* 0x000f220000000800 */
[----:B------:R-:W-:Y:S01]  /*18810*/  STG.E.U16 desc[UR60][R14.64], R60 ;  /* 0x0000003c0e007986 */ /* 0x000fe2000c10153c */
[----:B--2---:R-:W-:-:S03]  /*18820*/  IMAD R57, R57, 0x166, RZ ;  /* 0x0000016639397824 */ /* 0x004fc600078e02ff */
[----:B------:R2:W-:Y:S03]  /*18830*/  STG.E.U16 desc[UR60][R16.64], R9 ;  /* 0x0000000910007986 */ /* 0x0005e6000c10153c */
[----:B------:R-:W4:Y:S01]  /*18840*/  LDC R32, c[0x0][0x278] ;  /* 0x00009e00ff207b82 */ /* 0x000f220000000800 */
[----:B-----5:R-:W-:Y:S01]  /*18850*/  IMAD R5, R26, 0xb3, RZ ;  /* 0x000000b31a057824 */ /* 0x020fe200078e02ff */
[----:B------:R-:W-:-:S06]  /*18860*/  IADD3 R6, P5, R7, R10, RZ ;  /* 0x0000000a07067210 */ /* 0x000fcc0007fbe0ff */
[----:B------:R-:W5:Y:S01]  /*18870*/  LDC R34, c[0x0][0x278] ;  /* 0x00009e00ff227b82 */ /* 0x000f620000000800 */
[----:B--2---:R-:W-:Y:S02]  /*18880*/  IMAD R17, R66, 0x16a, RZ ;  /* 0x0000016a42117824 */ /* 0x004fe400078e02ff */
[----:B------:R-:W-:Y:S02]  /*18890*/  IMAD R65, R65, 0x168, RZ ;  /* 0x0000016841417824 */ /* 0x000fe400078e02ff */
[----:B-1----:R-:W-:Y:S01]  /*188a0*/  IMAD R9, R18, 0xb5, RZ ;  /* 0x000000b512097824 */ /* 0x002fe200078e02ff */
[-C--:B------:R-:W-:Y:S02]  /*188b0*/  IADD3 R16, P6, R17, R10.reuse, RZ ;  /* 0x0000000a11107210 */ /* 0x080fe40007fde0ff */
[----:B------:R-:W1:Y:S01]  /*188c0*/  LDC R26, c[0x0][0x278] ;  /* 0x00009e00ff1a7b82 */ /* 0x000e620000000800 */
[----:B------:R-:W-:Y:S02]  /*188d0*/  IADD3 R12, P3, R57, R10, RZ ;  /* 0x0000000a390c7210 */ /* 0x000fe40007f7e0ff */
[----:B------:R-:W-:-:S02]  /*188e0*/  LEA.HI.X.SX32 R7, R177, R11, 0x1, P5 ;  /* 0x0000000bb1077211 */ /* 0x000fc400028f0eff */
[-C--:B------:R-:W-:Y:S02]  /*188f0*/  IADD3 R14, P5, R65, R10.reuse, RZ ;  /* 0x0000000a410e7210 */ /* 0x080fe40007fbe0ff */
[-C--:B------:R-:W-:Y:S01]  /*18900*/  LEA.HI.X.SX32 R17, R9, R11.reuse, 0x1, P6 ;  /* 0x0000000b09117211 */ /* 0x080fe200030f0eff */
[----:B---3--:R-:W-:Y:S01]  /*18910*/  IMAD R9, R35, 0x16c, RZ ;  /* 0x0000016c23097824 */ /* 0x008fe200078e02ff */
[-C--:B------:R-:W-:Y:S01]  /*18920*/  LEA.HI.X.SX32 R13, R5, R11.reuse, 0x1, P3 ;  /* 0x0000000b050d7211 */ /* 0x080fe200018f0eff */
[----:B------:R-:W2:Y:S01]  /*18930*/  LDC R35, c[0x0][0x278] ;  /* 0x00009e00ff237b82 */ /* 0x000ea20000000800 */
[----:B------:R-:W-:Y:S01]  /*18940*/  PRMT R57, R61, 0x7632, R57 ;  /* 0x000076323d397816 */ /* 0x000fe20000000039 */
[----:B------:R4:W-:Y:S01]  /*18950*/  STG.E.U16 desc[UR60][R6.64], R61 ;  /* 0x0000003d06007986 */ /* 0x0009e2000c10153c */
[----:B------:R-:W-:Y:S01]  /*18960*/  LEA.HI.X.SX32 R15, R19, R11, 0x1, P5 ;  /* 0x0000000b130f7211 */ /* 0x000fe200028f0eff */
[----:B0-----:R-:W-:Y:S01]  /*18970*/  IMAD R59, R59, 0x170, RZ ;  /* 0x000001703b3b7824 */ /* 0x001fe200078e02ff */
[----:B------:R-:W-:Y:S01]  /*18980*/  PRMT R60, R62, 0x7632, R60 ;  /* 0x000076323e3c7816 */ /* 0x000fe2000000003c */
[----:B------:R0:W-:Y:S02]  /*18990*/  STG.E.U16 desc[UR60][R12.64], R57 ;  /* 0x000000390c007986 */ /* 0x0001e4000c10153c */
[----:B------:R-:W3:Y:S01]  /*189a0*/  LDC R19, c[0x0][0x278] ;  /* 0x00009e00ff137b82 */ /* 0x000ee20000000800 */
[----:B----4-:R-:W-:Y:S01]  /*189b0*/  IMAD R7, R58, 0x16e, RZ ;  /* 0x0000016e3a077824 */ /* 0x010fe200078e02ff */
[-C--:B------:R-:W-:Y:S01]  /*189c0*/  IADD3 R6, P5, R9, R10.reuse, RZ ;  /* 0x0000000a09067210 */ /* 0x080fe20007fbe0ff */
[----:B------:R4:W-:Y:S05]  /*189d0*/  STG.E.U16 desc[UR60][R14.64], R62 ;  /* 0x0000003e0e007986 */ /* 0x0009ea000c10153c */
[----:B------:R-:W3:Y:S01]  /*189e0*/  LDC R18, c[0x0][0x278] ;  /* 0x00009e00ff127b82 */ /* 0x000ee20000000800 */
[----:B0-----:R-:W-:Y:S01]  /*189f0*/  IMAD R13, R56, 0x172, RZ ;  /* 0x00000172380d7824 */ /* 0x001fe200078e02ff */
[----:B------:R-:W-:-:S02]  /*18a00*/  IADD3 R12, P3, R7, R10, RZ ;  /* 0x0000000a070c7210 */ /* 0x000fc40007f7e0ff */
[-C--:B------:R-:W-:Y:S01]  /*18a10*/  LEA.HI.X.SX32 R7, R181, R11.reuse, 0x1, P5 ;  /* 0x0000000bb5077211 */ /* 0x080fe200028f0eff */
[----:B------:R0:W-:Y:S01]  /*18a20*/  STG.E.U16 desc[UR60][R16.64], R60 ;  /* 0x0000003c10007986 */ /* 0x0001e2000c10153c */
[----:B------:R-:W-:Y:S02]  /*18a30*/  IMAD R5, R32, 0xb7, RZ ;  /* 0x000000b720057824 */ /* 0x000fe400078e02ff */
[----:B-----5:R-:W-:Y:S01]  /*18a40*/  IMAD R9, R34, 0xb9, RZ ;  /* 0x000000b922097824 */ /* 0x020fe200078e02ff */
[-C--:B----4-:R-:W-:Y:S01]  /*18a50*/  IADD3 R14, P5, R59, R10.reuse, RZ ;  /* 0x0000000a3b0e7210 */ /* 0x090fe20007fbe0ff */
[----:B------:R1:W-:Y:S01]  /*18a60*/  STG.E.U16 desc[UR60][R6.64], R63 ;  /* 0x0000003f06007986 */ /* 0x0003e2000c10153c */
[----:B------:R-:W-:Y:S01]  /*18a70*/  PRMT R56, R52, 0x7632, R56 ;  /* 0x0000763234387816 */ /* 0x000fe20000000038 */
[----:B------:R-:W4:Y:S01]  /*18a80*/  LDC R32, c[0x0][0x278] ;  /* 0x00009e00ff207b82 */ /* 0x000f220000000800 */
[----:B------:R-:W-:Y:S02]  /*18a90*/  LEA.HI.X.SX32 R15, R25, R11, 0x1, P5 ;  /* 0x0000000b190f7211 */ /* 0x000fe400028f0eff */
[----:B0-----:R-:W-:-:S02]  /*18aa0*/  IADD3 R16, P6, R13, R10, RZ ;  /* 0x0000000a0d107210 */ /* 0x001fc40007fde0ff */
[-C--:B------:R-:W-:Y:S02]  /*18ab0*/  LEA.HI.X.SX32 R13, R5, R11.reuse, 0x1, P3 ;  /* 0x0000000b050d7211 */ /* 0x080fe400018f0eff */
[----:B------:R-:W-:Y:S01]  /*18ac0*/  LEA.HI.X.SX32 R17, R9, R11, 0x1, P6 ;  /* 0x0000000b09117211 */ /* 0x000fe200030f0eff */
[----:B------:R-:W0:Y:S01]  /*18ad0*/  LDC R25, c[0x0][0x278] ;  /* 0x00009e00ff197b82 */ /* 0x000e220000000800 */
[----:B------:R-:W-:Y:S01]  /*18ae0*/  PRMT R5, R63, 0x7632, R5 ;  /* 0x000076323f057816 */ /* 0x000fe20000000005 */
[----:B-1----:R-:W-:-:S06]  /*18af0*/  IMAD R7, R26, 0x176, RZ ;  /* 0x000001761a077824 */ /* 0x002fcc00078e02ff */
[----:B------:R-:W1:Y:S01]  /*18b00*/  LDC R9, c[0x0][0x278] ;  /* 0x00009e00ff097b82 */ /* 0x000e620000000800 */
[----:B------:R5:W-:Y:S07]  /*18b10*/  STG.E.U16 desc[UR60][R12.64], R5 ;  /* 0x000000050c007986 */ /* 0x000bee000c10153c */
[----:B------:R-:W4:Y:S01]  /*18b20*/  LDC R26, c[0x0][0x278] ;  /* 0x00009e00ff1a7b82 */ /* 0x000f220000000800 */
[----:B------:R5:W-:Y:S01]  /*18b30*/  STG.E.U16 desc[UR60][R14.64], R52 ;  /* 0x000000340e007986 */ /* 0x000be2000c10153c */
[----:B--2---:R-:W-:-:S03]  /*18b40*/  IMAD R35, R35, 0x178, RZ ;  /* 0x0000017823237824 */ /* 0x004fc600078e02ff */
[----:B------:R2:W-:Y:S03]  /*18b50*/  STG.E.U16 desc[UR60][R16.64], R56 ;  /* 0x0000003810007986 */ /* 0x0005e6000c10153c */
[----:B------:R-:W4:Y:S01]  /*18b60*/  LDC R34, c[0x0][0x278] ;  /* 0x00009e00ff227b82 */ /* 0x000f220000000800 */
[----:B---3--:R-:W-:Y:S01]  /*18b70*/  IMAD R19, R19, 0x174, RZ ;  /* 0x0000017413137824 */ /* 0x008fe200078e02ff */
[----:B-----5:R-:W-:Y:S01]  /*18b80*/  IADD3 R12, P5, R7, R10, RZ ;  /* 0x0000000a070c7210 */ /* 0x020fe20007fbe0ff */
[----:B------:R-:W-:-:S05]  /*18b90*/  IMAD R5, R18, 0xbb, RZ ;  /* 0x000000bb12057824 */ /* 0x000fca00078e02ff */
[----:B------:R-:W3:Y:S01]  /*18ba0*/  LDC R52, c[0x0][0x278] ;  /* 0x00009e00ff347b82 */ /* 0x000ee20000000800 */
[----:B------:R-:W-:-:S07]  /*18bb0*/  IADD3 R14, P6, R35, R10, RZ ;  /* 0x0000000a230e7210 */ /* 0x000fce0007fde0ff */
[----:B--2---:R-:W2:Y:S01]  /*18bc0*/  LDC R16, c[0x0][0x278] ;  /* 0x00009e00ff107b82 */ /* 0x004ea20000000800 */
[----:B------:R-:W-:-:S07]  /*18bd0*/  IADD3 R6, P3, R19, R10, RZ ;  /* 0x0000000a13067210 */ /* 0x000fce0007f7e0ff */
[----:B------:R-:W5:Y:S01]  /*18be0*/  LDC R35, c[0x0][0x278] ;  /* 0x00009e00ff237b82 */ /* 0x000f620000000800 */
[-C--:B------:R-:W-:Y:S01]  /*18bf0*/  LEA.HI.X.SX32 R7, R127, R11.reuse, 0x1, P3 ;  /* 0x0000000b7f077211 */ /* 0x080fe200018f0eff */
[----:B0-----:R-:W-:Y:S01]  /*18c00*/  IMAD R25, R25, 0x17a, RZ ;  /* 0x0000017a19197824 */ /* 0x001fe200078e02ff */
[----:B------:R-:W-:-:S05]  /*18c10*/  LEA.HI.X.SX32 R13, R5, R11, 0x1, P5 ;  /* 0x0000000b050d7211 */ /* 0x000fca00028f0eff */
[----:B------:R-:W0:Y:S01]  /*18c20*/  LDC R56, c[0x0][0x278] ;  /* 0x00009e00ff387b82 */ /* 0x000e220000000800 */
[----:B------:R-:W-:Y:S02]  /*18c30*/  PRMT R57, R53, 0x7632, R57 ;  /* 0x0000763235397816 */ /* 0x000fe40000000039 */
[----:B------:R-:W-:-:S05]  /*18c40*/  LEA.HI.X.SX32 R15, R183, R11, 0x1, P6 ;  /* 0x0000000bb70f7211 */ /* 0x000fca00030f0eff */
[----:B------:R-:W5:Y:S01]  /*18c50*/  LDC R18, c[0x0][0x278] ;  /* 0x00009e00ff127b82 */ /* 0x000f620000000800 */
[----:B-1----:R-:W-:Y:S01]  /*18c60*/  IMAD R5, R9, 0xbd, RZ ;  /* 0x000000bd09057824 */ /* 0x002fe200078e02ff */
[----:B------:R1:W-:Y:S01]  /*18c70*/  STG.E.U16 desc[UR60][R6.64], R53 ;  /* 0x0000003506007986 */ /* 0x0003e2000c10153c */
[----:B----4-:R-:W-:-:S05]  /*18c80*/  IMAD R9, R26, 0x180, RZ ;  /* 0x000001801a097824 */ /* 0x010fca00078e02ff */
[----:B------:R-:W4:Y:S01]  /*18c90*/  LDC R19, c[0x0][0x278] ;  /* 0x00009e00ff137b82 */ /* 0x000f220000000800 */
[----:B------:R3:W-:Y:S01]  /*18ca0*/  STG.E.U16 desc[UR60][R12.64], R57 ;  /* 0x000000390c007986 */ /* 0x0007e2000c10153c */
[----:B------:R-:W-:-:S03]  /*18cb0*/  IMAD R17, R32, 0x17c, RZ ;  /* 0x0000017c20117824 */ /* 0x000fc600078e02ff */
[----:B------:R3:W-:Y:S01]  /*18cc0*/  STG.E.U16 desc[UR60][R14.64], R54 ;  /* 0x000000360e007986 */ /* 0x0007e2000c10153c */
[-C--:B-1----:R-:W-:Y:S02]  /*18cd0*/  IADD3 R6, P5, R25, R10.reuse, RZ ;  /* 0x0000000a19067210 */ /* 0x082fe40007fbe0ff */
[----:B------:R-:W1:Y:S01]  /*18ce0*/  LDC R26, c[0x0][0x278] ;  /* 0x00009e00ff1a7b82 */ /* 0x000e620000000800 */
[----:B------:R-:W-:Y:S02]  /*18cf0*/  PRMT R58, R54, 0x7632, R58 ;  /* 0x00007632363a7816 */ /* 0x000fe4000000003a */
[----:B------:R-:W-:Y:S01]  /*18d00*/  LEA.HI.X.SX32 R7, R5, R11, 0x1, P5 ;  /* 0x0000000b05077211 */ /* 0x000fe200028f0eff */
[----:B--2---:R-:W-:Y:S01]  /*18d10*/  IMAD R5, R16, 0xbf, RZ ;  /* 0x000000bf10057824 */ /* 0x004fe200078e02ff */
[-C--:B---3--:R-:W-:Y:S01]  /*18d20*/  IADD3 R12, P3, R17, R10.reuse, RZ ;  /* 0x0000000a110c7210 */ /* 0x088fe20007f7e0ff */
[----:B------:R-:W-:Y:S02]  /*18d30*/  IMAD R53, R52, 0x184, RZ ;  /* 0x0000018434357824 */ /* 0x000fe400078e02ff */
[----:B------:R-:W2:Y:S01]  /*18d40*/  LDC R32, c[0x0][0x278] ;  /* 0x00009e00ff207b82 */ /* 0x000ea20000000800 */
[----:B------:R-:W-:Y:S01]  /*18d50*/  IMAD R15, R34, 0x17e, RZ ;  /* 0x0000017e220f7824 */ /* 0x000fe200078e02ff */
[----:B------:R-:W-:-:S04]  /*18d60*/  IADD3 R16, P6, R9, R10, RZ ;  /* 0x0000000a09107210 */ /* 0x000fc80007fde0ff */
[-C--:B------:R-:W-:Y:S02]  /*18d70*/  IADD3 R14, P5, R15, R10.reuse, RZ ;  /* 0x0000000a0f0e7210 */ /* 0x080fe40007fbe0ff */
[----:B------:R-:W3:Y:S01]  /*18d80*/  LDC R34, c[0x0][0x278] ;  /* 0x00009e00ff227b82 */ /* 0x000ee20000000800 */
[-C--:B------:R-:W-:Y:S01]  /*18d90*/  LEA.HI.X.SX32 R13, R101, R11.reuse, 0x1, P3 ;  /* 0x0000000b650d7211 */ /* 0x080fe200018f0eff */
[----:B------:R5:W-:Y:S01]  /*18da0*/  STG.E.U16 desc[UR60][R6.64], R58 ;  /* 0x0000003a06007986 */ /* 0x000be2000c10153c */
[-C--:B------:R-:W-:Y:S02]  /*18db0*/  LEA.HI.X.SX32 R15, R5, R11.reuse, 0x1, P5 ;  /* 0x0000000b050f7211 */ /* 0x080fe400028f0eff */
[----:B------:R-:W-:Y:S02]  /*18dc0*/  PRMT R9, R55, 0x7632, R9 ;  /* 0x0000763237097816 */ /* 0x000fe40000000009 */
[----:B------:R-:W-:Y:S01]  /*18dd0*/  LEA.HI.X.SX32 R17, R137, R11, 0x1, P6 ;  /* 0x0000000b89117211 */ /* 0x000fe200030f0eff */
[----:B0-----:R-:W-:Y:S01]  /*18de0*/  IMAD R57, R56, 0x186, RZ ;  /* 0x0000018638397824 */ /* 0x001fe200078e02ff */
[----:B------:R0:W-:Y:S01]  /*18df0*/  STG.E.U16 desc[UR60][R12.64], R55 ;  /* 0x000000370c007986 */ /* 0x0001e2000c10153c */
[----:B-----5:R-:W-:Y:S01]  /*18e00*/  IMAD R5, R18, 0xc1, RZ ;  /* 0x000000c112057824 */ /* 0x020fe200078e02ff */
[----:B------:R-:W5:Y:S01]  /*18e10*/  LDC R25, c[0x0][0x278] ;  /* 0x00009e00ff197b82 */ /* 0x000f620000000800 */
[----:B------:R-:W-:Y:S01]  /*18e20*/  IMAD R7, R35, 0x182, RZ ;  /* 0x0000018223077824 */ /* 0x000fe200078e02ff */
[----:B------:R4:W-:Y:S06]  /*18e30*/  STG.E.U16 desc[UR60][R14.64], R9 ;  /* 0x000000090e007986 */ /* 0x0009ec000c10153c */
[----:B------:R-:W5:Y:S01]  /*18e40*/  LDC R35, c[0x0][0x278] ;  /* 0x00009e00ff237b82 */ /* 0x000f620000000800 */
[----:B------:R1:W-:Y:S01]  /*18e50*/  STG.E.U16 desc[UR60][R16.64], R92 ;  /* 0x0000005c10007986 */ /* 0x0003e2000c10153c */
[----:B------:R-:W-:-:S02]  /*18e60*/  IADD3 R6, P3, R7, R10, RZ ;  /* 0x0000000a07067210 */ /* 0x000fc40007f7e0ff */
[-C--:B0-----:R-:W-:Y:S01]  /*18e70*/  IADD3 R12, P5, R53, R10.reuse, RZ ;  /* 0x0000000a350c7210 */ /* 0x081fe20007fbe0ff */
[----:B----4-:R-:W-:Y:S01]  /*18e80*/  IMAD R9, R19, 0xc3, RZ ;  /* 0x000000c313097824 */ /* 0x010fe200078e02ff */
[----:B------:R-:W-:Y:S02]  /*18e90*/  IADD3 R14, P6, R57, R10, RZ ;  /* 0x0000000a390e7210 */ /* 0x000fe40007fde0ff */
[----:B------:R-:W0:Y:S01]  /*18ea0*/  LDC R52, c[0x0][0x278] ;  /* 0x00009e00ff347b82 */ /* 0x000e220000000800 */
[----:B------:R-:W-:Y:S02]  /*18eb0*/  LEA.HI.X.SX32 R7, R5, R11, 0x1, P3 ;  /* 0x0000000b05077211 */ /* 0x000fe400018f0eff */
[----:B-1----:R-:W-:-:S05]  /*18ec0*/  PRMT R92, R92, 0x7632, R92 ;  /* 0x000076325c5c7816 */ /* 0x002fca000000005c */
[----:B------:R-:W1:Y:S01]  /*18ed0*/  LDC R16, c[0x0][0x278] ;  /* 0x00009e00ff107b82 */ /* 0x000e620000000800 */
[-C--:B------:R-:W-:Y:S02]  /*18ee0*/  LEA.HI.X.SX32 R13, R99, R11.reuse, 0x1, P5 ;  /* 0x0000000b630d7211 */ /* 0x080fe400028f0eff */
[----:B------:R-:W-:Y:S01]  /*18ef0*/  LEA.HI.X.SX32 R15, R9, R11, 0x1, P6 ;  /* 0x0000000b090f7211 */ /* 0x000fe200030f0eff */
[----:B------:R-:W-:Y:S01]  /*18f00*/  IMAD R9, R26, 0x188, RZ ;  /* 0x000001881a097824 */ /* 0x000fe200078e02ff */
[----:B------:R-:W-:Y:S01]  /*18f10*/  PRMT R55, R93, 0x7632, R55 ;  /* 0x000076325d377816 */ /* 0x000fe20000000037 */
[----:B------:R4:W-:Y:S02]  /*18f20*/  STG.E.U16 desc[UR60][R6.64], R92 ;  /* 0x0000005c06007986 */ /* 0x0009e4000c10153c */
[----:B------:R-:W0:Y:S02]  /*18f30*/  LDC R53, c[0x0][0x278] ;  /* 0x00009e00ff357b82 */ /* 0x000e240000000800 */
[----:B------:R-:W-:Y:S04]  /*18f40*/  STG.E.U16 desc[UR60][R12.64], R93 ;  /* 0x0000005d0c007986 */ /* 0x000fe8000c10153c */
[----:B------:R3:W-:Y:S02]  /*18f50*/  STG.E.U16 desc[UR60][R14.64], R55 ;  /* 0x000000370e007986 */ /* 0x0007e4000c10153c */
[----:B------:R-:W0:Y:S01]  /*18f60*/  LDC R26, c[0x0][0x278] ;  /* 0x00009e00ff1a7b82 */ /* 0x000e220000000800 */
[----:B----4-:R-:W-:-:S07]  /*18f70*/  IADD3 R6, P5, R9, R10, RZ ;  /* 0x0000000a09067210 */ /* 0x010fce0007fbe0ff */
[----:B------:R-:W4:Y:S01]  /*18f80*/  LDC R54, c[0x0][0x278] ;  /* 0x00009e00ff367b82 */ /* 0x000f220000000800 */
[----:B---3--:R-:W-:Y:S01]  /*18f90*/  IMAD R15, R34, 0x18c, RZ ;  /* 0x0000018c220f7824 */ /* 0x008fe200078e02ff */
[----:B------:R-:W-:-:S06]  /*18fa0*/  LEA.HI.X.SX32 R7, R185, R11, 0x1, P5 ;  /* 0x0000000bb9077211 */ /* 0x000fcc00028f0eff */
[----:B------:R-:W3:Y:S01]  /*18fb0*/  LDC R18, c[0x0][0x278] ;  /* 0x00009e00ff127b82 */ /* 0x000ee20000000800 */
[----:B------:R-:W-:Y:S01]  /*18fc0*/  IADD3 R14, P5, R15, R10, RZ ;  /* 0x0000000a0f0e7210 */ /* 0x000fe20007fbe0ff */
[----:B--2---:R-:W-:-:S06]  /*18fd0*/  IMAD R17, R32, 0x18a, RZ ;  /* 0x0000018a20117824 */ /* 0x004fcc00078e02ff */
[----:B------:R-:W2:Y:S01]  /*18fe0*/  LDC R19, c[0x0][0x278] ;  /* 0x00009e00ff137b82 */ /* 0x000ea20000000800 */
[----:B-----5:R-:W-:Y:S01]  /*18ff0*/  IMAD R35, R35, 0x18e, RZ ;  /* 0x0000018e23237824 */ /* 0x020fe200078e02ff */
[----:B------:R-:W-:Y:S01]  /*19000*/  LEA.HI.X.SX32 R15, R27, R11, 0x1, P5 ;  /* 0x0000000b1b0f7211 */ /* 0x000fe200028f0eff */
[----:B------:R-:W-:Y:S01]  /*19010*/  IMAD R5, R25, 0xc5, RZ ;  /* 0x000000c519057824 */ /* 0x000fe200078e02ff */
[----:B------:R-:W-:Y:S01]  /*19020*/  IADD3 R12, P3, R17, R10, RZ ;  /* 0x0000000a110c7210 */ /* 0x000fe20007f7e0ff */
[----:B-1----:R-:W-:-:S03]  /*19030*/  IMAD R9, R16, 0xc7, RZ ;  /* 0x000000c710097824 */ /* 0x002fc600078e02ff */
[----:B------:R-:W1:Y:S01]  /*19040*/  LDC R27, c[0x0][0x278] ;  /* 0x00009e00ff1b7b82 */ /* 0x000e620000000800 */
[----:B------:R-:W-:Y:S01]  /*19050*/  IADD3 R16, P6, R35, R10, RZ ;  /* 0x0000000a23107210 */ /* 0x000fe20007fde0ff */
[----:B------:R5:W-:Y:S01]  /*19060*/  STG.E.U16 desc[UR60][R6.64], R94 ;  /* 0x0000005e06007986 */ /* 0x000be2000c10153c */
[----:B------:R-:W-:-:S05]  /*19070*/  LEA.HI.X.SX32 R13, R5, R11, 0x1, P3 ;  /* 0x0000000b050d7211 */ /* 0x000fca00018f0eff */
[----:B------:R-:W1:Y:S01]  /*19080*/  LDC R32, c[0x0][0x278] ;  /* 0x00009e00ff207b82 */ /* 0x000e620000000800 */
[----:B------:R-:W-:Y:S01]  /*19090*/  LEA.HI.X.SX32 R17, R9, R11, 0x1, P6 ;  /* 0x0000000b09117211 */ /* 0x000fe200030f0eff */
[----:B0-----:R-:W-:Y:S01]  /*190a0*/  IMAD R9, R52, 0x190, RZ ;  /* 0x0000019034097824 */ /* 0x001fe200078e02ff */
[----:B-----5:R-:W-:-:S05]  /*190b0*/  PRMT R7, R94, 0x7632, R7 ;  /* 0x000076325e077816 */ /* 0x020fca0000000007 */
[----:B------:R-:W0:Y:S01]  /*190c0*/  LDC R34, c[0x0][0x278] ;  /* 0x00009e00ff227b82 */ /* 0x000e220000000800 */
[----:B------:R-:W-:Y:S01]  /*190d0*/  PRMT R35, R95, 0x7632, R35 ;  /* 0x000076325f237816 */ /* 0x000fe20000000023 */
[----:B------:R-:W-:Y:S01]  /*190e0*/  IMAD R53, R53, 0x192, RZ ;  /* 0x0000019235357824 */ /* 0x000fe200078e02ff */
[----:B------:R4:W-:Y:S01]  /*190f0*/  STG.E.U16 desc[UR60][R12.64], R7 ;  /* 0x000000070c007986 */ /* 0x0009e2000c10153c */
[----:B------:R-:W-:-:S03]  /*19100*/  IADD3 R6, P5, R9, R10, RZ ;  /* 0x0000000a09067210 */ /* 0x000fc60007fbe0ff */
[----:B------:R5:W-:Y:S01]  /*19110*/  STG.E.U16 desc[UR60][R14.64], R95 ;  /* 0x0000005f0e007986 */ /* 0x000be2000c10153c */
[----:B---3--:R-:W-:Y:S01]  /*19120*/  IMAD R5, R18, 0xc9, RZ ;  /* 0x000000c912057824 */ /* 0x008fe200078e02ff */
[----:B------:R-:W3:Y:S01]  /*19130*/  LDC R25, c[0x0][0x278] ;  /* 0x00009e00ff197b82 */ /* 0x000ee20000000800 */
[----:B--2---:R-:W-:Y:S01]  /*19140*/  IMAD R9, R19, 0xcb, RZ ;  /* 0x000000cb13097824 */ /* 0x004fe200078e02ff */
[----:B------:R2:W-:Y:S01]  /*19150*/  STG.E.U16 desc[UR60][R16.64], R35 ;  /* 0x0000002310007986 */ /* 0x0005e2000c10153c */
[----:B----4-:R-:W-:Y:S01]  /*19160*/  IMAD R13, R54, 0x194, RZ ;  /* 0x00000194360d7824 */ /* 0x010fe200078e02ff */
[----:B------:R-:W-:-:S04]  /*19170*/  IADD3 R12, P3, R53, R10, RZ ;  /* 0x0000000a350c7210 */ /* 0x000fc80007f7e0ff */
[----:B------:R-:W4:Y:S01]  /*19180*/  LDC R19, c[0x0][0x278] ;  /* 0x00009e00ff137b82 */ /* 0x000f220000000800 */
[----:B-----5:R-:W-:Y:S01]  /*19190*/  IMAD R15, R26, 0x196, RZ ;  /* 0x000001961a0f7824 */ /* 0x020fe200078e02ff */
[-C--:B------:R-:W-:Y:S02]  /*191a0*/  LEA.HI.X.SX32 R7, R33, R11.reuse, 0x1, P5 ;  /* 0x0000000b21077211 */ /* 0x080fe400028f0eff */
[-C--:B------:R-:W-:Y:S02]  /*191b0*/  IADD3 R14, P5, R13, R10.reuse, RZ ;  /* 0x0000000a0d0e7210 */ /* 0x080fe40007fbe0ff */
[----:B--2---:R-:W-:Y:S01]  /*191c0*/  IADD3 R16, P6, R15, R10, RZ ;  /* 0x0000000a0f107210 */ /* 0x004fe20007fde0ff */
[----:B------:R1:W-:Y:S01]  /*191d0*/  STG.E.U16 desc[UR60][R6.64], R40 ;  /* 0x0000002806007986 */ /* 0x0003e2000c10153c */
[----:B------:R-:W-:Y:S01]  /*191e0*/  LEA.HI.X.SX32 R13, R5, R11, 0x1, P3 ;  /* 0x0000000b050d7211 */ /* 0x000fe200018f0eff */
[----:B------:R-:W2:Y:S01]  /*191f0*/  LDC R26, c[0x0][0x278] ;  /* 0x00009e00ff1a7b82 */ /* 0x000ea20000000800 */
[----:B------:R-:W-:-:S02]  /*19200*/  PRMT R5, R40, 0x7632, R5 ;  /* 0x0000763228057816 */ /* 0x000fc40000000005 */
[-C--:B------:R-:W-:Y:S02]  /*19210*/  LEA.HI.X.SX32 R17, R9, R11.reuse, 0x1, P6 ;  /* 0x0000000b09117211 */ /* 0x080fe400030f0eff */
[----:B------:R-:W-:Y:S02]  /*19220*/  LEA.HI.X.SX32 R15, R187, R11, 0x1, P5 ;  /* 0x0000000bbb0f7211 */ /* 0x000fe400028f0eff */
[----:B------:R-:W-:Y:S01]  /*19230*/  PRMT R18, R41, 0x7632, R18 ;  /* 0x0000763229127816 */ /* 0x000fe20000000012 */
[----:B------:R-:W5:Y:S01]  /*19240*/  LDC R9, c[0x0][0x278] ;  /* 0x00009e00ff097b82 */ /* 0x000f620000000800 */
[----:B-1----:R-:W-:Y:S01]  /*19250*/  IMAD R7, R27, 0x198, RZ ;  /* 0x000001981b077824 */ /* 0x002fe200078e02ff */
[----:B------:R1:W-:Y:S01]  /*19260*/  STG.E.U16 desc[UR60][R12.64], R5 ;  /* 0x000000050c007986 */ /* 0x0003e2000c10153c */
[----:B------:R-:W-:-:S05]  /*19270*/  IMAD R33, R32, 0x19a, RZ ;  /* 0x0000019a20217824 */ /* 0x000fca00078e02ff */
[----:B------:R-:W2:Y:S01]  /*19280*/  LDC R27, c[0x0][0x278] ;  /* 0x00009e00ff1b7b82 */ /* 0x000ea20000000800 */
[----:B------:R-:W-:Y:S04]  /*19290*/  STG.E.U16 desc[UR60][R14.64], R41 ;  /* 0x000000290e007986 */ /* 0x000fe8000c10153c */
[----:B------:R3:W-:Y:S03]  /*192a0*/  STG.E.U16 desc[UR60][R16.64], R18 ;  /* 0x0000001210007986 */ /* 0x0007e6000c10153c */
[----:B------:R-:W2:Y:S01]  /*192b0*/  LDC R32, c[0x0][0x278] ;  /* 0x00009e00ff207b82 */ /* 0x000ea20000000800 */
[----:B0-----:R-:W-:Y:S01]  /*192c0*/  IMAD R35, R34, 0x19c, RZ ;  /* 0x0000019c22237824 */ /* 0x001fe200078e02ff */
[----:B-1----:R-:W-:-:S06]  /*192d0*/  IADD3 R12, P5, R33, R10, RZ ;  /* 0x0000000a210c7210 */ /* 0x002fcc0007fbe0ff */
[----:B---3--:R-:W0:Y:S01]  /*192e0*/  LDC R16, c[0x0][0x278] ;  /* 0x00009e00ff107b82 */ /* 0x008e220000000800 */
[-C--:B------:R-:W-:Y:S02]  /*192f0*/  IADD3 R6, P3, R7, R10.reuse, RZ ;  /* 0x0000000a07067210 */ /* 0x080fe40007f7e0ff */
[----:B------:R-:W-:Y:S01]  /*19300*/  IADD3 R14, P6, R35, R10, RZ ;  /* 0x0000000a230e7210 */ /* 0x000fe20007fde0ff */
[----:B------:R-:W-:-:S04]  /*19310*/  IMAD R5, R25, 0xcd, RZ ;  /* 0x000000cd19057824 */ /* 0x000fc800078e02ff */
[----:B------:R-:W1:Y:S01]  /*19320*/  LDC R33, c[0x0][0x278] ;  /* 0x00009e00ff217b82 */ /* 0x000e620000000800 */
[----:B------:R-:W-:Y:S01]  /*19330*/  LEA.HI.X.SX32 R7, R107, R11, 0x1, P3 ;  /* 0x0000000b6b077211 */ /* 0x000fe200018f0eff */
[----:B----4-:R-:W-:-:S06]  /*19340*/  IMAD R17, R19, 0x19e, RZ ;  /* 0x0000019e13117824 */ /* 0x010fcc00078e02ff */
[----:B------:R-:W3:Y:S01]  /*19350*/  LDC R34, c[0x0][0x278] ;  /* 0x00009e00ff227b82 */ /* 0x000ee20000000800 */
[----:B------:R-:W-:-:S07]  /*19360*/  LEA.HI.X.SX32 R13, R5, R11, 0x1, P5 ;  /* 0x0000000b050d7211 */ /* 0x000fce00028f0eff */
[----:B------:R-:W4:Y:S01]  /*19370*/  LDC R35, c[0x0][0x278] ;  /* 0x00009e00ff237b82 */ /* 0x000f220000000800 */
[----:B------:R-:W-:Y:S01]  /*19380*/  PRMT R40, R42, 0x7632, R40 ;  /* 0x000076322a287816 */ /* 0x000fe20000000028 */
[----:B------:R2:W-:Y:S06]  /*19390*/  STG.E.U16 desc[UR60][R6.64], R42 ;  /* 0x0000002a06007986 */ /* 0x0005ec000c10153c */
[----:B------:R-:W1:Y:S01]  /*193a0*/  LDC R18, c[0x0][0x278] ;  /* 0x00009e00ff127b82 */ /* 0x000e620000000800 */
[----:B------:R-:W-:Y:S01]  /*193b0*/  LEA.HI.X.SX32 R15, R139, R11, 0x1, P6 ;  /* 0x0000000b8b0f7211 */ /* 0x000fe200030f0eff */
[----:B-----5:R-:W-:-:S06]  /*193c0*/  IMAD R5, R9, 0xcf, RZ ;  /* 0x000000cf09057824 */ /* 0x020fcc00078e02ff */
[----:B------:R-:W5:Y:S01]  /*193d0*/  LDC R19, c[0x0][0x278] ;  /* 0x00009e00ff137b82 */ /* 0x000f620000000800 */
[----:B--2---:R-:W-:Y:S01]  /*193e0*/  IADD3 R6, P5, R17, R10, RZ ;  /* 0x0000000a11067210 */ /* 0x004fe20007fbe0ff */
[----:B------:R-:W-:Y:S02]  /*193f0*/  IMAD R27, R27, 0x1a2, RZ ;  /* 0x000001a21b1b7824 */ /* 0x000fe400078e02ff */
[----:B------:R-:W-:Y:S01]  /*19400*/  IMAD R25, R26, 0x1a0, RZ ;  /* 0x000001a01a197824 */ /* 0x000fe200078e02ff */
[----:B------:R2:W-:Y:S01]  /*19410*/  STG.E.U16 desc[UR60][R12.64], R40 ;  /* 0x000000280c007986 */ /* 0x0005e2000c10153c */
[----:B------:R-:W-:Y:S01]  /*19420*/  IMAD R17, R32, 0x1a4, RZ ;  /* 0x000001a420117824 */ /* 0x000fe200078e02ff */
[----:B------:R-:W-:Y:S01]  /*19430*/  LEA.HI.X.SX32 R7, R5, R11, 0x1, P5 ;  /* 0x0000000b05077211 */ /* 0x000fe200028f0eff */
[----:B------:R-:W5:Y:S01]  /*19440*/  LDC R26, c[0x0][0x278] ;  /* 0x00009e00ff1a7b82 */ /* 0x000f620000000800 */
[----:B------:R3:W-:Y:S01]  /*19450*/  STG.E.U16 desc[UR60][R14.64], R43 ;  /* 0x0000002b0e007986 */ /* 0x0007e2000c10153c */
[----:B0-----:R-:W-:Y:S01]  /*19460*/  IMAD R5, R16, 0xd1, RZ ;  /* 0x000000d110057824 */ /* 0x001fe200078e02ff */
[----:B------:R-:W-:-:S02]  /*19470*/  PRMT R41, R43, 0x7632, R41 ;  /* 0x000076322b297816 */ /* 0x000fc40000000029 */
[-C--:B------:R-:W-:Y:S02]  /*19480*/  IADD3 R16, P6, R17, R10.reuse, RZ ;  /* 0x0000000a11107210 */ /* 0x080fe40007fde0ff */
[----:B------:R-:W-:Y:S01]  /*19490*/  PRMT R9, R28, 0x7632, R9 ;  /* 0x000076321c097816 */ /* 0x000fe20000000009 */
[----:B------:R-:W0:Y:S01]  /*194a0*/  LDC R32, c[0x0][0x278] ;  /* 0x00009e00ff207b82 */ /* 0x000e220000000800 */
[-C--:B--2---:R-:W-:Y:S02]  /*194b0*/  IADD3 R12, P3, R25, R10.reuse, RZ ;  /* 0x0000000a190c7210 */ /* 0x084fe40007f7e0ff */
[----:B---3--:R-:W-:-:S05]  /*194c0*/  IADD3 R14, P5, R27, R10, RZ ;  /* 0x0000000a1b0e7210 */ /* 0x008fca0007fbe0ff */
[----:B------:R-:W2:Y:S01]  /*194d0*/  LDC R27, c[0x0][0x278] ;  /* 0x00009e00ff1b7b82 */ /* 0x000ea20000000800 */
[-C--:B------:R-:W-:Y:S01]  /*194e0*/  LEA.HI.X.SX32 R13, R109, R11.reuse, 0x1, P3 ;  /* 0x0000000b6d0d7211 */ /* 0x080fe200018f0eff */
[----:B------:R3:W-:Y:S01]  /*194f0*/  STG.E.U16 desc[UR60][R6.64], R41 ;  /* 0x0000002906007986 */ /* 0x0007e2000c10153c */
[-C--:B------:R-:W-:Y:S02]  /*19500*/  LEA.HI.X.SX32 R15, R5, R11.reuse, 0x1, P5 ;  /* 0x0000000b050f7211 */ /* 0x080fe400028f0eff */
[----:B------:R-:W-:Y:S01]  /*19510*/  LEA.HI.X.SX32 R17, R141, R11, 0x1, P6 ;  /* 0x0000000b8d117211 */ /* 0x000fe200030f0eff */
[----:B------:R-:W-:Y:S01]  /*19520*/  STG.E.U16 desc[UR60][R12.64], R28 ;  /* 0x0000001c0c007986 */ /* 0x000fe2000c10153c */
[----:B----4-:R-:W-:Y:S01]  /*19530*/  IMAD R35, R35, 0x1aa, RZ ;  /* 0x000001aa23237824 */ /* 0x010fe200078e02ff */
[----:B------:R-:W4:Y:S01]  /*19540*/  LDC R25, c[0x0][0x278] ;  /* 0x00009e00ff197b82 */ /* 0x000f220000000800 */
[----:B-1----:R-:W-:Y:S01]  /*19550*/  IMAD R5, R18, 0xd3, RZ ;  /* 0x000000d312057824 */ /* 0x002fe200078e02ff */
[----:B------:R5:W-:Y:S01]  /*19560*/  STG.E.U16 desc[UR60][R14.64], R9 ;  /* 0x000000090e007986 */ /* 0x000be2000c10153c */
[----:B---3--:R-:W-:-:S05]  /*19570*/  IMAD R7, R33, 0x1a6, RZ ;  /* 0x000001a621077824 */ /* 0x008fca00078e02ff */
[----:B------:R-:W1:Y:S01]  /*19580*/  LDC R33, c[0x0][0x278] ;  /* 0x00009e00ff217b82 */ /* 0x000e620000000800 */
[----:B------:R-:W-:Y:S01]  /*19590*/  IMAD R41, R34, 0x1a8, RZ ;  /* 0x000001a822297824 */ /* 0x000fe200078e02ff */
[----:B------:R3:W-:Y:S01]  /*195a0*/  STG.E.U16 desc[UR60][R16.64], R29 ;  /* 0x0000001d10007986 */ /* 0x0007e2000c10153c */
[-C--:B------:R-:W-:Y:S01]  /*195b0*/  IADD3 R6, P3, R7, R10.reuse, RZ ;  /* 0x0000000a07067210 */ /* 0x080fe20007f7e0ff */
[----:B-----5:R-:W-:Y:S02]  /*195c0*/  IMAD R9, R19, 0xd5, RZ ;  /* 0x000000d513097824 */ /* 0x020fe400078e02ff */
[-C--:B------:R-:W-:Y:S02]  /*195d0*/  IADD3 R12, P5, R41, R10.reuse, RZ ;  /* 0x0000000a290c7210 */ /* 0x080fe40007fbe0ff */
[----:B------:R-:W5:Y:S01]  /*195e0*/  LDC R28, c[0x0][0x278] ;  /* 0x00009e00ff1c7b82 */ /* 0x000f620000000800 */
[----:B------:R-:W-:Y:S02]  /*195f0*/  IADD3 R14, P6, R35, R10, RZ ;  /* 0x0000000a230e7210 */ /* 0x000fe40007fde0ff */
[----:B------:R-:W-:-:S05]  /*19600*/  LEA.HI.X.SX32 R7, R5, R11, 0x1, P3 ;  /* 0x0000000b05077211 */ /* 0x000fca00018f0eff */
[----:B---3--:R-:W3:Y:S01]  /*19610*/  LDC R16, c[0x0][0x278] ;  /* 0x00009e00ff107b82 */ /* 0x008ee20000000800 */
[----:B------:R-:W-:Y:S02]  /*19620*/  PRMT R17, R29, 0x7632, R17 ;  /* 0x000076321d117816 */ /* 0x000fe40000000011 */
[-C--:B------:R-:W-:Y:S02]  /*19630*/  LEA.HI.X.SX32 R13, R97, R11.reuse, 0x1, P5 ;  /* 0x0000000b610d7211 */ /* 0x080fe400028f0eff */
[----:B------:R-:W-:Y:S02]  /*19640*/  LEA.HI.X.SX32 R15, R9, R11, 0x1, P6 ;  /* 0x0000000b090f7211 */ /* 0x000fe400030f0eff */
[----:B------:R-:W-:Y:S01]  /*19650*/  PRMT R19, R30, 0x7632, R19 ;  /* 0x000076321e137816 */ /* 0x000fe20000000013 */
[----:B------:R-:W5:Y:S01]  /*19660*/  LDC R35, c[0x0][0x278] ;  /* 0x00009e00ff237b82 */ /* 0x000f620000000800 */
[----:B------:R-:W-:Y:S01]  /*19670*/  STG.E.U16 desc[UR60][R6.64], R17 ;  /* 0x0000001106007986 */ /* 0x000fe2000c10153c */
[----:B--2---:R-:W-:-:S03]  /*19680*/  IMAD R27, R27, 0x1ae, RZ ;  /* 0x000001ae1b1b7824 */ /* 0x004fc600078e02ff */
[----:B------:R2:W-:Y:S03]  /*19690*/  STG.E.U16 desc[UR60][R12.64], R30 ;  /* 0x0000001e0c007986 */ /* 0x0005e6000c10153c */
[----:B------:R-:W5:Y:S01]  /*196a0*/  LDC R29, c[0x0][0x278] ;  /* 0x00009e00ff1d7b82 */ /* 0x000f620000000800 */
[----:B------:R0:W-:Y:S01]  /*196b0*/  STG.E.U16 desc[UR60][R14.64], R19 ;  /* 0x000000130e007986 */ /* 0x0001e2000c10153c */
[----:B------:R-:W-:Y:S02]  /*196c0*/  IMAD R9, R26, 0x1ac, RZ ;  /* 0x000001ac1a097824 */ /* 0x000fe400078e02ff */
[----:B-1----:R-:W-:Y:S02]  /*196d0*/  IMAD R33, R33, 0x1b2, RZ ;  /* 0x000001b221217824 */ /* 0x002fe400078e02ff */
[----:B----4-:R-:W-:Y:S02]  /*196e0*/  IMAD R5, R25, 0xd7, RZ ;  /* 0x000000d719057824 */ /* 0x010fe400078e02ff */
[----:B------:R-:W1:Y:S01]  /*196f0*/  LDC R18, c[0x0][0x278] ;  /* 0x00009e00ff127b82 */ /* 0x000e620000000800 */
[----:B--2---:R-:W-:-:S07]  /*19700*/  IADD3 R12, P3, R27, R10, RZ ;  /* 0x0000000a1b0c7210 */ /* 0x004fce0007f7e0ff */
[----:B0-----:R-:W0:Y:S01]  /*19710*/  LDC R19, c[0x0][0x278] ;  /* 0x00009e00ff137b82 */ /* 0x001e220000000800 */
[----:B------:R-:W-:Y:S01]  /*19720*/  IADD3 R6, P5, R9, R10, RZ ;  /* 0x0000000a09067210 */ /* 0x000fe20007fbe0ff */
[----:B------:R-:W-:-:S06]  /*19730*/  IMAD R13, R32, 0x1b0, RZ ;  /* 0x000001b0200d7824 */ /* 0x000fcc00078e02ff */
[----:B------:R-:W2:Y:S01]  /*19740*/  LDC R27, c[0x0][0x278] ;  /* 0x00009e00ff1b7b82 */ /* 0x000ea20000000800 */
[----:B------:R-:W-:Y:S01]  /*19750*/  LEA.HI.X.SX32 R7, R135, R11, 0x1, P5 ;  /* 0x0000000b87077211 */ /* 0x000fe200028f0eff */
[----:B---3--:R-:W-:Y:S01]  /*19760*/  IMAD R9, R16, 0xd9, RZ ;  /* 0x000000d910097824 */ /* 0x008fe200078e02ff */
[----:B------:R-:W-:-:S05]  /*19770*/  IADD3 R14, P5, R13, R10, RZ ;  /* 0x0000000a0d0e7210 */ /* 0x000fca0007fbe0ff */
[----:B------:R-:W3:Y:S01]  /*19780*/  LDC R34, c[0x0][0x278] ;  /* 0x00009e00ff227b82 */ /* 0x000ee20000000800 */
[----:B------:R-:W-:Y:S02]  /*19790*/  IADD3 R16, P6, R33, R10, RZ ;  /* 0x0000000a21107210 */ /* 0x000fe40007fde0ff */
[-C--:B------:R-:W-:Y:S01]  /*197a0*/  LEA.HI.X.SX32 R13, R5, R11.reuse, 0x1, P3 ;  /* 0x0000000b050d7211 */ /* 0x080fe200018f0eff */
[----:B------:R4:W-:Y:S01]  /*197b0*/  STG.E.U16 desc[UR60][R6.64], R31 ;  /* 0x0000001f06007986 */ /* 0x0009e2000c10153c */
[----:B------:R-:W-:Y:S02]  /*197c0*/  PRMT R5, R31, 0x7632, R5 ;  /* 0x000076321f057816 */ /* 0x000fe40000000005 */
[-C--:B------:R-:W-:Y:S01]  /*197d0*/  LEA.HI.X.SX32 R15, R143, R11.reuse, 0x1, P5 ;  /* 0x0000000b8f0f7211 */ /* 0x080fe200028f0eff */
[----:B------:R-:W3:Y:S01]  /*197e0*/  LDC R30, c[0x0][0x278] ;  /* 0x00009e00ff1e7b82 */ /* 0x000ee20000000800 */
[----:B------:R-:W-:Y:S02]  /*197f0*/  LEA.HI.X.SX32 R17, R9, R11, 0x1, P6 ;  /* 0x0000000b09117211 */ /* 0x000fe400030f0eff */
[----:B------:R-:W-:Y:S01]  /*19800*/  PRMT R9, R36, 0x7632, R9 ;  /* 0x0000763224097816 */ /* 0x000fe20000000009 */
[----:B-----5:R-:W-:Y:S01]  /*19810*/  IMAD R35, R35, 0x1ba, RZ ;  /* 0x000001ba23237824 */ /* 0x020fe200078e02ff */
[----:B------:R-:W-:Y:S01]  /*19820*/  STG.E.U16 desc[UR60][R12.64], R5 ;  /* 0x000000050c007986 */ /* 0x000fe2000c10153c */
[----:B----4-:R-:W-:-:S02]  /*19830*/  IMAD R7, R28, 0x1b4, RZ ;  /* 0x000001b41c077824 */ /* 0x010fc400078e02ff */
[----:B------:R-:W4:Y:S01]  /*19840*/  LDC R31, c[0x0][0x278] ;  /* 0x00009e00ff1f7b82 */ /* 0x000f220000000800 */
[----:B------:R-:W-:Y:S07]  /*19850*/  STG.E.U16 desc[UR60][R14.64], R36 ;  /* 0x000000240e007986 */ /* 0x000fee000c10153c */
[----:B------:R-:W5:Y:S01]  /*19860*/  LDC R28, c[0x0][0x278] ;  /* 0x00009e00ff1c7b82 */ /* 0x000f620000000800 */
[----:B------:R0:W-:Y:S07]  /*19870*/  STG.E.U16 desc[UR60][R16.64], R9 ;  /* 0x0000000910007986 */ /* 0x0001ee000c10153c */
[----:B------:R-:W5:Y:S01]  /*19880*/  LDC R25, c[0x0][0x278] ;  /* 0x00009e00ff197b82 */ /* 0x000f620000000800 */
[----:B------:R-:W-:-:S02]  /*19890*/  IMAD R29, R29, 0x1b6, RZ ;  /* 0x000001b61d1d7824 */ /* 0x000fc400078e02ff */
[----:B0-----:R-:W-:Y:S01]  /*198a0*/  IMAD R9, R19, 0xdd, RZ ;  /* 0x000000dd13097824 */ /* 0x001fe200078e02ff */
[----:B------:R-:W-:-:S04]  /*198b0*/  IADD3 R16, P6, R35, R10, RZ ;  /* 0x0000000a23107210 */ /* 0x000fc80007fde0ff */
[----:B------:R-:W0:Y:S01]  /*198c0*/  LDC R26, c[0x0][0x278] ;  /* 0x00009e00ff1a7b82 */ /* 0x000e220000000800 */
[-C--:B------:R-:W-:Y:S01]  /*198d0*/  LEA.HI.X.SX32 R17, R9, R11.reuse, 0x1, P6 ;  /* 0x0000000b09117211 */ /* 0x080fe200030f0eff */
[----:B--2---:R-:W-:Y:S01]  /*198e0*/  IMAD R9, R27, 0x1bc, RZ ;  /* 0x000001bc1b097824 */ /* 0x004fe200078e02ff */
[-C--:B------:R-:W-:Y:S01]  /*198f0*/  IADD3 R6, P5, R7, R10.reuse, RZ ;  /* 0x0000000a07067210 */ /* 0x080fe20007fbe0ff */
[----:B-1----:R-:W-:Y:S01]  /*19900*/  IMAD R5, R18, 0xdb, RZ ;  /* 0x000000db12057824 */ /* 0x002fe200078e02ff */
[----:B------:R-:W-:Y:S01]  /*19910*/  IADD3 R12, P3, R29, R10, RZ ;  /* 0x0000000a1d0c7210 */ /* 0x000fe20007f7e0ff */
[----:B---3--:R-:W-:Y:S02]  /*19920*/  IMAD R15, R34, 0x1b8, RZ ;  /* 0x000001b8220f7824 */ /* 0x008fe400078e02ff */
[----:B------:R-:W1:Y:S01]  /*19930*/  LDC R27, c[0x0][0x278] ;  /* 0x00009e00ff1b7b82 */ /* 0x000e620000000800 */
[-C--:B------:R-:W-:Y:S02]  /*19940*/  LEA.HI.X.SX32 R7, R189, R11.reuse, 0x1, P5 ;  /* 0x0000000bbd077211 */ /* 0x080fe400028f0eff */
[----:B------:R-:W-:-:S02]  /*19950*/  LEA.HI.X.SX32 R13, R5, R11, 0x1, P3 ;  /* 0x0000000b050d7211 */ /* 0x000fc400018f0eff */
[----:B------:R-:W-:Y:S02]  /*19960*/  IADD3 R14, P5, R15, R10, RZ ;  /* 0x0000000a0f0e7210 */ /* 0x000fe40007fbe0ff */
[----:B------:R-:W-:Y:S01]  /*19970*/  PRMT R32, R37, 0x7632, R32 ;  /* 0x0000763225207816 */ /* 0x000fe20000000020 */
[----:B------:R-:W2:Y:S01]  /*19980*/  LDC R29, c[0x0][0x278] ;  /* 0x00009e00ff1d7b82 */ /* 0x000ea20000000800 */
[----:B------:R3:W-:Y:S01]  /*19990*/  STG.E.U16 desc[UR60][R6.64], R37 ;  /* 0x0000002506007986 */ /* 0x0007e2000c10153c */
[----:B------:R-:W-:Y:S01]  /*199a0*/  LEA.HI.X.SX32 R15, R133, R11, 0x1, P5 ;  /* 0x0000000b850f7211 */ /* 0x000fe200028f0eff */
[----:B----4-:R-:W-:Y:S01]  /*199b0*/  IMAD R31, R31, 0x1c0, RZ ;  /* 0x000001c01f1f7824 */ /* 0x010fe200078e02ff */
[----:B------:R-:W-:-:S04]  /*199c0*/  PRMT R33, R38, 0x7632, R33 ;  /* 0x0000763226217816 */ /* 0x000fc80000000021 */
[----:B------:R-:W4:Y:S01]  /*199d0*/  LDC R19, c[0x0][0x278] ;  /* 0x00009e00ff137b82 */ /* 0x000f220000000800 */
[----:B------:R5:W-:Y:S01]  /*199e0*/  STG.E.U16 desc[UR60][R12.64], R32 ;  /* 0x000000200c007986 */ /* 0x000be2000c10153c */
[----:B---3--:R-:W-:Y:S01]  /*199f0*/  IMAD R7, R30, 0x1be, RZ ;  /* 0x000001be1e077824 */ /* 0x008fe200078e02ff */
[----:B------:R-:W-:-:S05]  /*19a00*/  IADD3 R6, P5, R9, R10, RZ ;  /* 0x0000000a09067210 */ /* 0x000fca0007fbe0ff */
[----:B------:R-:W3:Y:S01]  /*19a10*/  LDC R18, c[0x0][0x278] ;  /* 0x00009e00ff127b82 */ /* 0x000ee20000000800 */
[----:B-----5:R-:W-:Y:S01]  /*19a20*/  IMAD R5, R25, 0xdf, RZ ;  /* 0x000000df19057824 */ /* 0x020fe200078e02ff */
[----:B------:R5:W-:Y:S01]  /*19a30*/  STG.E.U16 desc[UR60][R14.64], R38 ;  /* 0x000000260e007986 */ /* 0x000be2000c10153c */
[----:B------:R-:W-:Y:S01]  /*19a40*/  IMAD R13, R28, 0x1c2, RZ ;  /* 0x000001c21c0d7824 */ /* 0x000fe200078e02ff */
[-C--:B------:R-:W-:Y:S02]  /*19a50*/  IADD3 R12, P3, R7, R10.reuse, RZ ;  /* 0x0000000a070c7210 */ /* 0x080fe40007f7e0ff */
[----:B------:R1:W-:Y:S01]  /*19a60*/  STG.E.U16 desc[UR60][R16.64], R33 ;  /* 0x0000002110007986 */ /* 0x0003e2000c10153c */
[----:B------:R-:W-:Y:S01]  /*19a70*/  LEA.HI.X.SX32 R7, R145, R11, 0x1, P5 ;  /* 0x0000000b91077211 */ /* 0x000fe200028f0eff */
[----:B0-----:R-:W-:Y:S01]  /*19a80*/  IMAD R9, R26, 0xe1, RZ ;  /* 0x000000e11a097824 */ /* 0x001fe200078e02ff */
[----:B------:R-:W0:Y:S01]  /*19a90*/  LDC R25, c[0x0][0x278] ;  /* 0x00009e00ff197b82 */ /* 0x000e220000000800 */
[----:B-----5:R-:W-:-:S02]  /*19aa0*/  IADD3 R14, P5, R31, R10, RZ ;  /* 0x0000000a1f0e7210 */ /* 0x020fc40007fbe0ff */
[----:B------:R-:W-:-:S05]  /*19ab0*/  PRMT R30, R44, 0x7632, R30 ;  /* 0x000076322c1e7816 */ /* 0x000fca000000001e */
[----:B------:R-:W5:Y:S01]  /*19ac0*/  LDC R28, c[0x0][0x278] ;  /* 0x00009e00ff1c7b82 */ /* 0x000f620000000800 */
[----:B-1----:R-:W-:Y:S02]  /*19ad0*/  IADD3 R16, P6, R13, R10, RZ ;  /* 0x0000000a0d107210 */ /* 0x002fe40007fde0ff */
[-C--:B------:R-:W-:Y:S02]  /*19ae0*/  LEA.HI.X.SX32 R13, R5, R11.reuse, 0x1, P3 ;  /* 0x0000000b050d7211 */ /* 0x080fe400018f0eff */
[----:B------:R-:W-:Y:S02]  /*19af0*/  PRMT R5, R39, 0x7632, R5 ;  /* 0x0000763227057816 */ /* 0x000fe40000000005 */
[-C--:B------:R-:W-:Y:S01]  /*19b00*/  LEA.HI.X.SX32 R15, R103, R11.reuse, 0x1, P5 ;  /* 0x0000000b670f7211 */ /* 0x080fe200028f0eff */
[----:B------:R1:W-:Y:S01]  /*19b10*/  STG.E.U16 desc[UR60][R6.64], R39 ;  /* 0x0000002706007986 */ /* 0x0003e2000c10153c */
[----:B------:R-:W-:Y:S01]  /*19b20*/  LEA.HI.X.SX32 R17, R9, R11, 0x1, P6 ;  /* 0x0000000b09117211 */ /* 0x000fe200030f0eff */
[----:B------:R-:W5:Y:S02]  /*19b30*/  LDC R26, c[0x0][0x278] ;  /* 0x00009e00ff1a7b82 */ /* 0x000f640000000800 */
[----:B------:R3:W-:Y:S06]  /*19b40*/  STG.E.U16 desc[UR60][R12.64], R5 ;  /* 0x000000050c007986 */ /* 0x0007ec000c10153c */
[----:B------:R-:W5:Y:S01]  /*19b50*/  LDC R9, c[0x0][0x278] ;  /* 0x00009e00ff097b82 */ /* 0x000f620000000800 */
[----:B-1----:R-:W-:Y:S01]  /*19b60*/  IMAD R7, R27, 0x1c6, RZ ;  /* 0x000001c61b077824 */ /* 0x002fe200078e02ff */
[----:B------:R1:W-:Y:S01]  /*19b70*/  STG.E.U16 desc[UR60][R14.64], R44 ;  /* 0x0000002c0e007986 */ /* 0x0003e2000c10153c */
[----:B--2---:R-:W-:-:S05]  /*19b80*/  IMAD R29, R29, 0x1c8, RZ ;  /* 0x000001c81d1d7824 */ /* 0x004fca00078e02ff */
[----:B------:R-:W2:Y:S01]  /*19b90*/  LDC R27, c[0x0][0x278] ;  /* 0x00009e00ff1b7b82 */ /* 0x000ea20000000800 */
[----:B------:R0:W-:Y:S01]  /*19ba0*/  STG.E.U16 desc[UR60][R16.64], R30 ;  /* 0x0000001e10007986 */ /* 0x0001e2000c10153c */
[----:B----4-:R-:W-:Y:S01]  /*19bb0*/  IMAD R19, R19, 0x1c4, RZ ;  /* 0x000001c413137824 */ /* 0x010fe200078e02ff */
[-C--:B---3--:R-:W-:Y:S01]  /*19bc0*/  IADD3 R12, P5, R7, R10.reuse, RZ ;  /* 0x0000000a070c7210 */ /* 0x088fe20007fbe0ff */
[----:B------:R-:W-:Y:S01]  /*19bd0*/  IMAD R5, R18, 0xe3, RZ ;  /* 0x000000e312057824 */ /* 0x000fe200078e02ff */
[----:B-1----:R-:W-:-:S03]  /*19be0*/  IADD3 R14, P6, R29, R10, RZ ;  /* 0x0000000a1d0e7210 */ /* 0x002fc60007fde0ff */
[----:B------:R-:W1:Y:S08]  /*19bf0*/  LDC R31, c[0x0][0x278] ;  /* 0x00009e00ff1f7b82 */ /* 0x000e700000000800 */
[----:B0-----:R-:W0:Y:S01]  /*19c00*/  LDC R16, c[0x0][0x278] ;  /* 0x00009e00ff107b82 */ /* 0x001e220000000800 */
[----:B------:R-:W-:-:S07]  /*19c10*/  IADD3 R6, P3, R19, R10, RZ ;  /* 0x0000000a13067210 */ /* 0x000fce0007f7e0ff */
[----:B------:R-:W3:Y:S01]  /*19c20*/  LDC R29, c[0x0][0x278] ;  /* 0x00009e00ff1d7b82 */ /* 0x000ee20000000800 */
[-C--:B------:R-:W-:Y:S01]  /*19c30*/  LEA.HI.X.SX32 R7, R195, R11.reuse, 0x1, P3 ;  /* 0x0000000bc3077211 */ /* 0x080fe200018f0eff */
[----:B------:R-:W-:Y:S01]  /*19c40*/  IMAD R25, R25, 0x1ca, RZ ;  /* 0x000001ca19197824 */ /* 0x000fe200078e02ff */
[-C--:B------:R-:W-:Y:S02]  /*19c50*/  LEA.HI.X.SX32 R13, R5, R11.reuse, 0x1, P5 ;  /* 0x0000000b050d7211 */ /* 0x080fe400028f0eff */
[----:B------:R-:W-:Y:S02]  /*19c60*/  PRMT R32, R45, 0x7632, R32 ;  /* 0x000076322d207816 */ /* 0x000fe40000000020 */
[----:B------:R-:W-:Y:S01]  /*19c70*/  LEA.HI.X.SX32 R15, R193, R11, 0x1, P6 ;  /* 0x0000000bc10f7211 */ /* 0x000fe200030f0eff */
[----:B------:R-:W4:Y:S01]  /*19c80*/  LDC R30, c[0x0][0x278] ;  /* 0x00009e00ff1e7b82 */ /* 0x000f220000000800 */
[----:B------:R2:W-:Y:S01]  /*19c90*/  STG.E.U16 desc[UR60][R6.64], R45 ;  /* 0x0000002d06007986 */ /* 0x0005e2000c10153c */
[----:B-----5:R-:W-:-:S02]  /*19ca0*/  IMAD R5, R9, 0xe5, RZ ;  /* 0x000000e509057824 */ /* 0x020fc400078e02ff */
[----:B------:R-:W-:Y:S01]  /*19cb0*/  IMAD R17, R26, 0x1cc, RZ ;  /* 0x000001cc1a117824 */ /* 0x000fe200078e02ff */
[----:B------:R-:W-:Y:S03]  /*19cc0*/  STG.E.U16 desc[UR60][R12.64], R32 ;  /* 0x000000200c007986 */ /* 0x000fe6000c10153c */
[----:B------:R-:W5:Y:S01]  /*19cd0*/  LDC R19, c[0x0][0x278] ;  /* 0x00009e00ff137b82 */ /* 0x000f620000000800 */
[----:B------:R1:W-:Y:S01]  /*19ce0*/  STG.E.U16 desc[UR60][R14.64], R46 ;  /* 0x0000002e0e007986 */ /* 0x0003e2000c10153c */
[----:B--2---:R-:W-:Y:S01]  /*19cf0*/  IMAD R27, R27, 0x1d0, RZ ;  /* 0x000001d01b1b7824 */ /* 0x004fe200078e02ff */
[----:B------:R-:W-:-:S05]  /*19d00*/  IADD3 R6, P5, R25, R10, RZ ;  /* 0x0000000a19067210 */ /* 0x000fca0007fbe0ff */
[----:B------:R-:W2:Y:S01]  /*19d10*/  LDC R18, c[0x0][0x278] ;  /* 0x00009e00ff127b82 */ /* 0x000ea20000000800 */
[----:B------:R-:W-:Y:S01]  /*19d20*/  LEA.HI.X.SX32 R7, R5, R11, 0x1, P5 ;  /* 0x0000000b05077211 */ /* 0x000fe200028f0eff */
[----:B-1----:R-:W-:Y:S01]  /*19d30*/  IMAD R15, R28, 0x1ce, RZ ;  /* 0x000001ce1c0f7824 */ /* 0x002fe200078e02ff */
[----:B------:R-:W-:-:S05]  /*19d40*/  IADD3 R12, P3, R17, R10, RZ ;  /* 0x0000000a110c7210 */ /* 0x000fca0007f7e0ff */
[----:B------:R-:W1:Y:S01]  /*19d50*/  LDC R26, c[0x0][0x278] ;  /* 0x00009e00ff1a7b82 */ /* 0x000e620000000800 */
[----:B0-----:R-:W-:Y:S01]  /*19d60*/  IMAD R5, R16, 0xe7, RZ ;  /* 0x000000e710057824 */ /* 0x001fe200078e02ff */
[----:B------:R-:W-:Y:S02]  /*19d70*/  PRMT R33, R46, 0x7632, R33 ;  /* 0x000076322e217816 */ /* 0x000fe40000000021 */
[-C--:B------:R-:W-:Y:S02]  /*19d80*/  IADD3 R14, P5, R15, R10.reuse, RZ ;  /* 0x0000000a0f0e7210 */ /* 0x080fe40007fbe0ff */
[----:B------:R-:W-:Y:S02]  /*19d90*/  IADD3 R16, P6, R27, R10, RZ ;  /* 0x0000000a1b107210 */ /* 0x000fe40007fde0ff */
[-C--:B------:R-:W-:Y:S01]  /*19da0*/  LEA.HI.X.SX32 R13, R105, R11.reuse, 0x1, P3 ;  /* 0x0000000b690d7211 */ /* 0x080fe200018f0eff */
[----:B------:R3:W-:Y:S01]  /*19db0*/  STG.E.U16 desc[UR60][R6.64], R33 ;  /* 0x0000002106007986 */ /* 0x0007e2000c10153c */
[----:B------:R-:W-:Y:S01]  /*19dc0*/  LEA.HI.X.SX32 R15, R5, R11, 0x1, P5 ;  /* 0x0000000b050f7211 */ /* 0x000fe200028f0eff */
[----:B------:R-:W0:Y:S01]  /*19dd0*/  LDC R27, c[0x0][0x278] ;  /* 0x00009e00ff1b7b82 */ /* 0x000e220000000800 */
[----:B------:R-:W-:-:S02]  /*19de0*/  PRMT R9, R47, 0x7632, R9 ;  /* 0x000076322f097816 */ /* 0x000fc40000000009 */
[----:B------:R-:W-:Y:S01]  /*19df0*/  LEA.HI.X.SX32 R17, R151, R11, 0x1, P6 ;  /* 0x0000000b97117211 */ /* 0x000fe200030f0eff */
[----:B------:R-:W-:Y:S04]  /*19e00*/  STG.E.U16 desc[UR60][R12.64], R47 ;  /* 0x0000002f0c007986 */ /* 0x000fe8000c10153c */
[----:B------:R-:W0:Y:S01]  /*19e10*/  LDC R28, c[0x0][0x278] ;  /* 0x00009e00ff1c7b82 */ /* 0x000e220000000800 */
[----:B---3--:R-:W-:Y:S01]  /*19e20*/  IMAD R7, R29, 0x1d2, RZ ;  /* 0x000001d21d077824 */ /* 0x008fe200078e02ff */
[----:B------:R5:W-:Y:S01]  /*19e30*/  STG.E.U16 desc[UR60][R14.64], R9 ;  /* 0x000000090e007986 */ /* 0x000be2000c10153c */
[----:B------:R-:W-:-:S05]  /*19e40*/  IMAD R31, R31, 0x1d6, RZ ;  /* 0x000001d61f1f7824 */ /* 0x000fca00078e02ff */
[----:B------:R-:W3:Y:S01]  /*19e50*/  LDC R29, c[0x0][0x278] ;  /* 0x00009e00ff1d7b82 */ /* 0x000ee20000000800 */
[----:B------:R2:W-:Y:S01]  /*19e60*/  STG.E.U16 desc[UR60][R16.64], R20 ;  /* 0x0000001410007986 */ /* 0x0005e2000c10153c */
[----:B----4-:R-:W-:-:S06]  /*19e70*/  IMAD R33, R30, 0x1d4, RZ ;  /* 0x000001d41e217824 */ /* 0x010fcc00078e02ff */
[----:B------:R-:W4:Y:S01]  /*19e80*/  LDC R25, c[0x0][0x278] ;  /* 0x00009e00ff197b82 */ /* 0x000f220000000800 */
[----:B-----5:R-:W-:Y:S01]  /*19e90*/  IMAD R9, R19, 0xeb, RZ ;  /* 0x000000eb13097824 */ /* 0x020fe200078e02ff */
[----:B------:R-:W-:-:S06]  /*19ea0*/  IADD3 R14, P6, R31, R10, RZ ;  /* 0x0000000a1f0e7210 */ /* 0x000fcc0007fde0ff */
[----:B--2---:R-:W2:Y:S01]  /*19eb0*/  LDC R16, c[0x0][0x278] ;  /* 0x00009e00ff107b82 */ /* 0x004ea20000000800 */
[----:B------:R-:W-:Y:S01]  /*19ec0*/  IMAD R5, R18, 0xe9, RZ ;  /* 0x000000e912057824 */ /* 0x000fe200078e02ff */
[-C--:B------:R-:W-:Y:S02]  /*19ed0*/  IADD3 R6, P3, R7, R10.reuse, RZ ;  /* 0x0000000a07067210 */ /* 0x080fe40007f7e0ff */
[----:B------:R-:W-:-:S04]  /*19ee0*/  IADD3 R12, P5, R33, R10, RZ ;  /* 0x0000000a210c7210 */ /* 0x000fc80007fbe0ff */
[----:B------:R-:W5:Y:S01]  /*19ef0*/  LDC R30, c[0x0][0x278] ;  /* 0x00009e00ff1e7b82 */ /* 0x000f620000000800 */
[-C--:B------:R-:W-:Y:S01]  /*19f00*/  LEA.HI.X.SX32 R15, R9, R11.reuse, 0x1, P6 ;  /* 0x0000000b090f7211 */ /* 0x080fe200030f0eff */
[----:B-1----:R-:W-:Y:S01]  /*19f10*/  IMAD R9, R26, 0x1d8, RZ ;  /* 0x000001d81a097824 */ /* 0x002fe200078e02ff */
[----:B------:R-:W-:Y:S02]  /*19f20*/  LEA.HI.X.SX32 R7, R5, R11, 0x1, P3 ;  /* 0x0000000b05077211 */ /* 0x000fe400018f0eff */
[----:B------:R-:W-:-:S03]  /*19f30*/  PRMT R20, R20, 0x7632, R20 ;  /* 0x0000763214147816 */ /* 0x000fc60000000014 */
[----:B------:R-:W1:Y:S01]  /*19f40*/  LDC R31, c[0x0][0x278] ;  /* 0x00009e00ff1f7b82 */ /* 0x000e620000000800 */
[----:B------:R-:W-:Y:S02]  /*19f50*/  LEA.HI.X.SX32 R13, R147, R11, 0x1, P5 ;  /* 0x0000000b930d7211 */ /* 0x000fe400028f0eff */
[----:B------:R-:W-:-:S05]  /*19f60*/  PRMT R17, R21, 0x7632, R17 ;  /* 0x0000763215117816 */ /* 0x000fca0000000011 */
[----:B------:R-:W1:Y:S01]  /*19f70*/  LDC R32, c[0x0][0x278] ;  /* 0x00009e00ff207b82 */ /* 0x000e620000000800 */
[----:B------:R3:W-:Y:S07]  /*19f80*/  STG.E.U16 desc[UR60][R6.64], R20 ;  /* 0x0000001406007986 */ /* 0x0007ee000c10153c */
[----:B------:R-:W1:Y:S01]  /*19f90*/  LDC R26, c[0x0][0x278] ;  /* 0x00009e00ff1a7b82 */ /* 0x000e620000000800 */
[----:B------:R-:W-:Y:S01]  /*19fa0*/  STG.E.U16 desc[UR60][R12.64], R21 ;  /* 0x000000150c007986 */ /* 0x000fe2000c10153c */
[----:B0-----:R-:W-:-:S06]  /*19fb0*/  IMAD R27, R27, 0x1da, RZ ;  /* 0x000001da1b1b7824 */ /* 0x001fcc00078e02ff */
[----:B------:R-:W0:Y:S01]  /*19fc0*/  LDC R18, c[0x0][0x278] ;  /* 0x00009e00ff127b82 */ /* 0x000e220000000800 */
[----:B---3--:R-:W-:Y:S01]  /*19fd0*/  IADD3 R6, P5, R9, R10, RZ ;  /* 0x0000000a09067210 */ /* 0x008fe20007fbe0ff */
[----:B------:R3:W-:Y:S01]  /*19fe0*/  STG.E.U16 desc[UR60][R14.64], R17 ;  /* 0x000000110e007986 */ /* 0x0007e2000c10153c */
[----:B------:R-:W-:-:S05]  /*19ff0*/  IMAD R29, R29, 0x1de, RZ ;  /* 0x000001de1d1d7824 */ /* 0x000fca00078e02ff */
[----:B------:R-:W0:Y:S01]  /*1a000*/  LDC R19, c[0x0][0x278] ;  /* 0x00009e00ff137b82 */ /* 0x000e220000000800 */
[----:B------:R-:W-:Y:S01]  /*1a010*/  LEA.HI.X.SX32 R7, R149, R11, 0x1, P5 ;  /* 0x0000000b95077211 */ /* 0x000fe200028f0eff */
[----:B----4-:R-:W-:Y:S02]  /*1a020*/  IMAD R5, R25, 0xed, RZ ;  /* 0x000000ed19057824 */ /* 0x010fe400078e02ff */
[----:B---3--:R-:W-:-:S04]  /*1a030*/  IMAD R15, R28, 0x1dc, RZ ;  /* 0x000001dc1c0f7824 */ /* 0x008fc800078e02ff */
[----:B------:R-:W3:Y:S01]  /*1a040*/  LDC R21, c[0x0][0x278] ;  /* 0x00009e00ff157b82 */ /* 0x000ee20000000800 */
[-C--:B------:R-:W-:Y:S01]  /*1a050*/  IADD3 R12, P3, R27, R10.reuse, RZ ;  /* 0x0000000a1b0c7210 */ /* 0x080fe20007f7e0ff */
[----:B--2---:R-:W-:Y:S01]  /*1a060*/  IMAD R9, R16, 0xef, RZ ;  /* 0x000000ef10097824 */ /* 0x004fe200078e02ff */
[-C--:B------:R-:W-:Y:S02]  /*1a070*/  IADD3 R14, P5, R15, R10.reuse, RZ ;  /* 0x0000000a0f0e7210 */ /* 0x080fe40007fbe0ff */
[----:B------:R-:W-:Y:S01]  /*1a080*/  IADD3 R16, P6, R29, R10, RZ ;  /* 0x0000000a1d107210 */ /* 0x000fe20007fde0ff */
[----:B------:R2:W-:Y:S01]  /*1a090*/  STG.E.U16 desc[UR60][R6.64], R22 ;  /* 0x0000001606007986 */ /* 0x0005e2000c10153c */
[-C--:B------:R-:W-:Y:S01]  /*1a0a0*/  LEA.HI.X.SX32 R13, R5, R11.reuse, 0x1, P3 ;  /* 0x0000000b050d7211 */ /* 0x080fe200018f0eff */
[----:B------:R-:W4:Y:S01]  /*1a0b0*/  LDC R20, c[0x0][0x278] ;  /* 0x00009e00ff147b82 */ /* 0x000f220000000800 */
[-C--:B------:R-:W-:Y:S02]  /*1a0c0*/  LEA.HI.X.SX32 R15, R111, R11.reuse, 0x1, P5 ;  /* 0x0000000b6f0f7211 */ /* 0x080fe400028f0eff */
[----:B------:R-:W-:Y:S01]  /*1a0d0*/  LEA.HI.X.SX32 R17, R9, R11, 0x1, P6 ;  /* 0x0000000b09117211 */ /* 0x000fe200030f0eff */
[----:B-----5:R-:W-:Y:S01]  /*1a0e0*/  IMAD R9, R30, 0x1e0, RZ ;  /* 0x000001e01e097824 */ /* 0x020fe200078e02ff */
[----:B------:R-:W-:Y:S01]  /*1a0f0*/  PRMT R25, R23, 0x7632, R25 ;  /* 0x0000763217197816 */ /* 0x000fe20000000019 */
[----:B-1----:R-:W-:-:S02]  /*1a100*/  IMAD R31, R31, 0x1e2, RZ ;  /* 0x000001e21f1f7824 */ /* 0x002fc400078e02ff */
[----:B------:R-:W1:Y:S01]  /*1a110*/  LDC R28, c[0x0][0x278] ;  /* 0x00009e00ff1c7b82 */ /* 0x000e620000000800 */
[----:B--2---:R-:W-:-:S07]  /*1a120*/  PRMT R7, R22, 0x7632, R7 ;  /* 0x0000763216077816 */ /* 0x004fce0000000007 */
[----:B------:R-:W2:Y:S01]  /*1a130*/  LDC R22, c[0x0][0x278] ;  /* 0x00009e00ff167b82 */ /* 0x000ea20000000800 */
[----:B------:R5:W-:Y:S01]  /*1a140*/  STG.E.U16 desc[UR60][R12.64], R7 ;  /* 0x000000070c007986 */ /* 0x000be2000c10153c */
[----:B------:R-:W-:-:S03]  /*1a150*/  IADD3 R6, P5, R9, R10, RZ ;  /* 0x0000000a09067210 */ /* 0x000fc60007fbe0ff */
[----:B------:R5:W-:Y:S01]  /*1a160*/  STG.E.U16 desc[UR60][R14.64], R23 ;  /* 0x000000170e007986 */ /* 0x000be2000c10153c */
[----:B0-----:R-:W-:Y:S02]  /*1a170*/  IMAD R5, R18, 0xf1, RZ ;  /* 0x000000f112057824 */ /* 0x001fe400078e02ff */
[----:B------:R-:W-:Y:S01]  /*1a180*/  IMAD R9, R19, 0xf3, RZ ;  /* 0x000000f313097824 */ /* 0x000fe200078e02ff */
[----:B------:R0:W-:Y:S01]  /*1a190*/  STG.E.U16 desc[UR60][R16.64], R25 ;  /* 0x0000001910007986 */ /* 0x0001e2000c10153c */
[----:B------:R-:W1:Y:S01]  /*1a1a0*/  LDC R29, c[0x0][0x278] ;  /* 0x00009e00ff1d7b82 */ /* 0x000e620000000800 */
[----:B-----5:R-:W-:Y:S01]  /*1a1b0*/  IMAD R13, R32, 0x1e4, RZ ;  /* 0x000001e4200d7824 */ /* 0x020fe200078e02ff */
[----:B------:R-:W-:Y:S01]  /*1a1c0*/  IADD3 R12, P3, R31, R10, RZ ;  /* 0x0000000a1f0c7210 */ /* 0x000fe20007f7e0ff */
[----:B------:R-:W-:Y:S01]  /*1a1d0*/  IMAD R15, R26, 0x1e6, RZ ;  /* 0x000001e61a0f7824 */ /* 0x000fe200078e02ff */
[----:B------:R-:W-:-:S04]  /*1a1e0*/  LEA.HI.X.SX32 R7, R113, R11, 0x1, P5 ;  /* 0x0000000b71077211 */ /* 0x000fc800028f0eff */
[----:B------:R-:W5:Y:S01]  /*1a1f0*/  LDC R23, c[0x0][0x278] ;  /* 0x00009e00ff177b82 */ /* 0x000f620000000800 */
[-C--:B------:R-:W-:Y:S01]  /*1a200*/  IADD3 R14, P5, R13, R10.reuse, RZ ;  /* 0x0000000a0d0e7210 */ /* 0x080fe20007fbe0ff */
[----:B------:R-:W1:Y:S01]  /*1a210*/  LDS.128 R24, [R24] ;  /* 0x0000000018187984 */ /* 0x000e620000000c00 */
[----:B0-----:R-:W-:Y:S02]  /*1a220*/  IADD3 R16, P6, R15, R10, RZ ;  /* 0x0000000a0f107210 */ /* 0x001fe40007fde0ff */
[-C--:B------:R-:W-:Y:S02]  /*1a230*/  LEA.HI.X.SX32 R13, R5, R11.reuse, 0x1, P3 ;  /* 0x0000000b050d7211 */ /* 0x080fe400018f0eff */
[----:B------:R-:W-:Y:S01]  /*1a240*/  PRMT R5, R48, 0x7632, R5 ;  /* 0x0000763230057816 */ /* 0x000fe20000000005 */
[----:B------:R3:W-:Y:S01]  /*1a250*/  STG.E.U16 desc[UR60][R6.64], R48 ;  /* 0x0000003006007986 */ /* 0x0007e2000c10153c */
[-C--:B------:R-:W-:Y:S01]  /*1a260*/  LEA.HI.X.SX32 R15, R197, R11.reuse, 0x1, P5 ;  /* 0x0000000bc50f7211 */ /* 0x080fe200028f0eff */
[----:B------:R-:W0:Y:S01]  /*1a270*/  LDC R30, c[0x0][0x278] ;  /* 0x00009e00ff1e7b82 */ /* 0x000e220000000800 */
[----:B------:R-:W-:-:S02]  /*1a280*/  LEA.HI.X.SX32 R17, R9, R11, 0x1, P6 ;  /* 0x0000000b09117211 */ /* 0x000fc400030f0eff */
[----:B------:R-:W-:Y:S01]  /*1a290*/  PRMT R18, R49, 0x7632, R18 ;  /* 0x0000763231127816 */ /* 0x000fe20000000012 */
[----:B------:R4:W-:Y:S04]  /*1a2a0*/  STG.E.U16 desc[UR60][R12.64], R5 ;  /* 0x000000050c007986 */ /* 0x0009e8000c10153c */
[----:B------:R-:W0:Y:S01]  /*1a2b0*/  LDC R9, c[0x0][0x278] ;  /* 0x00009e00ff097b82 */ /* 0x000e220000000800 */
[----:B---3--:R-:W-:Y:S01]  /*1a2c0*/  IMAD R7, R21, 0x1e8, RZ ;  /* 0x000001e815077824 */ /* 0x008fe200078e02ff */
[----:B------:R-:W-:Y:S06]  /*1a2d0*/  STG.E.U16 desc[UR60][R14.64], R49 ;  /* 0x000000310e007986 */ /* 0x000fec000c10153c */
[----:B------:R-:W3:Y:S01]  /*1a2e0*/  LDC R21, c[0x0][0x278] ;  /* 0x00009e00ff157b82 */ /* 0x000ee20000000800 */
[----:B------:R1:W-:Y:S01]  /*1a2f0*/  STG.E.U16 desc[UR60][R16.64], R18 ;  /* 0x0000001210007986 */ /* 0x0003e2000c10153c */
[----:B--2---:R-:W-:Y:S01]  /*1a300*/  IMAD R19, R22, 0x1ea, RZ ;  /* 0x000001ea16137824 */ /* 0x004fe200078e02ff */
[----:B------:R-:W-:Y:S01]  /*1a310*/  IADD3 R6, P3, R7, R10, RZ ;  /* 0x0000000a07067210 */ /* 0x000fe20007f7e0ff */
[----:B----4-:R-:W-:-:S04]  /*1a320*/  IMAD R5, R20, 0xf5, RZ ;  /* 0x000000f514057824 */ /* 0x010fc800078e02ff */
[----:B-1----:R-:W1:Y:S01]  /*1a330*/  LDC R16, c[0x0][0x278] ;  /* 0x00009e00ff107b82 */ /* 0x002e620000000800 */
[----:B------:R-:W-:Y:S02]  /*1a340*/  IADD3 R12, P5, R19, R10, RZ ;  /* 0x0000000a130c7210 */ /* 0x000fe40007fbe0ff */
[-C--:B------:R-:W-:Y:S02]  /*1a350*/  LEA.HI.X.SX32 R7, R85, R11.reuse, 0x1, P3 ;  /* 0x0000000b55077211 */ /* 0x080fe400018f0eff */
[----:B------:R-:W-:Y:S02]  /*1a360*/  LEA.HI.X.SX32 R13, R5, R11, 0x1, P5 ;  /* 0x0000000b050d7211 */ /* 0x000fe400028f0eff */
[----:B------:R-:W-:Y:S01]  /*1a370*/  PRMT R5, R50, 0x7632, R5 ;  /* 0x0000763232057816 */ /* 0x000fe20000000005 */
[----:B------:R-:W2:Y:S01]  /*1a380*/  LDC R20, c[0x0][0x278] ;  /* 0x00009e00ff147b82 */ /* 0x000ea20000000800 */
[----:B-----5:R-:W-:Y:S01]  /*1a390*/  IMAD R17, R23, 0x1ee, RZ ;  /* 0x000001ee17117824 */ /* 0x020fe200078e02ff */
[----:B------:R4:W-:Y:S01]  /*1a3a0*/  STG.E.U16 desc[UR60][R6.64], R50 ;  /* 0x0000003206007986 */ /* 0x0009e2000c10153c */
[----:B------:R-:W-:-:S03]  /*1a3b0*/  IMAD R31, R28, 0x1ec, RZ ;  /* 0x000001ec1c1f7824 */ /* 0x000fc600078e02ff */
[----:B------:R0:W-:Y:S02]  /*1a3c0*/  STG.E.U16 desc[UR60][R12.64], R5 ;  /* 0x000000050c007986 */ /* 0x0001e4000c10153c */
[----:B------:R-:W5:Y:S01]  /*1a3d0*/  LDC R22, c[0x0][0x278] ;  /* 0x00009e00ff167b82 */ /* 0x000f620000000800 */
[-C--:B------:R-:W-:Y:S01]  /*1a3e0*/  IADD3 R14, P6, R31, R10.reuse, RZ ;  /* 0x0000000a1f0e7210 */ /* 0x080fe20007fde0ff */
[----:B---3--:R-:W-:Y:S01]  /*1a3f0*/  IMAD R21, R21, 0x1f4, RZ ;  /* 0x000001f415157824 */ /* 0x008fe200078e02ff */
[----:B----4-:R-:W-:-:S05]  /*1a400*/  IADD3 R6, P5, R17, R10, RZ ;  /* 0x0000000a11067210 */ /* 0x010fca0007fbe0ff */
[----:B------:R-:W3:Y:S01]  /*1a410*/  LDC R18, c[0x0][0x278] ;  /* 0x00009e00ff127b82 */ /* 0x000ee20000000800 */
[----:B0-----:R-:W-:Y:S01]  /*1a420*/  IMAD R5, R9, 0xf7, RZ ;  /* 0x000000f709057824 */ /* 0x001fe200078e02ff */
[----:B------:R-:W-:-:S06]  /*1a430*/  LEA.HI.X.SX32 R15, R87, R11, 0x1, P6 ;  /* 0x0000000b570f7211 */ /* 0x000fcc00030f0eff */
[----:B------:R-:W0:Y:S01]  /*1a440*/  LDC R23, c[0x0][0x278] ;  /* 0x00009e00ff177b82 */ /* 0x000e220000000800 */
[----:B------:R-:W-:Y:S01]  /*1a450*/  LEA.HI.X.SX32 R7, R5, R11, 0x1, P5 ;  /* 0x0000000b05077211 */ /* 0x000fe200028f0eff */
[----:B-1----:R-:W-:Y:S01]  /*1a460*/  IMAD R5, R16, 0xf9, RZ ;  /* 0x000000f910057824 */ /* 0x002fe200078e02ff */
[----:B------:R-:W-:-:S05]  /*1a470*/  IADD3 R16, P6, R21, R10, RZ ;  /* 0x0000000a15107210 */ /* 0x000fca0007fde0ff */
[----:B------:R-:W1:Y:S01]  /*1a480*/  LDC R19, c[0x0][0x278] ;  /* 0x00009e00ff137b82 */ /* 0x000e620000000800 */
[----:B------:R4:W-:Y:S07]  /*1a490*/  STG.E.U16 desc[UR60][R14.64], R51 ;  /* 0x000000330e007986 */ /* 0x0009ee000c10153c */
[----:B------:R-:W1:Y:S01]  /*1a4a0*/  LDC R28, c[0x0][0x278] ;  /* 0x00009e00ff1c7b82 */ /* 0x000e620000000800 */
[----:B------:R-:W-:-:S07]  /*1a4b0*/  IMAD R29, R29, 0x1f0, RZ ;  /* 0x000001f01d1d7824 */ /* 0x000fce00078e02ff */
[----:B------:R-:W1:Y:S01]  /*1a4c0*/  LDC R21, c[0x0][0x278] ;  /* 0x00009e00ff157b82 */ /* 0x000e620000000800 */
[----:B----4-:R-:W-:Y:S01]  /*1a4d0*/  IMAD R15, R30, 0x1f2, RZ ;  /* 0x000001f21e0f7824 */ /* 0x010fe200078e02ff */
[----:B------:R-:W-:-:S06]  /*1a4e0*/  PRMT R31, R51, 0x7632, R31 ;  /* 0x00007632331f7816 */ /* 0x000fcc000000001f */
[----:B------:R-:W4:Y:S01]  /*1a4f0*/  LDC R9, c[0x0][0x278] ;  /* 0x00009e00ff097b82 */ /* 0x000f220000000800 */
[-C--:B------:R-:W-:Y:S01]  /*1a500*/  IADD3 R12, P3, R29, R10.reuse, RZ ;  /* 0x0000000a1d0c7210 */ /* 0x080fe20007f7e0ff */
[----:B--2---:R-:W-:Y:S01]  /*1a510*/  IMAD R29, R20, 0x1f6, RZ ;  /* 0x000001f6141d7824 */ /* 0x004fe200078e02ff */
[-C--:B------:R-:W-:Y:S01]  /*1a520*/  IADD3 R14, P5, R15, R10.reuse, RZ ;  /* 0x0000000a0f0e7210 */ /* 0x080fe20007fbe0ff */
[----:B------:R5:W-:Y:S01]  /*1a530*/  STG.E.U16 desc[UR60][R6.64], R31 ;  /* 0x0000001f06007986 */ /* 0x000be2000c10153c */
[-C--:B------:R-:W-:Y:S02]  /*1a540*/  LEA.HI.X.SX32 R13, R115, R11.reuse, 0x1, P3 ;  /* 0x0000000b730d7211 */ /* 0x080fe400018f0eff */
[----:B------:R-:W-:Y:S01]  /*1a550*/  LEA.HI.X.SX32 R15, R5, R11, 0x1, P5 ;  /* 0x0000000b050f7211 */ /* 0x000fe200028f0eff */
[----:B---3--:R-:W-:Y:S01]  /*1a560*/  IMAD R5, R18, 0xfb, RZ ;  /* 0x000000fb12057824 */ /* 0x008fe200078e02ff */
[----:B------:R-:W-:Y:S01]  /*1a570*/  PRMT R30, R24, 0x7632, R30 ;  /* 0x00007632181e7816 */ /* 0x000fe2000000001e */
[----:B0-----:R-:W-:Y:S01]  /*1a580*/  IMAD R23, R23, 0x1fa, RZ ;  /* 0x000001fa17177824 */ /* 0x001fe200078e02ff */
[----:B------:R0:W-:Y:S01]  /*1a590*/  STG.E.U16 desc[UR60][R12.64], R24 ;  /* 0x000000180c007986 */ /* 0x0001e2000c10153c */
[----:B-----5:R-:W-:Y:S01]  /*1a5a0*/  IMAD R7, R22, 0x1f8, RZ ;  /* 0x000001f816077824 */ /* 0x020fe200078e02ff */
[----:B------:R-:W-:-:S02]  /*1a5b0*/  IADD3 R6, P5, R29, R10, RZ ;  /* 0x0000000a1d067210 */ /* 0x000fc40007fbe0ff */
[----:B------:R2:W-:Y:S01]  /*1a5c0*/  STG.E.U16 desc[UR60][R14.64], R30 ;  /* 0x0000001e0e007986 */ /* 0x0005e2000c10153c */
[-C--:B------:R-:W-:Y:S02]  /*1a5d0*/  LEA.HI.X.SX32 R17, R153, R11.reuse, 0x1, P6 ;  /* 0x0000000b99117211 */ /* 0x080fe400030f0eff */
[-C--:B0-----:R-:W-:Y:S01]  /*1a5e0*/  IADD3 R12, P3, R7, R10.reuse, RZ ;  /* 0x0000000a070c7210 */ /* 0x081fe20007f7e0ff */
[----:B-1----:R-:W-:Y:S01]  /*1a5f0*/  IMAD R13, R28, 0x1fc, RZ ;  /* 0x000001fc1c0d7824 */ /* 0x002fe200078e02ff */
[----:B------:R-:W-:Y:S01]  /*1a600*/  LEA.HI.X.SX32 R7, R5, R11, 0x1, P5 ;  /* 0x0000000b05077211 */ /* 0x000fe200028f0eff */
[----:B------:R-:W-:Y:S01]  /*1a610*/  IMAD R5, R19, 0xfd, RZ ;  /* 0x000000fd13057824 */ /* 0x000fe200078e02ff */
[----:B--2---:R-:W-:Y:S01]  /*1a620*/  PRMT R15, R25, 0x7632, R15 ;  /* 0x00007632190f7816 */ /* 0x004fe2000000000f */
[----:B------:R-:W-:Y:S01]  /*1a630*/  IMAD R21, R21, 0x1fe, RZ ;  /* 0x000001fe15157824 */ /* 0x000fe200078e02ff */
[----:B------:R-:W-:Y:S01]  /*1a640*/  IADD3 R14, P5, R23, R10, RZ ;  /* 0x0000000a170e7210 */ /* 0x000fe20007fbe0ff */
[----:B------:R0:W-:Y:S04]  /*1a650*/  STG.E.U16 desc[UR60][R16.64], R25 ;  /* 0x0000001910007986 */ /* 0x0001e8000c10153c */
[----:B------:R1:W-:Y:S01]  /*1a660*/  STG.E.U16 desc[UR60][R6.64], R15 ;  /* 0x0000000f06007986 */ /* 0x0003e2000c10153c */
[----:B------:R-:W-:-:S02]  /*1a670*/  PRMT R18, R27, 0x7632, R18 ;  /* 0x000076321b127816 */ /* 0x000fc40000000012 */
[-C--:B0-----:R-:W-:Y:S02]  /*1a680*/  IADD3 R16, P6, R13, R10.reuse, RZ ;  /* 0x0000000a0d107210 */ /* 0x081fe40007fde0ff */
[-C--:B------:R-:W-:Y:S02]  /*1a690*/  LEA.HI.X.SX32 R13, R81, R11.reuse, 0x1, P3 ;  /* 0x0000000b510d7211 */ /* 0x080fe400018f0eff */
[-C--:B-1----:R-:W-:Y:S01]  /*1a6a0*/  LEA.HI.X.SX32 R15, R5, R11.reuse, 0x1, P5 ;  /* 0x0000000b050f7211 */ /* 0x082fe200028f0eff */
[----:B----4-:R-:W-:Y:S01]  /*1a6b0*/  IMAD R5, R9, 0xff, RZ ;  /* 0x000000ff09057824 */ /* 0x010fe200078e02ff */
[----:B------:R-:W-:Y:S02]  /*1a6c0*/  IADD3 R10, P3, R21, R10, RZ ;  /* 0x0000000a150a7210 */ /* 0x000fe40007f7e0ff */
[----:B------:R-:W-:Y:S02]  /*1a6d0*/  PRMT R7, R26, 0x7632, R7 ;  /* 0x000076321a077816 */ /* 0x000fe40000000007 */
[----:B------:R-:W-:-:S02]  /*1a6e0*/  LEA.HI.X.SX32 R17, R155, R11, 0x1, P6 ;  /* 0x0000000b9b117211 */ /* 0x000fc400030f0eff */
[----:B------:R-:W-:Y:S01]  /*1a6f0*/  LEA.HI.X.SX32 R11, R5, R11, 0x1, P3 ;  /* 0x0000000b050b7211 */ /* 0x000fe200018f0eff */
[----:B------:R0:W-:Y:S04]  /*1a700*/  STG.E.U16 desc[UR60][R12.64], R26 ;  /* 0x0000001a0c007986 */ /* 0x0001e8000c10153c */
[----:B------:R-:W-:Y:S04]  /*1a710*/  STG.E.U16 desc[UR60][R14.64], R7 ;  /* 0x000000070e007986 */ /* 0x000fe8000c10153c */
[----:B------:R-:W-:Y:S04]  /*1a720*/  STG.E.U16 desc[UR60][R16.64], R27 ;  /* 0x0000001b10007986 */ /* 0x000fe8000c10153c */
[----:B------:R-:W-:Y:S01]  /*1a730*/  STG.E.U16 desc[UR60][R10.64], R18 ;  /* 0x000000120a007986 */ /* 0x000fe2000c10153c */
[----:B------:R-:W-:Y:S01]  /*1a740*/  FSEL R221, R221, -INF , P0 ;  /* 0xff800000dddd7808 */ /* 0x000fe20000000000 */
[----:B0-----:R-:W0:Y:S01]  /*1a750*/  LDC.64 R12, c[0x0][0x230] ;  /* 0x00008c00ff0c7b82 */ /* 0x001e220000000a00 */
[----:B------:R-:W-:-:S02]  /*1a760*/  FSEL R216, R216, -INF , P1 ;  /* 0xff800000d8d87808 */ /* 0x000fc40000800000 */
[----:B------:R-:W-:Y:S02]  /*1a770*/  FSEL R215, R215, -INF , P2 ;  /* 0xff800000d7d77808 */ /* 0x000fe40001000000 */
[----:B------:R-:W-:Y:S01]  /*1a780*/  FSEL R203, R203, -INF , P4 ;  /* 0xff800000cbcb7808 */ /* 0x000fe20002000000 */
[----:B------:R-:W-:Y:S01]  /*1a790*/  FFMA R4, R221, 0.69314718246459960938, R4 ;  /* 0x3f317218dd047823 */ /* 0x000fe20000000004 */
[----:B------:R-:W-:Y:S01]  /*1a7a0*/  FFMA R5, R216, 0.69314718246459960938, R3 ;  /* 0x3f317218d8057823 */ /* 0x000fe20000000003 */
[----:B------:R-:W-:Y:S01]  /*1a7b0*/  BAR.SYNC.DEFER_BLOCKING 0x0 ;  /* 0x0000000000007b1d */ /* 0x000fe20000010000 */
[----:B------:R-:W-:Y:S01]  /*1a7c0*/  FFMA R202, R215, 0.69314718246459960938, R2 ;  /* 0x3f317218d7ca7823 */ /* 0x000fe20000000002 */
[----:B------:R-:W-:-:S06]  /*1a7d0*/  FFMA R203, R203, 0.69314718246459960938, R0 ;  /* 0x3f317218cbcb7823 */ /* 0x000fcc0000000000 */
[----:B------:R-:W1:Y:S01]  /*1a7e0*/  LDC R0, c[0x0][0x27c] ;  /* 0x00009f00ff007b82 */ /* 0x000e620000000800 */
[----:B------:R-:W-:Y:S04]  /*1a7f0*/  STS.64 [R8], R4 ;  /* 0x0000000408007388 */ /* 0x000fe80000000a00 */
[----:B------:R-:W-:Y:S03]  /*1a800*/  STS.64 [R8+0x100], R202 ;  /* 0x000100ca08007388 */ /* 0x000fe60000000a00 */
[----:B------:R-:W-:Y:S01]  /*1a810*/  BAR.SYNC.DEFER_BLOCKING 0x0 ;  /* 0x0000000000007b1d */ /* 0x000fe20000010000 */
[----:B-1----:R-:W-:-:S05]  /*1a820*/  IMAD R0, R206, R0, RZ ;  /* 0x00000000ce007224 */ /* 0x002fca00078e02ff */
[----:B------:R-:W1:Y:S01]  /*1a830*/  LDS R191, [R191] ;  /* 0x00000000bfbf7984 */ /* 0x000e620000000800 */
[----:B------:R-:W-:Y:S02]  /*1a840*/  SHF.L.U32 R3, R0, 0x2, RZ ;  /* 0x0000000200037819 */ /* 0x000fe400000006ff */
[----:B------:R-:W-:Y:S01]  /*1a850*/  SHF.L.U32 R2, R208, 0x2, RZ ;  /* 0x00000002d0027819 */ /* 0x000fe200000006ff */
[----:B------:R-:W-:-:S03]  /*1a860*/  IMAD.HI R0, R0, 0x4, RZ ;  /* 0x0000000400007827 */ /* 0x000fc600078e02ff */
[----:B0-----:R-:W-:Y:S01]  /*1a870*/  IADD3 R2, P0, P1, R2, R12, R3 ;  /* 0x0000000c02027210 */ /* 0x001fe2000791e003 */
[----:B------:R-:W-:-:S05]  /*1a880*/  IMAD.HI R6, R208, 0x4, RZ ;  /* 0x00000004d0067827 */ /* 0x000fca00078e02ff */
[----:B------:R-:W-:-:S05]  /*1a890*/  IADD3.X R3, R6, R13, R0, P0, P1 ;  /* 0x0000000d06037210 */ /* 0x000fca00007e2400 */
[----:B-1----:R-:W-:Y:S01]  /*1a8a0*/  STG.E desc[UR60][R2.64], R191 ;  /* 0x000000bf02007986 */ /* 0x002fe2000c10193c */
[----:B------:R-:W-:Y:S05]  /*1a8b0*/  EXIT ;  /* 0x000000000000794d */ /* 0x000fea0003800000 */
.L_x_2:
[----:B------:R-:W-:-:S00]  /*1a8c0*/  BRA `(.L_x_2) ;  /* 0xfffffffc00fc7947 */ /* 0x000fc0000383ffff */
[----:B------:R-:W-:-:S00]  /*1a8d0*/  NOP ;  /* 0x0000000000007918 */ /* 0x000fc00000000000 */
        /* <DEDUP_REMOVED lines=10> */
.L_x_3:


//--------------------- .nv.global.init           --------------------------
	.section	.nv.global.init,"aw",@progbits
.nv.global.init:
	.type		_$_str,@object
	.size		_$_str,(.L_0 - _$_str)
_$_str:
        /*0000*/ 	.byte	0x5f, 0x5f, 0x43, 0x55, 0x44, 0x41, 0x5f, 0x46, 0x54, 0x5a, 0x00
.L_0:


//--------------------- .nv.shared.attn_fwd       --------------------------
	.section	.nv.shared.attn_fwd,"aw",@nobits
	.sectionflags	@""
	.align	16
	.zero		1024


//--------------------- .nv.shared.reserved.0     --------------------------
	.section	.nv.shared.reserved.0,"aw",@nobits
	.weak		__nv_reservedSMEM_offset_0_alias
	.size		__nv_reservedSMEM_offset_0_alias, 0, 0
	.other		__nv_reservedSMEM_offset_0_alias,@"STO_CUDA_RESERVED_SHARED STV_DEFAULT"
__nv_reservedSMEM_offset_0_alias:
	.zero		0


//--------------------- .nv.constant0.attn_fwd    --------------------------
	.section	.nv.constant0.attn_fwd,"a",@progbits
	.sectionflags	@""
	.align	4
.nv.constant0.attn_fwd:
	.zero		664


//--------------------- SYMBOLS --------------------------

	.type		.nv.reservedSmem.offset0,@object
	.size		.nv.reservedSmem.offset0,0x4
